def attn_fwd(
    Q,
    K,
    V,
    Out,
    Lse,
    sm_scale,
    stride_qz,
    stride_qh,
    stride_qm,
    stride_qk,
    stride_kz,
    stride_kh,
    stride_kn,
    stride_kk,
    stride_vz,
    stride_vh,
    stride_vn,
    stride_vk,
    stride_oz,
    stride_oh,
    stride_om,
    stride_ok,
    seqlen_q,
    seqlen_k,
    BLOCK_M: tl.constexpr,
    BLOCK_N: tl.constexpr,
    HEAD_DIM: tl.constexpr,
    CAUSAL: tl.constexpr,
):
    start_m = tl.program_id(0)
    off_hz = tl.program_id(1)
    q_off = off_hz * stride_qh
    k_off = off_hz * stride_kh
    v_off = off_hz * stride_vh
    offs_m = start_m * BLOCK_M + tl.arange(0, BLOCK_M)
    offs_d = tl.arange(0, HEAD_DIM)
    offs_n = tl.arange(0, BLOCK_N)
    q_ptrs = Q + q_off + offs_m[:, None] * stride_qm + offs_d[None, :] * stride_qk
    k_ptrs = K + k_off + offs_d[:, None] * stride_kk + offs_n[None, :] * stride_kn
    v_ptrs = V + v_off + offs_n[:, None] * stride_vn + offs_d[None, :] * stride_vk
    m_i = tl.full([BLOCK_M], float("-inf"), dtype=tl.float32)
    l_i = tl.zeros([BLOCK_M], dtype=tl.float32) + 1.0
    acc = tl.zeros([BLOCK_M, HEAD_DIM], dtype=tl.float32)
    q = tl.load(q_ptrs)
    acc, l_i, m_i = _attn_fwd_inner(
        acc,
        l_i,
        m_i,
        q,
        k_ptrs,
        v_ptrs,
        sm_scale,
        stride_kn,
        stride_vn,
        start_m,
        seqlen_k,
        BLOCK_M,
        BLOCK_N,
        HEAD_DIM,
        CAUSAL,
    )
    acc = acc / l_i[:, None]
    lse = m_i + tl.math.log2(l_i) / 1.4426950408889634
    o_ptrs = (
        Out
        + off_hz * stride_oh
        + offs_m[:, None] * stride_om
        + offs_d[None, :] * stride_ok
    )
    tl.store(o_ptrs, acc.to(Out.dtype.element_ty))
    tl.store(Lse + off_hz * seqlen_q + offs_m, lse)

# config = {"BLOCK_M": 32, "BLOCK_N": 64, "HEAD_DIM": 512, "arch": "sm_100", "causal": false, "dtype": "fp8e4m3", "num_stages": 2, "num_warps": 8}
# arch = sm_100


// ===== COMPILED SASS (sm_100a) =====

	.target	sm_100a

	.elftype	@"ET_EXEC"


//--------------------- .note.nv.tkinfo           --------------------------
	.section	.note.nv.tkinfo,"",@"SHT_NOTE"
	.sectionflags	@"SHF_NOTE_NV_TKINFO"
	.tkinfo
        /*0018*/ 	.word	0x00000081
        /*0030*/ 	.string	""
        /*0030*/ 	.string	"ptxas-blackwell"
        /*0030*/ 	.string	"Cuda compilation tools, release 12.9, V12.9.86"
        /*0030*/ 	.string	"Build cuda_12.9.r12.9/compiler.36037853_0"
        /*0030*/ 	.string	"-v  -suppress-debug-info  -lineinfo  -arch sm_100a "



//--------------------- .note.nv.cuver            --------------------------
	.section	.note.nv.cuver,"",@"SHT_NOTE"
	.sectionflags	@"SHF_NOTE_NV_CUVER"
        /*0018*/ 	.short	0x0001
        /*001a*/ 	.short	0x0064
        /*001c*/ 	.short	0x0001
        /*001e*/ 	.short	0x0000
        /*0020*/ 	.short	0x0001
        /*0022*/ 	.short	0x0000


//--------------------- .nv.info                  --------------------------
	.section	.nv.info,"",@"SHT_CUDA_INFO"
	.align	4


	//----- nvinfo : EIATTR_REGCOUNT
	.align		4
        /*0000*/ 	.byte	0x04, 0x2f
        /*0002*/ 	.short	(.L_2 - .L_1)
	.align		4
.L_1:
        /*0004*/ 	.word	index@(attn_fwd)
        /*0008*/ 	.word	0x000000ff


	//----- nvinfo : EIATTR_FRAME_SIZE
	.align		4
.L_2:
        /*000c*/ 	.byte	0x04, 0x11
        /*000e*/ 	.short	(.L_4 - .L_3)
	.align		4
.L_3:
        /*0010*/ 	.word	index@(attn_fwd)
        /*0014*/ 	.word	0x00000740


	//----- nvinfo : EIATTR_MIN_STACK_SIZE
	.align		4
.L_4:
        /*0018*/ 	.byte	0x04, 0x12
        /*001a*/ 	.short	(.L_6 - .L_5)
	.align		4
.L_5:
        /*001c*/ 	.word	index@(attn_fwd)
        /*0020*/ 	.word	0x00000740
.L_6:


//--------------------- .nv.info.attn_fwd         --------------------------
	.section	.nv.info.attn_fwd,"",@"SHT_CUDA_INFO"
	.sectionflags	@""
	.align	4


	//----- nvinfo : EIATTR_CUDA_API_VERSION
	.align		4
        /*0000*/ 	.byte	0x04, 0x37
        /*0002*/ 	.short	(.L_8 - .L_7)
.L_7:
        /*0004*/ 	.word	0x00000081


	//----- nvinfo : EIATTR_KPARAM_INFO
	.align		4
.L_8:
        /*0008*/ 	.byte	0x04, 0x17
        /*000a*/ 	.short	(.L_10 - .L_9)
.L_9:
        /*000c*/ 	.word	0x00000000
        /*0010*/ 	.short	0x0019
        /*0012*/ 	.short	0x0080
        /*0014*/ 	.byte	0x00, 0xf4, 0x21, 0x00


	//----- nvinfo : EIATTR_KPARAM_INFO
	.align		4
.L_10:
        /*0018*/ 	.byte	0x04, 0x17
        /*001a*/ 	.short	(.L_12 - .L_11)
.L_11:
        /*001c*/ 	.word	0x00000000
        /*0020*/ 	.short	0x0018
        /*0022*/ 	.short	0x0078
        /*0024*/ 	.byte	0x00, 0xf4, 0x21, 0x00


	//----- nvinfo : EIATTR_KPARAM_INFO
	.align		4
.L_12:
        /*0028*/ 	.byte	0x04, 0x17
        /*002a*/ 	.short	(.L_14 - .L_13)
.L_13:
        /*002c*/ 	.word	0x00000000
        /*0030*/ 	.short	0x0017
        /*0032*/ 	.short	0x0070
        /*0034*/ 	.byte	0x00, 0xf0, 0x11, 0x00


	//----- nvinfo : EIATTR_KPARAM_INFO
	.align		4
.L_14:
        /*0038*/ 	.byte	0x04, 0x17
        /*003a*/ 	.short	(.L_16 - .L_15)
.L_15:
        /*003c*/ 	.word	0x00000000
        /*0040*/ 	.short	0x0016
        /*0042*/ 	.short	0x006c
        /*0044*/ 	.byte	0x00, 0xf0, 0x11, 0x00


	//----- nvinfo : EIATTR_KPARAM_INFO
	.align		4
.L_16:
        /*0048*/ 	.byte	0x04, 0x17
        /*004a*/ 	.short	(.L_18 - .L_17)
.L_17:
        /*004c*/ 	.word	0x00000000
        /*0050*/ 	.short	0x0015
        /*0052*/ 	.short	0x0068
        /*0054*/ 	.byte	0x00, 0xf0, 0x11, 0x00


	//----- nvinfo : EIATTR_KPARAM_INFO
	.align		4
.L_18:
        /*0058*/ 	.byte	0x04, 0x17
        /*005a*/ 	.short	(.L_20 - .L_19)
.L_19:
        /*005c*/ 	.word	0x00000000
        /*0060*/ 	.short	0x0014
        /*0062*/ 	.short	0x0064
        /*0064*/ 	.byte	0x00, 0xf0, 0x11, 0x00


	//----- nvinfo : EIATTR_KPARAM_INFO
	.align		4
.L_20:
        /*0068*/ 	.byte	0x04, 0x17
        /*006a*/ 	.short	(.L_22 - .L_21)
.L_21:
        /*006c*/ 	.word	0x00000000
        /*0070*/ 	.short	0x0013
        /*0072*/ 	.short	0x0060
        /*0074*/ 	.byte	0x00, 0xf0, 0x11, 0x00


	//----- nvinfo : EIATTR_KPARAM_INFO
	.align		4
.L_22:
        /*0078*/ 	.byte	0x04, 0x17
        /*007a*/ 	.short	(.L_24 - .L_23)
.L_23:
        /*007c*/ 	.word	0x00000000
        /*0080*/ 	.short	0x0012
        /*0082*/ 	.short	0x005c
        /*0084*/ 	.byte	0x00, 0xf0, 0x11, 0x00


	//----- nvinfo : EIATTR_KPARAM_INFO
	.align		4
.L_24:
        /*0088*/ 	.byte	0x04, 0x17
        /*008a*/ 	.short	(.L_26 - .L_25)
.L_25:
        /*008c*/ 	.word	0x00000000
        /*0090*/ 	.short	0x0011
        /*0092*/ 	.short	0x0058
        /*0094*/ 	.byte	0x00, 0xf0, 0x11, 0x00


	//----- nvinfo : EIATTR_KPARAM_INFO
	.align		4
.L_26:
        /*0098*/ 	.byte	0x04, 0x17
        /*009a*/ 	.short	(.L_28 - .L_27)
.L_27:
        /*009c*/ 	.word	0x00000000
        /*00a0*/ 	.short	0x0010
        /*00a2*/ 	.short	0x0054
        /*00a4*/ 	.byte	0x00, 0xf0, 0x11, 0x00


	//----- nvinfo : EIATTR_KPARAM_INFO
	.align		4
.L_28:
        /*00a8*/ 	.byte	0x04, 0x17
        /*00aa*/ 	.short	(.L_30 - .L_29)
.L_29:
        /*00ac*/ 	.word	0x00000000
        /*00b0*/ 	.short	0x000f
        /*00b2*/ 	.short	0x0050
        /*00b4*/ 	.byte	0x00, 0xf0, 0x11, 0x00


	//----- nvinfo : EIATTR_KPARAM_INFO
	.align		4
.L_30:
        /*00b8*/ 	.byte	0x04, 0x17
        /*00ba*/ 	.short	(.L_32 - .L_31)
.L_31:
        /*00bc*/ 	.word	0x00000000
        /*00c0*/ 	.short	0x000e
        /*00c2*/ 	.short	0x004c
        /*00c4*/ 	.byte	0x00, 0xf0, 0x11, 0x00


	//----- nvinfo : EIATTR_KPARAM_INFO
	.align		4
.L_32:
        /*00c8*/ 	.byte	0x04, 0x17
        /*00ca*/ 	.short	(.L_34 - .L_33)
.L_33:
        /*00cc*/ 	.word	0x00000000
        /*00d0*/ 	.short	0x000d
        /*00d2*/ 	.short	0x0048
        /*00d4*/ 	.byte	0x00, 0xf0, 0x11, 0x00


	//----- nvinfo : EIATTR_KPARAM_INFO
	.align		4
.L_34:
        /*00d8*/ 	.byte	0x04, 0x17
        /*00da*/ 	.short	(.L_36 - .L_35)
.L_35:
        /*00dc*/ 	.word	0x00000000
        /*00e0*/ 	.short	0x000c
        /*00e2*/ 	.short	0x0044
        /*00e4*/ 	.byte	0x00, 0xf0, 0x11, 0x00


	//----- nvinfo : EIATTR_KPARAM_INFO
	.align		4
.L_36:
        /*00e8*/ 	.byte	0x04, 0x17
        /*00ea*/ 	.short	(.L_38 - .L_37)
.L_37:
        /*00ec*/ 	.word	0x00000000
        /*00f0*/ 	.short	0x000b
        /*00f2*/ 	.short	0x0040
        /*00f4*/ 	.byte	0x00, 0xf0, 0x11, 0x00


	//----- nvinfo : EIATTR_KPARAM_INFO
	.align		4
.L_38:
        /*00f8*/ 	.byte	0x04, 0x17
        /*00fa*/ 	.short	(.L_40 - .L_39)
.L_39:
        /*00fc*/ 	.word	0x00000000
        /*0100*/ 	.short	0x000a
        /*0102*/ 	.short	0x003c
        /*0104*/ 	.byte	0x00, 0xf0, 0x11, 0x00


	//----- nvinfo : EIATTR_KPARAM_INFO
	.align		4
.L_40:
        /*0108*/ 	.byte	0x04, 0x17
        /*010a*/ 	.short	(.L_42 - .L_41)
.L_41:
        /*010c*/ 	.word	0x00000000
        /*0110*/ 	.short	0x0009
        /*0112*/ 	.short	0x0038
        /*0114*/ 	.byte	0x00, 0xf0, 0x11, 0x00


	//----- nvinfo : EIATTR_KPARAM_INFO
	.align		4
.L_42:
        /*0118*/ 	.byte	0x04, 0x17
        /*011a*/ 	.short	(.L_44 - .L_43)
.L_43:
        /*011c*/ 	.word	0x00000000
        /*0120*/ 	.short	0x0008
        /*0122*/ 	.short	0x0034
        /*0124*/ 	.byte	0x00, 0xf0, 0x11, 0x00


	//----- nvinfo : EIATTR_KPARAM_INFO
	.align		4
.L_44:
        /*0128*/ 	.byte	0x04, 0x17
        /*012a*/ 	.short	(.L_46 - .L_45)
.L_45:
        /*012c*/ 	.word	0x00000000
        /*0130*/ 	.short	0x0007
        /*0132*/ 	.short	0x0030
        /*0134*/ 	.byte	0x00, 0xf0, 0x11, 0x00


	//----- nvinfo : EIATTR_KPARAM_INFO
	.align		4
.L_46:
        /*0138*/ 	.byte	0x04, 0x17
        /*013a*/ 	.short	(.L_48 - .L_47)
.L_47:
        /*013c*/ 	.word	0x00000000
        /*0140*/ 	.short	0x0006
        /*0142*/ 	.short	0x002c
        /*0144*/ 	.byte	0x00, 0xf0, 0x11, 0x00


	//----- nvinfo : EIATTR_KPARAM_INFO
	.align		4
.L_48:
        /*0148*/ 	.byte	0x04, 0x17
        /*014a*/ 	.short	(.L_50 - .L_49)
.L_49:
        /*014c*/ 	.word	0x00000000
        /*0150*/ 	.short	0x0005
        /*0152*/ 	.short	0x0028
        /*0154*/ 	.byte	0x00, 0xf0, 0x11, 0x00


	//----- nvinfo : EIATTR_KPARAM_INFO
	.align		4
.L_50:
        /*0158*/ 	.byte	0x04, 0x17
        /*015a*/ 	.short	(.L_52 - .L_51)
.L_51:
        /*015c*/ 	.word	0x00000000
        /*0160*/ 	.short	0x0004
        /*0162*/ 	.short	0x0020
        /*0164*/ 	.byte	0x00, 0xf4, 0x21, 0x00


	//----- nvinfo : EIATTR_KPARAM_INFO
	.align		4
.L_52:
        /*0168*/ 	.byte	0x04, 0x17
        /*016a*/ 	.short	(.L_54 - .L_53)
.L_53:
        /*016c*/ 	.word	0x00000000
        /*0170*/ 	.short	0x0003
        /*0172*/ 	.short	0x0018
        /*0174*/ 	.byte	0x00, 0xf4, 0x21, 0x00


	//----- nvinfo : EIATTR_KPARAM_INFO
	.align		4
.L_54:
        /*0178*/ 	.byte	0x04, 0x17
        /*017a*/ 	.short	(.L_56 - .L_55)
.L_55:
        /*017c*/ 	.word	0x00000000
        /*0180*/ 	.short	0x0002
        /*0182*/ 	.short	0x0010
        /*0184*/ 	.byte	0x00, 0xf4, 0x21, 0x00


	//----- nvinfo : EIATTR_KPARAM_INFO
	.align		4
.L_56:
        /*0188*/ 	.byte	0x04, 0x17
        /*018a*/ 	.short	(.L_58 - .L_57)
.L_57:
        /*018c*/ 	.word	0x00000000
        /*0190*/ 	.short	0x0001
        /*0192*/ 	.short	0x0008
        /*0194*/ 	.byte	0x00, 0xf4, 0x21, 0x00


	//----- nvinfo : EIATTR_KPARAM_INFO
	.align		4
.L_58:
        /*0198*/ 	.byte	0x04, 0x17
        /*019a*/ 	.short	(.L_60 - .L_59)
.L_59:
        /*019c*/ 	.word	0x00000000
        /*01a0*/ 	.short	0x0000
        /*01a2*/ 	.short	0x0000
        /*01a4*/ 	.byte	0x00, 0xf4, 0x21, 0x00


	//----- nvinfo : EIATTR_SPARSE_MMA_MASK
	.align		4
.L_60:
        /*01a8*/ 	.byte	0x03, 0x50
        /*01aa*/ 	.short	0x0000


	//----- nvinfo : EIATTR_MAXREG_COUNT
	.align		4
        /*01ac*/ 	.byte	0x03, 0x1b
        /*01ae*/ 	.short	0x00ff


	//----- nvinfo : EIATTR_NUM_BARRIERS
	.align		4
        /*01b0*/ 	.byte	0x02, 0x4c
        /*01b2*/ 	.byte	0x01
	.zero		1


	//----- nvinfo : EIATTR_ANNOTATIONS
	.align		4
        /*01b4*/ 	.byte	0x04, 0x55
        /*01b6*/ 	.short	(.L_62 - .L_61)


	//   ....[0]....
.L_61:
        /*01b8*/ 	.word	0x00000001
        /*01bc*/ 	.byte	0xb0, 0x21, 0x00, 0x00, 0x01, 0x00, 0x00, 0x00, 0xf0, 0x21, 0x00, 0x00, 0x01, 0x00, 0x00, 0x00
        /* <DEDUP_REMOVED lines=462> */
        /*1eac*/ 	.byte	0x30, 0xf4, 0x00, 0x00, 0x01, 0x00, 0x00, 0x00, 0x70, 0xf4, 0x00, 0x00


	//----- nvinfo : EIATTR_COOP_GROUP_MASK_REGIDS
	.align		4
.L_62:
        /*1eb8*/ 	.byte	0x04, 0x29
        /*1eba*/ 	.short	(.L_64 - .L_63)


	//   ....[0]....
.L_63:
        /*1ebc*/ 	.word	0xffffffff


	//   ....[1]....
        /*1ec0*/ 	.word	0xffffffff


	//   ....[2]....
        /*1ec4*/ 	.word	0xffffffff


	//   ....[3]....
        /*1ec8*/ 	.word	0xffffffff


	//   ....[4]....
        /*1ecc*/ 	.word	0xffffffff


	//   ....[5]....
        /*1ed0*/ 	.word	0xffffffff


	//   ....[6]....
        /*1ed4*/ 	.word	0xffffffff


	//   ....[7]....
        /*1ed8*/ 	.word	0xffffffff


	//   ....[8]....
        /*1edc*/ 	.word	0xffffffff


	//   ....[9]....
        /*1ee0*/ 	.word	0xffffffff


	//   ....[10]....
        /*1ee4*/ 	.word	0xffffffff


	//   ....[11]....
        /*1ee8*/ 	.word	0xffffffff


	//   ....[12]....
        /*1eec*/ 	.word	0xffffffff


	//   ....[13]....
        /*1ef0*/ 	.word	0xffffffff


	//   ....[14]....
        /*1ef4*/ 	.word	0xffffffff


	//   ....[15]....
        /*1ef8*/ 	.word	0xffffffff


	//   ....[16]....
        /*1efc*/ 	.word	0xffffffff


	//   ....[17]....
        /*1f00*/ 	.word	0xffffffff


	//   ....[18]....
        /*1f04*/ 	.word	0xffffffff


	//   ....[19]....
        /*1f08*/ 	.word	0xffffffff


	//   ....[20]....
        /*1f0c*/ 	.word	0xffffffff


	//   ....[21]....
        /*1f10*/ 	.word	0xffffffff


	//----- nvinfo : EIATTR_COOP_GROUP_INSTR_OFFSETS
	.align		4
.L_64:
        /*1f14*/ 	.byte	0x04, 0x28
        /*1f16*/ 	.short	(.L_66 - .L_65)


	//   ....[0]....
.L_65:
        /*1f18*/ 	.word	0x0000cd30


	//   ....[1]....
        /*1f1c*/ 	.word	0x0000cd40


	//   ....[2]....
        /*1f20*/ 	.word	0x0000cd50


	//   ....[3]....
        /*1f24*/ 	.word	0x0000cd60


	//   ....[4]....
        /*1f28*/ 	.word	0x0000ce00


	//   ....[5]....
        /*1f2c*/ 	.word	0x0000ce10


	//   ....[6]....
        /*1f30*/ 	.word	0x0000ce20


	//   ....[7]....
        /*1f34*/ 	.word	0x0000ce30


	//   ....[8]....
        /*1f38*/ 	.word	0x0000d000


	//   ....[9]....
        /*1f3c*/ 	.word	0x0000d020


	//   ....[10]....
        /*1f40*/ 	.word	0x0000d040


	//   ....[11]....
        /*1f44*/ 	.word	0x0000d2b0


	//   ....[12]....
        /*1f48*/ 	.word	0x0000d2d0


	//   ....[13]....
        /*1f4c*/ 	.word	0x0000d2e0


	//   ....[14]....
        /*1f50*/ 	.word	0x0000d2f0


	//   ....[15]....
        /*1f54*/ 	.word	0x0000d340


	//   ....[16]....
        /*1f58*/ 	.word	0x0000d350


	//   ....[17]....
        /*1f5c*/ 	.word	0x0000d360


	//   ....[18]....
        /*1f60*/ 	.word	0x0000d370


	//   ....[19]....
        /*1f64*/ 	.word	0x0000d450


	//   ....[20]....
        /*1f68*/ 	.word	0x0000d470


	//   ....[21]....
        /*1f6c*/ 	.word	0x0000d490


	//----- nvinfo : EIATTR_VRC_CTA_INIT_COUNT
	.align		4
.L_66:
        /*1f70*/ 	.byte	0x02, 0x4a
	.zero		1
	.zero		1


	//----- nvinfo : EIATTR_EXIT_INSTR_OFFSETS
	.align		4
        /*1f74*/ 	.byte	0x04, 0x1c
        /*1f76*/ 	.short	(.L_68 - .L_67)


	//   ....[0]....
.L_67:
        /*1f78*/ 	.word	0x00014cf0


	//   ....[1]....
        /*1f7c*/ 	.word	0x00014d20


	//----- nvinfo : EIATTR_REQNTID
	.align		4
.L_68:
        /*1f80*/ 	.byte	0x04, 0x10
        /*1f82*/ 	.short	(.L_70 - .L_69)
.L_69:
        /*1f84*/ 	.word	0x00000100
        /*1f88*/ 	.word	0x00000001
        /*1f8c*/ 	.word	0x00000001


	//----- nvinfo : EIATTR_CBANK_PARAM_SIZE
	.align		4
.L_70:
        /*1f90*/ 	.byte	0x03, 0x19
        /*1f92*/ 	.short	0x0088


	//----- nvinfo : EIATTR_PARAM_CBANK
	.align		4
        /*1f94*/ 	.byte	0x04, 0x0a
        /*1f96*/ 	.short	(.L_72 - .L_71)
	.align		4
.L_71:
        /*1f98*/ 	.word	index@(.nv.constant0.attn_fwd)
        /*1f9c*/ 	.short	0x0380
        /*1f9e*/ 	.short	0x0088


	//----- nvinfo : EIATTR_SW_WAR
	.align		4
.L_72:
        /*1fa0*/ 	.byte	0x04, 0x36
        /*1fa2*/ 	.short	(.L_74 - .L_73)
.L_73:
        /*1fa4*/ 	.word	0x00000008
.L_74:


//--------------------- .nv.compat                --------------------------
	.section	.nv.compat,"",@"SHT_CUDA_COMPAT_INFO"
	.align	4
        /*0000*/ 	.byte	0x02, 0x02, 0x02, 0x00, 0x02, 0x05, 0x05, 0x00, 0x02, 0x03, 0x00, 0x00, 0x02, 0x06, 0x01, 0x00


//--------------------- .nv.callgraph             --------------------------
	.section	.nv.callgraph,"",@"SHT_CUDA_CALLGRAPH"
	.align	4
	.sectionentsize	8
	.align		4
        /*0000*/ 	.word	0x00000000
	.align		4
        /*0004*/ 	.word	0xffffffff
	.align		4
        /*0008*/ 	.word	0x00000000
	.align		4
        /*000c*/ 	.word	0xfffffffe
	.align		4
        /*0010*/ 	.word	0x00000000
	.align		4
        /*0014*/ 	.word	0xfffffffd
	.align		4
        /*0018*/ 	.word	0x00000000
	.align		4
        /*001c*/ 	.word	0xfffffffc


//--------------------- .nv.constant4             --------------------------
	.section	.nv.constant4,"a",@progbits
	.align	8
	.align		8
.nv.constant4:
        /*0000*/ 	.dword	_$_str


//--------------------- .text.attn_fwd            --------------------------
	.section	.text.attn_fwd,"ax",@progbits
	.align	128
        .global         attn_fwd
        .type           attn_fwd,@function
        .size           attn_fwd,(.L_x_3 - attn_fwd)
        .other          attn_fwd,@"STO_CUDA_ENTRY STV_DEFAULT"
attn_fwd:
.text.attn_fwd:
[----:B------:R-:W0:Y:S01]  /*0000*/  LDC R1, c[0x0][0x37c] ;  /* 0x0000df00ff017b82 */ /* 0x000e220000000800 */
[----:B------:R-:W1:Y:S07]  /*0010*/  S2R R22, SR_TID.X ;  /* 0x0000000000167919 */ /* 0x000e6e0000002100 */
[----:B------:R-:W2:Y:S01]  /*0020*/  S2UR UR10, SR_CTAID.Y ;  /* 0x00000000000a79c3 */ /* 0x000ea20000002600 */
[----:B------:R-:W2:Y:S01]  /*0030*/  LDCU.64 UR4, c[0x0][0x3b0] ;  /* 0x00007600ff0477ac */ /* 0x000ea20008000a00 */
[----:B0-----:R-:W-:Y:S01]  /*0040*/  VIADD R1, R1, 0xfffff8c0 ;  /* 0xfffff8c001017836 */ /* 0x001fe20000000000 */
[----:B------:R-:W0:Y:S01]  /*0050*/  S2R R3, SR_CTAID.X ;  /* 0x0000000000037919 */ /* 0x000e220000002500 */
[----:B------:R-:W3:Y:S04]  /*0060*/  LDCU.64 UR14, c[0x0][0x358] ;  /* 0x00006b00ff0e77ac */ /* 0x000ee80008000a00 */
[----:B------:R-:W4:Y:S08]  /*0070*/  LDC R4, c[0x0][0x3b8] ;  /* 0x0000ee00ff047b82 */ /* 0x000f300000000800 */
[----:B------:R-:W5:Y:S01]  /*0080*/  LDC.64 R6, c[0x0][0x380] ;  /* 0x0000e000ff067b82 */ /* 0x000f620000000a00 */
[----:B--2---:R-:W-:Y:S01]  /*0090*/  UIMAD UR4, UR10, UR4, URZ ;  /* 0x000000040a0472a4 */ /* 0x004fe2000f8e02ff */
[----:B-1----:R-:W-:-:S02]  /*00a0*/  LOP3.LUT R0, R22, 0x1f, RZ, 0xc0, !PT ;  /* 0x0000001f16007812 */ /* 0x002fc400078ec0ff */
[----:B------:R-:W-:-:S03]  /*00b0*/  SHF.R.U32.HI R5, RZ, 0x5, R22 ;  /* 0x00000005ff057819 */ /* 0x000fc60000011616 */
[----:B0-----:R-:W-:Y:S01]  /*00c0*/  IMAD R2, R3, 0x20, R0 ;  /* 0x0000002003027824 */ /* 0x001fe200078e0200 */
[----:B------:R-:W-:-:S03]  /*00d0*/  SGXT.U32 R5, R5, 0x3 ;  /* 0x000000030505781a */ /* 0x000fc60000000000 */
[----:B------:R-:W-:Y:S01]  /*00e0*/  IMAD R3, R2, UR5, RZ ;  /* 0x0000000502037c24 */ /* 0x000fe2000f8e02ff */
[----:B------:R-:W-:Y:S01]  /*00f0*/  USHF.R.S32.HI UR5, URZ, 0x1f, UR4 ;  /* 0x0000001fff057899 */ /* 0x000fe20008011404 */
[----:B----4-:R-:W-:-:S03]  /*0100*/  IMAD R5, R5, R4, RZ ;  /* 0x0000000405057224 */ /* 0x010fc600078e02ff */
[----:B-----5:R-:W-:Y:S02]  /*0110*/  IADD3 R2, P0, P1, R3, UR4, R6 ;  /* 0x0000000403027c10 */ /* 0x020fe4000f91e006 */
[----:B------:R-:W-:Y:S01]  /*0120*/  SHF.R.S32.HI R0, RZ, 0x1f, R3 ;  /* 0x0000001fff007819 */ /* 0x000fe20000011403 */
[----:B------:R-:W-:-:S03]  /*0130*/  IMAD R3, R4, 0x8, R5 ;  /* 0x0000000804037824 */ /* 0x000fc600078e0205 */
[----:B------:R-:W-:Y:S01]  /*0140*/  IADD3.X R0, PT, PT, R0, UR5, R7, P0, P1 ;  /* 0x0000000500007c10 */ /* 0x000fe200087e2407 */
[C---:B------:R-:W-:Y:S01]  /*0150*/  IMAD R11, R4.reuse, 0x8, R3 ;  /* 0x00000008040b7824 */ /* 0x040fe200078e0203 */
[-C--:B------:R-:W-:Y:S02]  /*0160*/  IADD3 R8, P0, PT, R5, R2.reuse, RZ ;  /* 0x0000000205087210 */ /* 0x080fe40007f1e0ff */
[----:B------:R-:W-:Y:S02]  /*0170*/  IADD3 R6, P1, PT, R3, R2, RZ ;  /* 0x0000000203067210 */ /* 0x000fe40007f3e0ff */
[----:B------:R-:W-:Y:S01]  /*0180*/  LEA.HI.X.SX32 R9, R5, R0, 0x1, P0 ;  /* 0x0000000005097211 */ /* 0x000fe200000f0eff */
[C---:B------:R-:W-:Y:S01]  /*0190*/  IMAD R5, R4.reuse, 0x8, R11 ;  /* 0x0000000804057824 */ /* 0x040fe200078e020b */
[----:B------:R-:W-:Y:S02]  /*01a0*/  IADD3 R10, P0, PT, R11, R2, RZ ;  /* 0x000000020b0a7210 */ /* 0x000fe40007f1e0ff */
[-C--:B------:R-:W-:Y:S01]  /*01b0*/  LEA.HI.X.SX32 R7, R3, R0.reuse, 0x1, P1 ;  /* 0x0000000003077211 */ /* 0x080fe200008f0eff */
[C---:B------:R-:W-:Y:S01]  /*01c0*/  IMAD R15, R4.reuse, 0x8, R5 ;  /* 0x00000008040f7824 */ /* 0x040fe200078e0205 */
[----:B------:R-:W-:Y:S01]  /*01d0*/  LEA.HI.X.SX32 R11, R11, R0, 0x1, P0 ;  /* 0x000000000b0b7211 */ /* 0x000fe200000f0eff */
[----:B---3--:R0:W2:Y:S01]  /*01e0*/  LDG.E.U8 R3, desc[UR14][R8.64] ;  /* 0x0000000e08037981 */ /* 0x0080a2000c1e1100 */
[----:B------:R-:W-:Y:S01]  /*01f0*/  IADD3 R12, P0, PT, R5, R2, RZ ;  /* 0x00000002050c7210 */ /* 0x000fe20007f1e0ff */
[----:B------:R-:W-:-:S02]  /*0200*/  IMAD R17, R4, 0x8, R15 ;  /* 0x0000000804117824 */ /* 0x000fc400078e020f */
[----:B------:R-:W2:Y:S01]  /*0210*/  LDG.E.U8 R6, desc[UR14][R6.64] ;  /* 0x0000000e06067981 */ /* 0x000ea2000c1e1100 */
[----:B------:R-:W-:Y:S01]  /*0220*/  LEA.HI.X.SX32 R13, R5, R0, 0x1, P0 ;  /* 0x00000000050d7211 */ /* 0x000fe200000f0eff */
[C---:B------:R-:W-:Y:S01]  /*0230*/  IMAD R19, R4.reuse, 0x8, R17 ;  /* 0x0000000804137824 */ /* 0x040fe200078e0211 */
[C---:B------:R-:W-:Y:S01]  /*0240*/  IADD3 R14, P0, PT, R15.reuse, R2, RZ ;  /* 0x000000020f0e7210 */ /* 0x040fe20007f1e0ff */
[----:B------:R1:W3:Y:S02]  /*0250*/  LDG.E.U8 R5, desc[UR14][R10.64] ;  /* 0x0000000e0a057981 */ /* 0x0002e4000c1e1100 */
[C---:B0-----:R-:W-:Y:S01]  /*0260*/  IMAD R9, R4.reuse, 0x8, R19 ;  /* 0x0000000804097824 */ /* 0x041fe200078e0213 */
[----:B------:R-:W-:Y:S01]  /*0270*/  LEA.HI.X.SX32 R15, R15, R0, 0x1, P0 ;  /* 0x000000000f0f7211 */ /* 0x000fe200000f0eff */
[----:B------:R0:W3:Y:S01]  /*0280*/  LDG.E.U8 R8, desc[UR14][R12.64] ;  /* 0x0000000e0c087981 */ /* 0x0000e2000c1e1100 */
[-C--:B------:R-:W-:Y:S02]  /*0290*/  IADD3 R16, P0, PT, R17, R2.reuse, RZ ;  /* 0x0000000211107210 */ /* 0x080fe40007f1e0ff */
[----:B------:R-:W-:Y:S01]  /*02a0*/  IADD3 R18, P1, PT, R19, R2, RZ ;  /* 0x0000000213127210 */ /* 0x000fe20007f3e0ff */
[----:B------:R4:W5:Y:S01]  /*02b0*/  LDG.E.U8 R7, desc[UR14][R14.64] ;  /* 0x0000000e0e077981 */ /* 0x000962000c1e1100 */
[----:B------:R-:W-:Y:S01]  /*02c0*/  LEA.HI.X.SX32 R17, R17, R0, 0x1, P0 ;  /* 0x0000000011117211 */ /* 0x000fe200000f0eff */
[----:B-1----:R-:W-:Y:S01]  /*02d0*/  IMAD R11, R4, 0x8, R9 ;  /* 0x00000008040b7824 */ /* 0x002fe200078e0209 */
[----:B------:R-:W-:-:S03]  /*02e0*/  IADD3 R20, P0, PT, R9, R2, RZ ;  /* 0x0000000209147210 */ /* 0x000fc60007f1e0ff */
[C---:B0-----:R-:W-:Y:S01]  /*02f0*/  IMAD R13, R4.reuse, 0x8, R11 ;  /* 0x00000008040d7824 */ /* 0x041fe200078e020b */
[----:B------:R-:W-:Y:S01]  /*0300*/  LEA.HI.X.SX32 R21, R9, R0, 0x1, P0 ;  /* 0x0000000009157211 */ /* 0x000fe200000f0eff */
[----:B------:R0:W5:Y:S01]  /*0310*/  LDG.E.U8 R24, desc[UR14][R16.64] ;  /* 0x0000000e10187981 */ /* 0x000162000c1e1100 */
[----:B------:R-:W-:Y:S01]  /*0320*/  IADD3 R10, P0, PT, R11, R2, RZ ;  /* 0x000000020b0a7210 */ /* 0x000fe20007f1e0ff */
[C---:B------:R-:W-:Y:S01]  /*0330*/  IMAD R23, R4.reuse, 0x8, R13 ;  /* 0x0000000804177824 */ /* 0x040fe200078e020d */
[-C--:B------:R-:W-:Y:S01]  /*0340*/  LEA.HI.X.SX32 R19, R19, R0.reuse, 0x1, P1 ;  /* 0x0000000013137211 */ /* 0x080fe200008f0eff */
[----:B------:R-:W2:Y:S01]  /*0350*/  LDG.E.U8 R26, desc[UR14][R20.64] ;  /* 0x0000000e141a7981 */ /* 0x000ea2000c1e1100 */
[----:B------:R-:W-:Y:S01]  /*0360*/  LEA.HI.X.SX32 R11, R11, R0, 0x1, P0 ;  /* 0x000000000b0b7211 */ /* 0x000fe200000f0eff */
[----:B------:R-:W-:Y:S01]  /*0370*/  IMAD R25, R4, 0x8, R23 ;  /* 0x0000000804197824 */ /* 0x000fe200078e0217 */
[-C--:B------:R-:W-:Y:S01]  /*0380*/  IADD3 R12, P0, PT, R13, R2.reuse, RZ ;  /* 0x000000020d0c7210 */ /* 0x080fe20007f1e0ff */
[----:B------:R1:W2:Y:S01]  /*0390*/  LDG.E.U8 R9, desc[UR14][R18.64] ;  /* 0x0000000e12097981 */ /* 0x0002a2000c1e1100 */
[----:B----4-:R-:W-:-:S02]  /*03a0*/  IADD3 R14, P1, PT, R23, R2, RZ ;  /* 0x00000002170e7210 */ /* 0x010fc40007f3e0ff */
[----:B------:R-:W-:Y:S01]  /*03b0*/  LEA.HI.X.SX32 R13, R13, R0, 0x1, P0 ;  /* 0x000000000d0d7211 */ /* 0x000fe200000f0eff */
[----:B------:R4:W2:Y:S01]  /*03c0*/  LDG.E.U8 R28, desc[UR14][R10.64] ;  /* 0x0000000e0a1c7981 */ /* 0x0008a2000c1e1100 */
[----:B0-----:R-:W-:Y:S01]  /*03d0*/  IADD3 R16, P0, PT, R25, R2, RZ ;  /* 0x0000000219107210 */ /* 0x001fe20007f1e0ff */
[C---:B-1----:R-:W-:Y:S01]  /*03e0*/  IMAD R19, R4.reuse, 0x8, R25 ;  /* 0x0000000804137824 */ /* 0x042fe200078e0219 */
[-C--:B------:R-:W-:Y:S01]  /*03f0*/  LEA.HI.X.SX32 R15, R23, R0.reuse, 0x1, P1 ;  /* 0x00000000170f7211 */ /* 0x080fe200008f0eff */
[----:B------:R-:W2:Y:S02]  /*0400*/  LDG.E.U8 R29, desc[UR14][R12.64] ;  /* 0x0000000e0c1d7981 */ /* 0x000ea4000c1e1100 */
[C---:B------:R-:W-:Y:S01]  /*0410*/  IMAD R21, R4.reuse, 0x8, R19 ;  /* 0x0000000804157824 */ /* 0x040fe200078e0213 */
[----:B------:R-:W-:Y:S01]  /*0420*/  LEA.HI.X.SX32 R17, R25, R0, 0x1, P0 ;  /* 0x0000000019117211 */ /* 0x000fe200000f0eff */
[----:B------:R0:W2:Y:S01]  /*0430*/  LDG.E.U8 R30, desc[UR14][R14.64] ;  /* 0x0000000e0e1e7981 */ /* 0x0000a2000c1e1100 */
[----:B------:R-:W-:Y:S01]  /*0440*/  IADD3 R18, P0, PT, R19, R2, RZ ;  /* 0x0000000213127210 */ /* 0x000fe20007f1e0ff */
[----:B------:R-:W-:-:S02]  /*0450*/  IMAD R23, R4, 0x8, R21 ;  /* 0x0000000804177824 */ /* 0x000fc400078e0215 */
[----:B------:R1:W2:Y:S01]  /*0460*/  LDG.E.U8 R31, desc[UR14][R16.64] ;  /* 0x0000000e101f7981 */ /* 0x0002a2000c1e1100 */
[----:B------:R-:W-:Y:S01]  /*0470*/  LEA.HI.X.SX32 R19, R19, R0, 0x1, P0 ;  /* 0x0000000013137211 */ /* 0x000fe200000f0eff */
[----:B------:R-:W-:Y:S01]  /*0480*/  IMAD R25, R4, 0x8, R23 ;  /* 0x0000000804197824 */ /* 0x000fe200078e0217 */
[----:B----4-:R-:W-:-:S03]  /*0490*/  IADD3 R10, P0, PT, R21, R2, RZ ;  /* 0x00000002150a7210 */ /* 0x010fc60007f1e0ff */
[C---:B0-----:R-:W-:Y:S01]  /*04a0*/  IMAD R15, R4.reuse, 0x8, R25 ;  /* 0x00000008040f7824 */ /* 0x041fe200078e0219 */
[----:B------:R-:W-:Y:S01]  /*04b0*/  LEA.HI.X.SX32 R11, R21, R0, 0x1, P0 ;  /* 0x00000000150b7211 */ /* 0x000fe200000f0eff */
[----:B------:R0:W4:Y:S01]  /*04c0*/  LDG.E.U8 R32, desc[UR14][R18.64] ;  /* 0x0000000e12207981 */ /* 0x000122000c1e1100 */
[-C--:B------:R-:W-:Y:S01]  /*04d0*/  IADD3 R12, P0, PT, R25, R2.reuse, RZ ;  /* 0x00000002190c7210 */ /* 0x080fe20007f1e0ff */
[C---:B-1----:R-:W-:Y:S01]  /*04e0*/  IMAD R17, R4.reuse, 0x8, R15 ;  /* 0x0000000804117824 */ /* 0x042fe200078e020f */
[----:B------:R-:W-:Y:S01]  /*04f0*/  IADD3 R20, P1, PT, R23, R2, RZ ;  /* 0x0000000217147210 */ /* 0x000fe20007f3e0ff */
[----:B------:R1:W4:Y:S01]  /*0500*/  LDG.E.U8 R33, desc[UR14][R10.64] ;  /* 0x0000000e0a217981 */ /* 0x000322000c1e1100 */
[-C--:B------:R-:W-:Y:S02]  /*0510*/  LEA.HI.X.SX32 R13, R25, R0.reuse, 0x1, P0 ;  /* 0x00000000190d7211 */ /* 0x080fe400000f0eff */
[----:B------:R-:W-:Y:S01]  /*0520*/  LEA.HI.X.SX32 R21, R23, R0, 0x1, P1 ;  /* 0x0000000017157211 */ /* 0x000fe200008f0eff */
[C---:B------:R-:W-:Y:S01]  /*0530*/  IMAD R23, R4.reuse, 0x8, R17 ;  /* 0x0000000804177824 */ /* 0x040fe200078e0211 */
[C---:B------:R-:W-:Y:S01]  /*0540*/  IADD3 R14, P0, PT, R15.reuse, R2, RZ ;  /* 0x000000020f0e7210 */ /* 0x040fe20007f1e0ff */
[----:B------:R-:W3:Y:S02]  /*0550*/  LDG.E.U8 R35, desc[UR14][R12.64] ;  /* 0x0000000e0c237981 */ /* 0x000ee4000c1e1100 */
[----:B------:R-:W-:Y:S01]  /*0560*/  IMAD R25, R4, 0x8, R23 ;  /* 0x0000000804197824 */ /* 0x000fe200078e0217 */
[----:B------:R-:W-:Y:S01]  /*0570*/  LEA.HI.X.SX32 R15, R15, R0, 0x1, P0 ;  /* 0x000000000f0f7211 */ /* 0x000fe200000f0eff */
[----:B------:R1:W3:Y:S01]  /*0580*/  LDG.E.U8 R34, desc[UR14][R20.64] ;  /* 0x0000000e14227981 */ /* 0x0002e2000c1e1100 */
[----:B------:R-:W-:-:S02]  /*0590*/  IADD3 R16, P0, PT, R17, R2, RZ ;  /* 0x0000000211107210 */ /* 0x000fc40007f1e0ff */
[----:B0-----:R-:W-:Y:S01]  /*05a0*/  IADD3 R18, P1, PT, R23, R2, RZ ;  /* 0x0000000217127210 */ /* 0x001fe20007f3e0ff */
[----:B------:R0:W3:Y:S01]  /*05b0*/  LDG.E.U8 R36, desc[UR14][R14.64] ;  /* 0x0000000e0e247981 */ /* 0x0000e2000c1e1100 */
[----:B------:R-:W-:Y:S02]  /*05c0*/  LEA.HI.X.SX32 R17, R17, R0, 0x1, P0 ;  /* 0x0000000011117211 */ /* 0x000fe400000f0eff */
[----:B-1----:R-:W-:Y:S01]  /*05d0*/  IADD3 R10, P0, PT, R25, R2, RZ ;  /* 0x00000002190a7210 */ /* 0x002fe20007f1e0ff */
[----:B------:R-:W-:-:S03]  /*05e0*/  IMAD R21, R4, 0x8, R25 ;  /* 0x0000000804157824 */ /* 0x000fc600078e0219 */
[-C--:B------:R-:W-:Y:S01]  /*05f0*/  LEA.HI.X.SX32 R11, R25, R0.reuse, 0x1, P0 ;  /* 0x00000000190b7211 */ /* 0x080fe200000f0eff */
[----:B------:R1:W3:Y:S01]  /*0600*/  LDG.E.U8 R37, desc[UR14][R16.64] ;  /* 0x0000000e10257981 */ /* 0x0002e2000c1e1100 */
[----:B------:R-:W-:Y:S01]  /*0610*/  LEA.HI.X.SX32 R19, R23, R0, 0x1, P1 ;  /* 0x0000000017137211 */ /* 0x000fe200008f0eff */
[C---:B------:R-:W-:Y:S01]  /*0620*/  IMAD R23, R4.reuse, 0x8, R21 ;  /* 0x0000000804177824 */ /* 0x040fe200078e0215 */
[C---:B------:R-:W-:Y:S01]  /*0630*/  IADD3 R12, P0, PT, R21.reuse, R2, RZ ;  /* 0x00000002150c7210 */ /* 0x040fe20007f1e0ff */
[----:B------:R-:W3:Y:S03]  /*0640*/  LDG.E.U8 R39, desc[UR14][R10.64] ;  /* 0x0000000e0a277981 */ /* 0x000ee6000c1e1100 */
[----:B------:R-:W-:Y:S01]  /*0650*/  LEA.HI.X.SX32 R13, R21, R0, 0x1, P0 ;  /* 0x00000000150d7211 */ /* 0x000fe200000f0eff */
[C---:B------:R-:W-:Y:S01]  /*0660*/  IMAD R21, R4.reuse, 0x8, R23 ;  /* 0x0000000804157824 */ /* 0x040fe200078e0217 */
[C---:B0-----:R-:W-:Y:S01]  /*0670*/  IADD3 R14, P0, PT, R23.reuse, R2, RZ ;  /* 0x00000002170e7210 */ /* 0x041fe20007f1e0ff */
[----:B------:R0:W3:Y:S02]  /*0680*/  LDG.E.U8 R38, desc[UR14][R18.64] ;  /* 0x0000000e12267981 */ /* 0x0000e4000c1e1100 */
[C---:B------:R-:W-:Y:S01]  /*0690*/  IMAD R25, R4.reuse, 0x8, R21 ;  /* 0x0000000804197824 */ /* 0x040fe200078e0215 */
[----:B------:R-:W-:Y:S01]  /*06a0*/  LEA.HI.X.SX32 R15, R23, R0, 0x1, P0 ;  /* 0x00000000170f7211 */ /* 0x000fe200000f0eff */
[----:B------:R0:W3:Y:S03]  /*06b0*/  LDG.E.U8 R40, desc[UR14][R12.64] ;  /* 0x0000000e0c287981 */ /* 0x0000e6000c1e1100 */
[----:B-1----:R-:W-:Y:S01]  /*06c0*/  IADD3 R16, P0, PT, R25, R2, RZ ;  /* 0x0000000219107210 */ /* 0x002fe20007f1e0ff */
[----:B------:R1:W3:Y:S01]  /*06d0*/  LDG.E.U8 R41, desc[UR14][R14.64] ;  /* 0x0000000e0e297981 */ /* 0x0002e2000c1e1100 */
[----:B0-----:R-:W-:-:S02]  /*06e0*/  IMAD R19, R4, 0x8, R25 ;  /* 0x0000000804137824 */ /* 0x001fc400078e0219 */
[----:B------:R-:W-:Y:S02]  /*06f0*/  LEA.HI.X.SX32 R17, R25, R0, 0x1, P0 ;  /* 0x0000000019117211 */ /* 0x000fe400000f0eff */
[C---:B------:R-:W-:Y:S01]  /*0700*/  IMAD R23, R4.reuse, 0x8, R19 ;  /* 0x0000000804177824 */ /* 0x040fe200078e0213 */
[-C--:B------:R-:W-:Y:S02]  /*0710*/  IADD3 R10, P0, PT, R19, R2.reuse, RZ ;  /* 0x00000002130a7210 */ /* 0x080fe40007f1e0ff */
[----:B------:R-:W3:Y:S01]  /*0720*/  LDG.E.U8 R43, desc[UR14][R16.64] ;  /* 0x0000000e102b7981 */ /* 0x000ee2000c1e1100 */
[----:B------:R-:W-:Y:S02]  /*0730*/  IADD3 R20, P1, PT, R21, R2, RZ ;  /* 0x0000000215147210 */ /* 0x000fe40007f3e0ff */
[-C--:B------:R-:W-:Y:S01]  /*0740*/  LEA.HI.X.SX32 R11, R19, R0.reuse, 0x1, P0 ;  /* 0x00000000130b7211 */ /* 0x080fe200000f0eff */
[----:B------:R-:W-:Y:S01]  /*0750*/  IMAD R19, R4, 0x8, R23 ;  /* 0x0000000804137824 */ /* 0x000fe200078e0217 */
[----:B------:R-:W-:-:S02]  /*0760*/  LEA.HI.X.SX32 R21, R21, R0, 0x1, P1 ;  /* 0x0000000015157211 */ /* 0x000fc400008f0eff */
[C---:B------:R-:W-:Y:S01]  /*0770*/  IADD3 R12, P0, PT, R23.reuse, R2, RZ ;  /* 0x00000002170c7210 */ /* 0x040fe20007f1e0ff */
[C---:B------:R-:W-:Y:S01]  /*0780*/  IMAD R25, R4.reuse, 0x8, R19 ;  /* 0x0000000804197824 */ /* 0x040fe200078e0213 */
[----:B------:R-:W3:Y:S02]  /*0790*/  LDG.E.U8 R44, desc[UR14][R10.64] ;  /* 0x0000000e0a2c7981 */ /* 0x000ee4000c1e1100 */
[----:B------:R-:W-:Y:S02]  /*07a0*/  LEA.HI.X.SX32 R13, R23, R0, 0x1, P0 ;  /* 0x00000000170d7211 */ /* 0x000fe400000f0eff */
[----:B------:R0:W3:Y:S01]  /*07b0*/  LDG.E.U8 R42, desc[UR14][R20.64] ;  /* 0x0000000e142a7981 */ /* 0x0000e2000c1e1100 */
[-C--:B-1----:R-:W-:Y:S02]  /*07c0*/  IADD3 R14, P0, PT, R25, R2.reuse, RZ ;  /* 0x00000002190e7210 */ /* 0x082fe40007f1e0ff */
[----:B------:R-:W-:Y:S01]  /*07d0*/  IADD3 R18, P1, PT, R19, R2, RZ ;  /* 0x0000000213127210 */ /* 0x000fe20007f3e0ff */
[----:B------:R-:W3:Y:S01]  /*07e0*/  LDG.E.U8 R45, desc[UR14][R12.64] ;  /* 0x0000000e0c2d7981 */ /* 0x000ee2000c1e1100 */
[-C--:B------:R-:W-:Y:S01]  /*07f0*/  LEA.HI.X.SX32 R15, R25, R0.reuse, 0x1, P0 ;  /* 0x00000000190f7211 */ /* 0x080fe200000f0eff */
[----:B0-----:R-:W-:Y:S01]  /*0800*/  IMAD R21, R4, 0x8, R25 ;  /* 0x0000000804157824 */ /* 0x001fe200078e0219 */
[----:B------:R-:W-:-:S03]  /*0810*/  LEA.HI.X.SX32 R19, R19, R0, 0x1, P1 ;  /* 0x0000000013137211 */ /* 0x000fc600008f0eff */
[----:B------:R-:W3:Y:S01]  /*0820*/  LDG.E.U8 R47, desc[UR14][R14.64] ;  /* 0x0000000e0e2f7981 */ /* 0x000ee2000c1e1100 */
[C---:B------:R-:W-:Y:S01]  /*0830*/  IMAD R23, R4.reuse, 0x8, R21 ;  /* 0x0000000804177824 */ /* 0x040fe200078e0215 */
[C---:B------:R-:W-:Y:S02]  /*0840*/  IADD3 R16, P0, PT, R21.reuse, R2, RZ ;  /* 0x0000000215107210 */ /* 0x040fe40007f1e0ff */
[----:B------:R0:W3:Y:S02]  /*0850*/  LDG.E.U8 R46, desc[UR14][R18.64] ;  /* 0x0000000e122e7981 */ /* 0x0000e4000c1e1100 */
[----:B------:R-:W-:Y:S01]  /*0860*/  LEA.HI.X.SX32 R17, R21, R0, 0x1, P0 ;  /* 0x0000000015117211 */ /* 0x000fe200000f0eff */
[----:B------:R-:W-:Y:S01]  /*0870*/  IMAD R21, R4, 0x8, R23 ;  /* 0x0000000804157824 */ /* 0x000fe200078e0217 */
[----:B------:R-:W-:-:S03]  /*0880*/  IADD3 R10, P0, PT, R23, R2, RZ ;  /* 0x00000002170a7210 */ /* 0x000fc60007f1e0ff */
[C---:B------:R-:W-:Y:S01]  /*0890*/  IMAD R25, R4.reuse, 0x8, R21 ;  /* 0x0000000804197824 */ /* 0x040fe200078e0215 */
[----:B------:R-:W-:Y:S01]  /*08a0*/  LEA.HI.X.SX32 R11, R23, R0, 0x1, P0 ;  /* 0x00000000170b7211 */ /* 0x000fe200000f0eff */
[----:B------:R1:W3:Y:S02]  /*08b0*/  LDG.E.U8 R48, desc[UR14][R16.64] ;  /* 0x0000000e10307981 */ /* 0x0002e4000c1e1100 */
[C---:B0-----:R-:W-:Y:S01]  /*08c0*/  IMAD R19, R4.reuse, 0x8, R25 ;  /* 0x0000000804137824 */ /* 0x041fe200078e0219 */
[C---:B------:R-:W-:Y:S01]  /*08d0*/  IADD3 R12, P0, PT, R25.reuse, R2, RZ ;  /* 0x00000002190c7210 */ /* 0x040fe20007f1e0ff */
[----:B------:R0:W3:Y:S03]  /*08e0*/  LDG.E.U8 R49, desc[UR14][R10.64] ;  /* 0x0000000e0a317981 */ /* 0x0000e6000c1e1100 */
[----:B------:R-:W-:Y:S01]  /*08f0*/  LEA.HI.X.SX32 R13, R25, R0, 0x1, P0 ;  /* 0x00000000190d7211 */ /* 0x000fe200000f0eff */
[----:B------:R-:W-:Y:S01]  /*0900*/  IMAD R23, R4, 0x8, R19 ;  /* 0x0000000804177824 */ /* 0x000fe200078e0213 */
[----:B------:R-:W-:-:S02]  /*0910*/  IADD3 R14, P0, PT, R19, R2, RZ ;  /* 0x00000002130e7210 */ /* 0x000fc40007f1e0ff */
[----:B------:R-:W-:Y:S01]  /*0920*/  IADD3 R20, P1, PT, R21, R2, RZ ;  /* 0x0000000215147210 */ /* 0x000fe20007f3e0ff */
[----:B------:R-:W3:Y:S01]  /*0930*/  LDG.E.U8 R51, desc[UR14][R12.64] ;  /* 0x0000000e0c337981 */ /* 0x000ee2000c1e1100 */
[-C--:B------:R-:W-:Y:S01]  /*0940*/  LEA.HI.X.SX32 R15, R19, R0.reuse, 0x1, P0 ;  /* 0x00000000130f7211 */ /* 0x080fe200000f0eff */
[C---:B------:R-:W-:Y:S01]  /*0950*/  IMAD R19, R4.reuse, 0x8, R23 ;  /* 0x0000000804137824 */ /* 0x040fe200078e0217 */
[----:B------:R-:W-:Y:S02]  /*0960*/  LEA.HI.X.SX32 R21, R21, R0, 0x1, P1 ;  /* 0x0000000015157211 */ /* 0x000fe400008f0eff */
[C---:B-1----:R-:W-:Y:S01]  /*0970*/  IADD3 R16, P0, PT, R23.reuse, R2, RZ ;  /* 0x0000000217107210 */ /* 0x042fe20007f1e0ff */
[----:B------:R-:W-:Y:S01]  /*0980*/  IMAD R25, R4, 0x8, R19 ;  /* 0x0000000804197824 */ /* 0x000fe200078e0213 */
[----:B------:R-:W3:Y:S02]  /*0990*/  LDG.E.U8 R52, desc[UR14][R14.64] ;  /* 0x0000000e0e347981 */ /* 0x000ee4000c1e1100 */
[----:B------:R-:W-:-:S02]  /*09a0*/  LEA.HI.X.SX32 R17, R23, R0, 0x1, P0 ;  /* 0x0000000017117211 */ /* 0x000fc400000f0eff */
[----:B------:R1:W3:Y:S01]  /*09b0*/  LDG.E.U8 R50, desc[UR14][R20.64] ;  /* 0x0000000e14327981 */ /* 0x0002e2000c1e1100 */
[-C--:B0-----:R-:W-:Y:S02]  /*09c0*/  IADD3 R10, P0, PT, R25, R2.reuse, RZ ;  /* 0x00000002190a7210 */ /* 0x081fe40007f1e0ff */
[----:B------:R-:W-:Y:S01]  /*09d0*/  IADD3 R18, P1, PT, R19, R2, RZ ;  /* 0x0000000213127210 */ /* 0x000fe20007f3e0ff */
[----:B------:R-:W3:Y:S01]  /*09e0*/  LDG.E.U8 R53, desc[UR14][R16.64] ;  /* 0x0000000e10357981 */ /* 0x000ee2000c1e1100 */
[-C--:B------:R-:W-:Y:S01]  /*09f0*/  LEA.HI.X.SX32 R11, R25, R0.reuse, 0x1, P0 ;  /* 0x00000000190b7211 */ /* 0x080fe200000f0eff */
[----:B-1----:R-:W-:Y:S01]  /*0a00*/  IMAD R21, R4, 0x8, R25 ;  /* 0x0000000804157824 */ /* 0x002fe200078e0219 */
        /* <DEDUP_REMOVED lines=93> */
[----:B------:R0:W3:Y:S01]  /*0fe0*/  LDG.E.U8 R77, desc[UR14][R12.64] ;  /* 0x0000000e0c4d7981 */ /* 0x0000e2000c1e1100 */
[----:B-1----:R-:W-:Y:S01]  /*0ff0*/  IMAD R21, R4, 0x8, R25 ;  /* 0x0000000804157824 */ /* 0x002fe200078e0219 */
[----:B------:R-:W-:-:S03]  /*1000*/  LEA.HI.X.SX32 R15, R25, R0, 0x1, P0 ;  /* 0x00000000190f7211 */ /* 0x000fc600000f0eff */
[C---:B------:R-:W-:Y:S01]  /*1010*/  IMAD R23, R4.reuse, 0x8, R21 ;  /* 0x0000000804177824 */ /* 0x040fe200078e0215 */
[----:B------:R-:W-:Y:S02]  /*1020*/  IADD3 R16, P0, PT, R21, R2, RZ ;  /* 0x0000000215107210 */ /* 0x000fe40007f1e0ff */
[-C--:B------:R-:W-:Y:S01]  /*1030*/  LEA.HI.X.SX32 R19, R19, R0.reuse, 0x1, P1 ;  /* 0x0000000013137211 */ /* 0x080fe200008f0eff */
[C---:B------:R-:W-:Y:S01]  /*1040*/  IMAD R25, R4.reuse, 0x8, R23 ;  /* 0x0000000804197824 */ /* 0x040fe200078e0217 */
[----:B------:R-:W-:Y:S01]  /*1050*/  LEA.HI.X.SX32 R17, R21, R0, 0x1, P0 ;  /* 0x0000000015117211 */ /* 0x000fe200000f0eff */
[----:B------:R-:W3:Y:S01]  /*1060*/  LDG.E.U8 R15, desc[UR14][R14.64] ;  /* 0x0000000e0e0f7981 */ /* 0x000ee2000c1e1100 */
[-C--:B------:R-:W-:Y:S01]  /*1070*/  IADD3 R10, P0, PT, R23, R2.reuse, RZ ;  /* 0x00000002170a7210 */ /* 0x080fe20007f1e0ff */
[----:B------:R-:W-:Y:S01]  /*1080*/  IMAD R27, R4, 0x8, R25 ;  /* 0x00000008041b7824 */ /* 0x000fe200078e0219 */
[----:B------:R-:W-:Y:S01]  /*1090*/  IADD3 R20, P1, PT, R25, R2, RZ ;  /* 0x0000000219147210 */ /* 0x000fe20007f3e0ff */
[----:B------:R-:W3:Y:S01]  /*10a0*/  LDG.E.U8 R18, desc[UR14][R18.64] ;  /* 0x0000000e12127981 */ /* 0x000ee2000c1e1100 */
[----:B------:R-:W-:-:S02]  /*10b0*/  LEA.HI.X.SX32 R11, R23, R0, 0x1, P0 ;  /* 0x00000000170b7211 */ /* 0x000fc400000f0eff */
[----:B0-----:R-:W-:Y:S01]  /*10c0*/  IADD3 R12, P0, PT, R27, R2, RZ ;  /* 0x000000021b0c7210 */ /* 0x001fe20007f1e0ff */
[----:B------:R0:W3:Y:S01]  /*10d0*/  LDG.E.U8 R16, desc[UR14][R16.64] ;  /* 0x0000000e10107981 */ /* 0x0000e2000c1e1100 */
[-C--:B------:R-:W-:Y:S02]  /*10e0*/  LEA.HI.X.SX32 R21, R25, R0.reuse, 0x1, P1 ;  /* 0x0000000019157211 */ /* 0x080fe400008f0eff */
[----:B------:R-:W-:Y:S01]  /*10f0*/  LEA.HI.X.SX32 R13, R27, R0, 0x1, P0 ;  /* 0x000000001b0d7211 */ /* 0x000fe200000f0eff */
[----:B------:R-:W3:Y:S04]  /*1100*/  LDG.E.U8 R11, desc[UR14][R10.64] ;  /* 0x0000000e0a0b7981 */ /* 0x000ee8000c1e1100 */
[----:B------:R-:W3:Y:S04]  /*1110*/  LDG.E.U8 R20, desc[UR14][R20.64] ;  /* 0x0000000e14147981 */ /* 0x000ee8000c1e1100 */
[----:B------:R-:W3:Y:S01]  /*1120*/  LDG.E.U8 R13, desc[UR14][R12.64] ;  /* 0x0000000e0c0d7981 */ /* 0x000ee2000c1e1100 */
[----:B------:R-:W1:Y:S01]  /*1130*/  S2UR UR4, SR_CgaCtaId ;  /* 0x00000000000479c3 */ /* 0x000e620000008800 */
[----:B------:R-:W-:Y:S01]  /*1140*/  LOP3.LUT R2, R22, 0xc0, RZ, 0xc0, !PT ;  /* 0x000000c016027812 */ /* 0x000fe200078ec0ff */
[----:B--2---:R-:W-:Y:S01]  /*1150*/  IMAD R3, R6, 0x100, R3 ;  /* 0x0000010006037824 */ /* 0x004fe200078e0203 */
[----:B------:R-:W-:Y:S01]  /*1160*/  LOP3.LUT R0, R22, 0xff, RZ, 0xc0, !PT ;  /* 0x000000ff16007812 */ /* 0x000fe200078ec0ff */
[----:B------:R-:W-:Y:S01]  /*1170*/  UMOV UR11, 0x400 ;  /* 0x00000400000b7882 */ /* 0x000fe20000000000 */
[----:B0-----:R-:W-:Y:S01]  /*1180*/  SHF.R.U32.HI R17, RZ, 0x2, R2 ;  /* 0x00000002ff117819 */ /* 0x001fe20000011602 */
[----:B-----5:R-:W-:Y:S01]  /*1190*/  IMAD R7, R24, 0x100, R7 ;  /* 0x0000010018077824 */ /* 0x020fe200078e0207 */
[----:B------:R-:W-:Y:S01]  /*11a0*/  F2FP.F16.E4M3.UNPACK_B R3, R3 ;  /* 0x00000003ff03723e */ /* 0x000fe200020006ff */
[----:B------:R-:W-:-:S02]  /*11b0*/  IMAD.SHL.U32 R2, R0, 0x2, RZ ;  /* 0x0000000200027824 */ /* 0x000fc400078e00ff */
[----:B------:R-:W-:Y:S01]  /*11c0*/  IMAD R28, R29, 0x100, R28 ;  /* 0x000001001d1c7824 */ /* 0x000fe200078e021c */
[----:B------:R-:W-:Y:S02]  /*11d0*/  PRMT R4, R3, 0x7632, R4 ;  /* 0x0000763203047816 */ /* 0x000fe40000000004 */
[----:B------:R-:W-:Y:S01]  /*11e0*/  LOP3.LUT R2, R2, R17, RZ, 0x3c, !PT ;  /* 0x0000001102027212 */ /* 0x000fe200078e3cff */
[----:B----4-:R-:W-:Y:S01]  /*11f0*/  IMAD R32, R33, 0x100, R32 ;  /* 0x0000010021207824 */ /* 0x010fe200078e0220 */
[----:B------:R-:W-:Y:S02]  /*1200*/  F2FP.F16.E4M3.UNPACK_B R7, R7 ;  /* 0x00000007ff07723e */ /* 0x000fe400020006ff */
[----:B------:R-:W-:Y:S01]  /*1210*/  F2FP.F16.E4M3.UNPACK_B R28, R28 ;  /* 0x0000001cff1c723e */ /* 0x000fe200020006ff */
[----:B-1----:R-:W-:Y:S01]  /*1220*/  ULEA UR11, UR4, UR11, 0x18 ;  /* 0x0000000b040b7291 */ /* 0x002fe2000f8ec0ff */
[----:B---3--:R-:W-:Y:S01]  /*1230*/  IMAD R36, R37, 0x100, R36 ;  /* 0x0000010025247824 */ /* 0x008fe200078e0224 */
[----:B------:R-:W-:Y:S01]  /*1240*/  F2FP.F16.E4M3.UNPACK_B R32, R32 ;  /* 0x00000020ff20723e */ /* 0x000fe200020006ff */
[----:B------:R-:W-:Y:S01]  /*1250*/  IMAD R5, R8, 0x100, R5 ;  /* 0x0000010008057824 */ /* 0x000fe200078e0205 */
[----:B------:R-:W0:Y:S01]  /*1260*/  LDCU UR4, c[0x0][0x3f0] ;  /* 0x00007e00ff0477ac */ /* 0x000e220008000800 */
[----:B------:R-:W-:Y:S01]  /*1270*/  IMAD R30, R31, 0x100, R30 ;  /* 0x000001001f1e7824 */ /* 0x000fe200078e021e */
[----:B------:R-:W-:-:S03]  /*1280*/  F2FP.F16.E4M3.UNPACK_B R36, R36 ;  /* 0x00000024ff24723e */ /* 0x000fc600020006ff */
[----:B------:R1:W-:Y:S04]  /*1290*/  STS.U16 [R2+UR11], R3 ;  /* 0x0000000302007988 */ /* 0x0003e8000800040b */
[----:B------:R2:W-:Y:S01]  /*12a0*/  STS.U16 [R2+UR11+0x200], R4 ;  /* 0x0002000402007988 */ /* 0x0005e2000800040b */
[----:B-1----:R-:W-:Y:S01]  /*12b0*/  PRMT R3, R7, 0x7632, R3 ;  /* 0x0000763207037816 */ /* 0x002fe20000000003 */
[----:B------:R-:W-:Y:S01]  /*12c0*/  IMAD R40, R41, 0x100, R40 ;  /* 0x0000010029287824 */ /* 0x000fe200078e0228 */
[----:B--2---:R-:W-:-:S03]  /*12d0*/  PRMT R4, R28, 0x7632, R4 ;  /* 0x000076321c047816 */ /* 0x004fc60000000004 */
[----:B------:R1:W-:Y:S01]  /*12e0*/  STS.U16 [R2+UR11+0xa00], R3 ;  /* 0x000a000302007988 */ /* 0x0003e2000800040b */
[----:B------:R-:W-:-:S03]  /*12f0*/  F2FP.F16.E4M3.UNPACK_B R5, R5 ;  /* 0x00000005ff05723e */ /* 0x000fc600020006ff */
[----:B------:R2:W-:Y:S01]  /*1300*/  STS.U16 [R2+UR11+0x1200], R4 ;  /* 0x0012000402007988 */ /* 0x0005e2000800040b */
[----:B------:R-:W-:Y:S01]  /*1310*/  F2FP.F16.E4M3.UNPACK_B R30, R30 ;  /* 0x0000001eff1e723e */ /* 0x000fe200020006ff */
[----:B------:R-:W-:Y:S01]  /*1320*/  IMAD R34, R35, 0x100, R34 ;  /* 0x0000010023227824 */ /* 0x000fe200078e0222 */
[----:B------:R-:W-:Y:S02]  /*1330*/  F2FP.F16.E4M3.UNPACK_B R40, R40 ;  /* 0x00000028ff28723e */ /* 0x000fe400020006ff */
[----:B-1----:R-:W-:Y:S01]  /*1340*/  PRMT R3, R32, 0x7632, R3 ;  /* 0x0000763220037816 */ /* 0x002fe20000000003 */
[----:B------:R-:W-:Y:S01]  /*1350*/  IMAD R38, R39, 0x100, R38 ;  /* 0x0000010027267824 */ /* 0x000fe200078e0226 */
[----:B--2---:R-:W-:Y:S01]  /*1360*/  PRMT R4, R36, 0x7632, R4 ;  /* 0x0000763224047816 */ /* 0x004fe20000000004 */
[----:B------:R-:W-:Y:S01]  /*1370*/  IMAD R44, R45, 0x100, R44 ;  /* 0x000001002d2c7824 */ /* 0x000fe200078e022c */
[----:B------:R-:W-:Y:S01]  /*1380*/  PRMT R6, R5, 0x7632, R6 ;  /* 0x0000763205067816 */ /* 0x000fe20000000006 */
[----:B------:R1:W-:Y:S03]  /*1390*/  STS.U16 [R2+UR11+0x400], R5 ;  /* 0x0004000502007988 */ /* 0x0003e6000800040b */
[----:B------:R-:W-:Y:S01]  /*13a0*/  F2FP.F16.E4M3.UNPACK_B R44, R44 ;  /* 0x0000002cff2c723e */ /* 0x000fe200020006ff */
[----:B------:R2:W-:Y:S01]  /*13b0*/  STS.U16 [R2+UR11+0x1a00], R3 ;  /* 0x001a000302007988 */ /* 0x0005e2000800040b */
[----:B------:R-:W-:-:S03]  /*13c0*/  F2FP.F16.E4M3.UNPACK_B R34, R34 ;  /* 0x00000022ff22723e */ /* 0x000fc600020006ff */
[----:B------:R3:W-:Y:S01]  /*13d0*/  STS.U16 [R2+UR11+0x2200], R4 ;  /* 0x0022000402007988 */ /* 0x0007e2000800040b */
[----:B-1----:R-:W-:Y:S01]  /*13e0*/  PRMT R5, R30, 0x7632, R5 ;  /* 0x000076321e057816 */ /* 0x002fe20000000005 */
[----:B------:R-:W-:Y:S01]  /*13f0*/  IMAD R42, R43, 0x100, R42 ;  /* 0x000001002b2a7824 */ /* 0x000fe200078e022a */
[----:B------:R-:W-:Y:S02]  /*1400*/  F2FP.F16.E4M3.UNPACK_B R38, R38 ;  /* 0x00000026ff26723e */ /* 0x000fe400020006ff */
[----:B--2---:R-:W-:Y:S01]  /*1410*/  PRMT R3, R40, 0x7632, R3 ;  /* 0x0000763228037816 */ /* 0x004fe20000000003 */
[----:B------:R-:W-:Y:S01]  /*1420*/  IMAD R46, R47, 0x100, R46 ;  /* 0x000001002f2e7824 */ /* 0x000fe200078e022e */
[----:B---3--:R-:W-:Y:S01]  /*1430*/  PRMT R4, R44, 0x7632, R4 ;  /* 0x000076322c047816 */ /* 0x008fe20000000004 */
[----:B------:R-:W-:Y:S01]  /*1440*/  IMAD R48, R49, 0x100, R48 ;  /* 0x0000010031307824 */ /* 0x000fe200078e0230 */
[----:B------:R1:W-:Y:S04]  /*1450*/  STS.U16 [R2+UR11+0x600], R6 ;  /* 0x0006000602007988 */ /* 0x0003e8000800040b */
[----:B------:R-:W-:Y:S01]  /*1460*/  F2FP.F16.E4M3.UNPACK_B R48, R48 ;  /* 0x00000030ff30723e */ /* 0x000fe200020006ff */
[----:B------:R2:W-:Y:S01]  /*1470*/  STS.U16 [R2+UR11+0x1600], R5 ;  /* 0x0016000502007988 */ /* 0x0005e2000800040b */
[----:B------:R-:W-:-:S03]  /*1480*/  F2FP.F16.E4M3.UNPACK_B R42, R42 ;  /* 0x0000002aff2a723e */ /* 0x000fc600020006ff */
[----:B------:R3:W-:Y:S01]  /*1490*/  STS.U16 [R2+UR11+0x2a00], R3 ;  /* 0x002a000302007988 */ /* 0x0007e2000800040b */
[----:B-1----:R-:W-:-:S03]  /*14a0*/  PRMT R6, R34, 0x7632, R6 ;  /* 0x0000763222067816 */ /* 0x002fc60000000006 */
[----:B------:R1:W-:Y:S01]  /*14b0*/  STS.U16 [R2+UR11+0x3200], R4 ;  /* 0x0032000402007988 */ /* 0x0003e2000800040b */
[----:B------:R-:W-:Y:S01]  /*14c0*/  IMAD R52, R53, 0x100, R52 ;  /* 0x0000010035347824 */ /* 0x000fe200078e0234 */
[----:B--2---:R-:W-:-:S04]  /*14d0*/  PRMT R5, R38, 0x7632, R5 ;  /* 0x0000763226057816 */ /* 0x004fc80000000005 */
[----:B------:R-:W-:Y:S02]  /*14e0*/  F2FP.F16.E4M3.UNPACK_B R52, R52 ;  /* 0x00000034ff34723e */ /* 0x000fe400020006ff */
[----:B---3--:R-:W-:Y:S02]  /*14f0*/  PRMT R3, R48, 0x7632, R3 ;  /* 0x0000763230037816 */ /* 0x008fe40000000003 */
[----:B-1----:R-:W-:Y:S01]  /*1500*/  PRMT R4, R52, 0x7632, R4 ;  /* 0x0000763234047816 */ /* 0x002fe20000000004 */
[----:B------:R-:W-:Y:S01]  /*1510*/  IMAD R50, R51, 0x100, R50 ;  /* 0x0000010033327824 */ /* 0x000fe200078e0232 */
[----:B------:R-:W-:Y:S01]  /*1520*/  F2FP.F16.E4M3.UNPACK_B R46, R46 ;  /* 0x0000002eff2e723e */ /* 0x000fe200020006ff */
[----:B------:R-:W-:Y:S01]  /*1530*/  IMAD R54, R55, 0x100, R54 ;  /* 0x0000010037367824 */ /* 0x000fe200078e0236 */
[----:B------:R1:W-:Y:S04]  /*1540*/  STS.U16 [R2+UR11+0x1e00], R6 ;  /* 0x001e000602007988 */ /* 0x0003e8000800040b */
[----:B------:R2:W-:Y:S01]  /*1550*/  STS.U16 [R2+UR11+0x2600], R5 ;  /* 0x0026000502007988 */ /* 0x0005e2000800040b */
[----:B------:R-:W-:-:S03]  /*1560*/  IMAD R56, R57, 0x100, R56 ;  /* 0x0000010039387824 */ /* 0x000fc600078e0238 */
[----:B------:R3:W-:Y:S02]  /*1570*/  STS.U16 [R2+UR11+0x3a00], R3 ;  /* 0x003a000302007988 */ /* 0x0007e4000800040b */
[----:B------:R-:W-:Y:S02]  /*1580*/  F2FP.F16.E4M3.UNPACK_B R56, R56 ;  /* 0x00000038ff38723e */ /* 0x000fe400020006ff */
[----:B------:R4:W-:Y:S01]  /*1590*/  STS.U16 [R2+UR11+0x4200], R4 ;  /* 0x0042000402007988 */ /* 0x0009e2000800040b */
[----:B-1----:R-:W-:Y:S02]  /*15a0*/  PRMT R6, R42, 0x7632, R6 ;  /* 0x000076322a067816 */ /* 0x002fe40000000006 */
[----:B--2---:R-:W-:Y:S02]  /*15b0*/  PRMT R5, R46, 0x7632, R5 ;  /* 0x000076322e057816 */ /* 0x004fe40000000005 */
[----:B---3--:R-:W-:Y:S01]  /*15c0*/  PRMT R3, R56, 0x7632, R3 ;  /* 0x0000763238037816 */ /* 0x008fe20000000003 */
[----:B------:R-:W-:-:S05]  /*15d0*/  IMAD R60, R61, 0x100, R60 ;  /* 0x000001003d3c7824 */ /* 0x000fca00078e023c */
[----:B------:R-:W-:Y:S01]  /*15e0*/  F2FP.F16.E4M3.UNPACK_B R60, R60 ;  /* 0x0000003cff3c723e */ /* 0x000fe200020006ff */
[----:B------:R-:W-:Y:S01]  /*15f0*/  IMAD R58, R59, 0x100, R58 ;  /* 0x000001003b3a7824 */ /* 0x000fe200078e023a */
[----:B------:R-:W-:Y:S02]  /*1600*/  F2FP.F16.E4M3.UNPACK_B R50, R50 ;  /* 0x00000032ff32723e */ /* 0x000fe400020006ff */
[----:B----4-:R-:W-:Y:S02]  /*1610*/  PRMT R4, R60, 0x7632, R4 ;  /* 0x000076323c047816 */ /* 0x010fe40000000004 */
[----:B------:R-:W-:Y:S01]  /*1620*/  F2FP.F16.E4M3.UNPACK_B R54, R54 ;  /* 0x00000036ff36723e */ /* 0x000fe200020006ff */
[----:B------:R-:W-:Y:S01]  /*1630*/  IMAD R62, R63, 0x100, R62 ;  /* 0x000001003f3e7824 */ /* 0x000fe200078e023e */
[----:B------:R1:W-:Y:S01]  /*1640*/  STS.U16 [R2+UR11+0x2e00], R6 ;  /* 0x002e000602007988 */ /* 0x0003e2000800040b */
[----:B------:R-:W-:-:S03]  /*1650*/  IMAD R9, R26, 0x100, R9 ;  /* 0x000001001a097824 */ /* 0x000fc600078e0209 */
[----:B------:R2:W-:Y:S01]  /*1660*/  STS.U16 [R2+UR11+0x3600], R5 ;  /* 0x0036000502007988 */ /* 0x0005e2000800040b */
[----:B------:R-:W-:-:S03]  /*1670*/  IMAD R64, R65, 0x100, R64 ;  /* 0x0000010041407824 */ /* 0x000fc600078e0240 */
[----:B------:R3:W-:Y:S02]  /*1680*/  STS.U16 [R2+UR11+0x4a00], R3 ;  /* 0x004a000302007988 */ /* 0x0007e4000800040b */
[----:B------:R-:W-:Y:S02]  /*1690*/  F2FP.F16.E4M3.UNPACK_B R64, R64 ;  /* 0x00000040ff40723e */ /* 0x000fe400020006ff */
[----:B------:R4:W-:Y:S01]  /*16a0*/  STS.U16 [R2+UR11+0x5200], R4 ;  /* 0x0052000402007988 */ /* 0x0009e2000800040b */
[----:B-1----:R-:W-:Y:S02]  /*16b0*/  PRMT R6, R50, 0x7632, R6 ;  /* 0x0000763232067816 */ /* 0x002fe40000000006 */
[----:B--2---:R-:W-:Y:S01]  /*16c0*/  PRMT R5, R54, 0x7632, R5 ;  /* 0x0000763236057816 */ /* 0x004fe20000000005 */
[----:B------:R-:W-:Y:S01]  /*16d0*/  IMAD R66, R67, 0x100, R66 ;  /* 0x0000010043427824 */ /* 0x000fe200078e0242 */
[----:B---3--:R-:W-:-:S04]  /*16e0*/  PRMT R3, R64, 0x7632, R3 ;  /* 0x0000763240037816 */ /* 0x008fc80000000003 */
[----:B------:R-:W-:Y:S01]  /*16f0*/  F2FP.F16.E4M3.UNPACK_B R66, R66 ;  /* 0x00000042ff42723e */ /* 0x000fe200020006ff */
[----:B------:R-:W-:Y:S01]  /*1700*/  IMAD R68, R69, 0x100, R68 ;  /* 0x0000010045447824 */ /* 0x000fe200078e0244 */
[----:B------:R-:W-:Y:S02]  /*1710*/  F2FP.F16.E4M3.UNPACK_B R58, R58 ;  /* 0x0000003aff3a723e */ /* 0x000fe400020006ff */
[----:B----4-:R-:W-:Y:S02]  /*1720*/  PRMT R4, R66, 0x7632, R4 ;  /* 0x0000763242047816 */ /* 0x010fe40000000004 */
[----:B------:R-:W-:Y:S01]  /*1730*/  F2FP.F16.E4M3.UNPACK_B R62, R62 ;  /* 0x0000003eff3e723e */ /* 0x000fe200020006ff */
[----:B------:R-:W-:Y:S01]  /*1740*/  IMAD R70, R71, 0x100, R70 ;  /* 0x0000010047467824 */ /* 0x000fe200078e0246 */
[----:B------:R1:W-:Y:S04]  /*1750*/  STS.U16 [R2+UR11+0x3e00], R6 ;  /* 0x003e000602007988 */ /* 0x0003e8000800040b */
[----:B------:R-:W-:Y:S01]  /*1760*/  F2FP.F16.E4M3.UNPACK_B R70, R70 ;  /* 0x00000046ff46723e */ /* 0x000fe200020006ff */
[----:B------:R2:W-:Y:S01]  /*1770*/  STS.U16 [R2+UR11+0x4600], R5 ;  /* 0x0046000502007988 */ /* 0x0005e2000800040b */
[----:B------:R-:W-:-:S03]  /*1780*/  IMAD R72, R73, 0x100, R72 ;  /* 0x0000010049487824 */ /* 0x000fc600078e0248 */
[----:B------:R3:W-:Y:S02]  /*1790*/  STS.U16 [R2+UR11+0x5a00], R3 ;  /* 0x005a000302007988 */ /* 0x0007e4000800040b */
[----:B------:R-:W-:Y:S02]  /*17a0*/  F2FP.F16.E4M3.UNPACK_B R72, R72 ;  /* 0x00000048ff48723e */ /* 0x000fe400020006ff */
[----:B------:R4:W-:Y:S01]  /*17b0*/  STS.U16 [R2+UR11+0x5e00], R4 ;  /* 0x005e000402007988 */ /* 0x0009e2000800040b */
[----:B------:R-:W-:Y:S01]  /*17c0*/  F2FP.F16.E4M3.UNPACK_B R9, R9 ;  /* 0x00000009ff09723e */ /* 0x000fe200020006ff */
[----:B0-----:R-:W-:Y:S01]  /*17d0*/  UISETP.GE.AND UP0, UPT, UR4, 0x1, UPT ;  /* 0x000000010400788c */ /* 0x001fe2000bf06270 */
[----:B-1----:R-:W-:Y:S02]  /*17e0*/  PRMT R6, R58, 0x7632, R6 ;  /* 0x000076323a067816 */ /* 0x002fe40000000006 */
[----:B--2---:R-:W-:Y:S02]  /*17f0*/  PRMT R5, R62, 0x7632, R5 ;  /* 0x000076323e057816 */ /* 0x004fe40000000005 */
[----:B---3--:R-:W-:-:S02]  /*1800*/  PRMT R3, R70, 0x7632, R3 ;  /* 0x0000763246037816 */ /* 0x008fc40000000003 */
[----:B----4-:R-:W-:Y:S01]  /*1810*/  PRMT R4, R72, 0x7632, R4 ;  /* 0x0000763248047816 */ /* 0x010fe20000000004 */
[----:B------:R-:W-:Y:S02]  /*1820*/  IMAD R74, R75, 0x100, R74 ;  /* 0x000001004b4a7824 */ /* 0x000fe400078e024a */
[----:B------:R-:W-:Y:S01]  /*1830*/  IMAD R76, R77, 0x100, R76 ;  /* 0x000001004d4c7824 */ /* 0x000fe200078e024c */
[----:B------:R-:W-:Y:S02]  /*1840*/  F2FP.F16.E4M3.UNPACK_B R68, R68 ;  /* 0x00000044ff44723e */ /* 0x000fe400020006ff */
[----:B------:R-:W-:Y:S02]  /*1850*/  F2FP.F16.E4M3.UNPACK_B R74, R74 ;  /* 0x0000004aff4a723e */ /* 0x000fe400020006ff */
[----:B------:R-:W-:Y:S01]  /*1860*/  F2FP.F16.E4M3.UNPACK_B R76, R76 ;  /* 0x0000004cff4c723e */ /* 0x000fe200020006ff */
[----:B------:R-:W-:Y:S01]  /*1870*/  STS.U16 [R2+UR11+0xc00], R9 ;  /* 0x000c000902007988 */ /* 0x000fe2000800040b */
[----:B------:R-:W-:-:S03]  /*1880*/  PRMT R8, R9, 0x7632, R8 ;  /* 0x0000763209087816 */ /* 0x000fc60000000008 */
[----:B------:R0:W-:Y:S01]  /*1890*/  STS.U16 [R2+UR11+0x4e00], R6 ;  /* 0x004e000602007988 */ /* 0x0001e2000800040b */
[----:B------:R-:W-:Y:S02]  /*18a0*/  IMAD R15, R15, 0x100, R18 ;  /* 0x000001000f0f7824 */ /* 0x000fe400078e0212 */
[----:B------:R-:W-:-:S03]  /*18b0*/  IMAD R11, R11, 0x100, R16 ;  /* 0x000001000b0b7824 */ /* 0x000fc600078e0210 */
[----:B------:R-:W-:Y:S01]  /*18c0*/  F2FP.F16.E4M3.UNPACK_B R15, R15 ;  /* 0x0000000fff0f723e */ /* 0x000fe200020006ff */
[----:B------:R-:W-:Y:S01]  /*18d0*/  IMAD R13, R13, 0x100, R20 ;  /* 0x000001000d0d7824 */ /* 0x000fe200078e0214 */
[----:B------:R-:W-:Y:S01]  /*18e0*/  F2FP.F16.E4M3.UNPACK_B R11, R11 ;  /* 0x0000000bff0b723e */ /* 0x000fe200020006ff */
[----:B------:R1:W-:Y:S03]  /*18f0*/  STS.U16 [R2+UR11+0x5600], R5 ;  /* 0x0056000502007988 */ /* 0x0003e6000800040b */
[----:B------:R-:W-:Y:S01]  /*1900*/  F2FP.F16.E4M3.UNPACK_B R13, R13 ;  /* 0x0000000dff0d723e */ /* 0x000fe200020006ff */
[----:B------:R2:W-:Y:S01]  /*1910*/  STS.U16 [R2+UR11+0x6600], R3 ;  /* 0x0066000302007988 */ /* 0x0005e2000800040b */
[----:B0-----:R-:W-:Y:S02]  /*1920*/  PRMT R6, R74, 0x7632, R6 ;  /* 0x000076324a067816 */ /* 0x001fe40000000006 */
[----:B------:R-:W-:Y:S01]  /*1930*/  PRMT R9, R11, 0x7632, R9 ;  /* 0x000076320b097816 */ /* 0x000fe20000000009 */
[----:B------:R0:W-:Y:S01]  /*1940*/  STS.U16 [R2+UR11+0x6a00], R4 ;  /* 0x006a000402007988 */ /* 0x0001e2000800040b */
[----:B------:R-:W-:-:S02]  /*1950*/  PRMT R10, R13, 0x7632, R10 ;  /* 0x000076320d0a7816 */ /* 0x000fc4000000000a */
[----:B-1----:R-:W-:Y:S02]  /*1960*/  PRMT R5, R68, 0x7632, R5 ;  /* 0x0000763244057816 */ /* 0x002fe40000000005 */
[----:B--2---:R-:W-:Y:S02]  /*1970*/  PRMT R3, R76, 0x7632, R3 ;  /* 0x000076324c037816 */ /* 0x004fe40000000003 */
[----:B0-----:R-:W-:Y:S01]  /*1980*/  PRMT R4, R15, 0x7632, R4 ;  /* 0x000076320f047816 */ /* 0x001fe20000000004 */
[----:B------:R0:W-:Y:S01]  /*1990*/  STS.U16 [R2+UR11+0x800], R7 ;  /* 0x0008000702007988 */ /* 0x0001e2000800040b */
[----:B------:R-:W-:Y:S01]  /*19a0*/  IMAD.MOV.U32 R156, RZ, RZ, 0x3f800000 ;  /* 0x3f800000ff9c7424 */ /* 0x000fe200078e00ff */
[----:B------:R-:W-:Y:S01]  /*19b0*/  CS2R R78, SRZ ;  /* 0x00000000004e7805 */ /* 0x000fe2000001ff00 */
[----:B------:R-:W-:Y:S01]  /*19c0*/  IMAD.MOV.U32 R157, RZ, RZ, 0x3f800000 ;  /* 0x3f800000ff9d7424 */ /* 0x000fe200078e00ff */
[----:B------:R1:W-:Y:S01]  /*19d0*/  STS.U16 [R2+UR11+0xe00], R8 ;  /* 0x000e000802007988 */ /* 0x0003e2000800040b */
[----:B------:R-:W-:Y:S01]  /*19e0*/  IMAD.MOV.U32 R158, RZ, RZ, 0x3f800000 ;  /* 0x3f800000ff9e7424 */ /* 0x000fe200078e00ff */
[----:B------:R-:W-:Y:S01]  /*19f0*/  CS2R R84, SRZ ;  /* 0x0000000000547805 */ /* 0x000fe2000001ff00 */
[----:B------:R-:W-:Y:S01]  /*1a00*/  IMAD.MOV.U32 R159, RZ, RZ, 0x3f800000 ;  /* 0x3f800000ff9f7424 */ /* 0x000fe200078e00ff */
[----:B------:R-:W-:Y:S01]  /*1a10*/  STS.U16 [R2+UR11+0x1000], R28 ;  /* 0x0010001c02007988 */ /* 0x000fe2000800040b */
[----:B------:R-:W-:Y:S01]  /*1a20*/  CS2R R86, SRZ ;  /* 0x0000000000567805 */ /* 0x000fe2000001ff00 */
[----:B0-----:R-:W-:Y:S01]  /*1a30*/  IMAD.MOV.U32 R7, RZ, RZ, -0x800000 ;  /* 0xff800000ff077424 */ /* 0x001fe200078e00ff */
[----:B------:R-:W-:Y:S01]  /*1a40*/  CS2R R88, SRZ ;  /* 0x0000000000587805 */ /* 0x000fe2000001ff00 */
[----:B------:R-:W-:Y:S01]  /*1a50*/  STS.U16 [R2+UR11+0x1400], R30 ;  /* 0x0014001e02007988 */ /* 0x000fe2000800040b */
[----:B------:R-:W-:Y:S01]  /*1a60*/  CS2R R90, SRZ ;  /* 0x00000000005a7805 */ /* 0x000fe2000001ff00 */
[----:B-1----:R-:W-:Y:S01]  /*1a70*/  IMAD.MOV.U32 R8, RZ, RZ, -0x800000 ;  /* 0xff800000ff087424 */ /* 0x002fe200078e00ff */
[----:B------:R-:W-:Y:S01]  /*1a80*/  CS2R R80, SRZ ;  /* 0x0000000000507805 */ /* 0x000fe2000001ff00 */
[----:B------:R-:W-:Y:S01]  /*1a90*/  STS.U16 [R2+UR11+0x1800], R32 ;  /* 0x0018002002007988 */ /* 0x000fe2000800040b */
[----:B------:R-:W-:-:S02]  /*1aa0*/  CS2R R82, SRZ ;  /* 0x0000000000527805 */ /* 0x000fc4000001ff00 */
[----:B------:R-:W-:Y:S02]  /*1ab0*/  CS2R R108, SRZ ;  /* 0x00000000006c7805 */ /* 0x000fe4000001ff00 */
[----:B------:R-:W-:Y:S01]  /*1ac0*/  CS2R R110, SRZ ;  /* 0x00000000006e7805 */ /* 0x000fe2000001ff00 */
[----:B------:R-:W-:Y:S01]  /*1ad0*/  STS.U16 [R2+UR11+0x1c00], R34 ;  /* 0x001c002202007988 */ /* 0x000fe2000800040b */
[----:B------:R-:W-:Y:S02]  /*1ae0*/  CS2R R92, SRZ ;  /* 0x00000000005c7805 */ /* 0x000fe4000001ff00 */
[----:B------:R-:W-:Y:S02]  /*1af0*/  CS2R R94, SRZ ;  /* 0x00000000005e7805 */ /* 0x000fe4000001ff00 */
[----:B------:R-:W-:Y:S01]  /*1b00*/  CS2R R104, SRZ ;  /* 0x0000000000687805 */ /* 0x000fe2000001ff00 */
[----:B------:R-:W-:Y:S01]  /*1b10*/  STS.U16 [R2+UR11+0x2000], R36 ;  /* 0x0020002402007988 */ /* 0x000fe2000800040b */
[----:B------:R-:W-:-:S02]  /*1b20*/  CS2R R106, SRZ ;  /* 0x00000000006a7805 */ /* 0x000fc4000001ff00 */
[----:B------:R-:W-:Y:S02]  /*1b30*/  CS2R R96, SRZ ;  /* 0x0000000000607805 */ /* 0x000fe4000001ff00 */
[----:B------:R-:W-:Y:S01]  /*1b40*/  CS2R R98, SRZ ;  /* 0x0000000000627805 */ /* 0x000fe2000001ff00 */
[----:B------:R-:W-:Y:S01]  /*1b50*/  STS.U16 [R2+UR11+0x2400], R38 ;  /* 0x0024002602007988 */ /* 0x000fe2000800040b */
[----:B------:R-:W-:Y:S02]  /*1b60*/  CS2R R100, SRZ ;  /* 0x0000000000647805 */ /* 0x000fe4000001ff00 */
[----:B------:R-:W-:Y:S01]  /*1b70*/  CS2R R102, SRZ ;  /* 0x0000000000667805 */ /* 0x000fe2000001ff00 */
[----:B------:R-:W-:Y:S04]  /*1b80*/  STS.U16 [R2+UR11+0x2800], R40 ;  /* 0x0028002802007988 */ /* 0x000fe8000800040b */
[----:B------:R-:W-:Y:S04]  /*1b90*/  STS.U16 [R2+UR11+0x2c00], R42 ;  /* 0x002c002a02007988 */ /* 0x000fe8000800040b */
[----:B------:R-:W-:Y:S04]  /*1ba0*/  STS.U16 [R2+UR11+0x3000], R44 ;  /* 0x0030002c02007988 */ /* 0x000fe8000800040b */
[----:B------:R-:W-:Y:S04]  /*1bb0*/  STS.U16 [R2+UR11+0x3400], R46 ;  /* 0x0034002e02007988 */ /* 0x000fe8000800040b */
[----:B------:R0:W-:Y:S04]  /*1bc0*/  STS.U16 [R2+UR11+0x3800], R48 ;  /* 0x0038003002007988 */ /* 0x0001e8000800040b */
[----:B------:R1:W-:Y:S04]  /*1bd0*/  STS.U16 [R2+UR11+0x3c00], R50 ;  /* 0x003c003202007988 */ /* 0x0003e8000800040b */
[----:B------:R2:W-:Y:S01]  /*1be0*/  STS.U16 [R2+UR11+0x4000], R52 ;  /* 0x0040003402007988 */ /* 0x0005e2000800040b */
[----:B0-----:R-:W-:-:S03]  /*1bf0*/  CS2R R48, SRZ ;  /* 0x0000000000307805 */ /* 0x001fc6000001ff00 */
[----:B------:R0:W-:Y:S01]  /*1c00*/  STS.U16 [R2+UR11+0x4400], R54 ;  /* 0x0044003602007988 */ /* 0x0001e2000800040b */
[----:B-1----:R-:W-:-:S03]  /*1c10*/  CS2R R50, SRZ ;  /* 0x0000000000327805 */ /* 0x002fc6000001ff00 */
[----:B------:R1:W-:Y:S01]  /*1c20*/  STS.U16 [R2+UR11+0x4800], R56 ;  /* 0x0048003802007988 */ /* 0x0003e2000800040b */
[----:B--2---:R-:W-:-:S03]  /*1c30*/  CS2R R52, SRZ ;  /* 0x0000000000347805 */ /* 0x004fc6000001ff00 */
        /* <DEDUP_REMOVED lines=17> */
[----:B--2---:R-:W-:-:S03]  /*1d50*/  IMAD.MOV.U32 R5, RZ, RZ, -0x800000 ;  /* 0xff800000ff057424 */ /* 0x004fc600078e00ff */
[----:B------:R2:W-:Y:S01]  /*1d60*/  STS.U16 [R2+UR11+0x6c00], R74 ;  /* 0x006c004a02007988 */ /* 0x0005e2000800040b */
[----:B0-----:R-:W-:-:S03]  /*1d70*/  CS2R R70, SRZ ;  /* 0x0000000000467805 */ /* 0x001fc6000001ff00 */
[----:B------:R0:W-:Y:S01]  /*1d80*/  STS.U16 [R2+UR11+0x6e00], R6 ;  /* 0x006e000602007988 */ /* 0x0001e2000800040b */
[----:B-1----:R-:W-:-:S03]  /*1d90*/  CS2R R72, SRZ ;  /* 0x0000000000487805 */ /* 0x002fc6000001ff00 */
[----:B------:R1:W-:Y:S01]  /*1da0*/  STS.U16 [R2+UR11+0x7000], R76 ;  /* 0x0070004c02007988 */ /* 0x0003e2000800040b */
[----:B--2---:R-:W-:-:S03]  /*1db0*/  CS2R R74, SRZ ;  /* 0x00000000004a7805 */ /* 0x004fc6000001ff00 */
[----:B------:R-:W-:Y:S01]  /*1dc0*/  STS.U16 [R2+UR11+0x7200], R3 ;  /* 0x0072000302007988 */ /* 0x000fe2000800040b */
[----:B0-----:R-:W-:-:S03]  /*1dd0*/  IMAD.MOV.U32 R6, RZ, RZ, -0x800000 ;  /* 0xff800000ff067424 */ /* 0x001fc600078e00ff */
[----:B------:R-:W-:Y:S01]  /*1de0*/  STS.U16 [R2+UR11+0x7400], R15 ;  /* 0x0074000f02007988 */ /* 0x000fe2000800040b */
[----:B-1----:R-:W-:-:S03]  /*1df0*/  CS2R R76, SRZ ;  /* 0x00000000004c7805 */ /* 0x002fc6000001ff00 */
[----:B------:R-:W-:Y:S04]  /*1e00*/  STS.U16 [R2+UR11+0x7600], R4 ;  /* 0x0076000402007988 */ /* 0x000fe8000800040b */
[----:B------:R-:W-:Y:S04]  /*1e10*/  STS.U16 [R2+UR11+0x7800], R11 ;  /* 0x0078000b02007988 */ /* 0x000fe8000800040b */
[----:B------:R-:W-:Y:S04]  /*1e20*/  STS.U16 [R2+UR11+0x7a00], R9 ;  /* 0x007a000902007988 */ /* 0x000fe8000800040b */
[----:B------:R-:W-:Y:S04]  /*1e30*/  STS.U16 [R2+UR11+0x7c00], R13 ;  /* 0x007c000d02007988 */ /* 0x000fe8000800040b */
[----:B------:R0:W-:Y:S02]  /*1e40*/  STS.U16 [R2+UR11+0x7e00], R10 ;  /* 0x007e000a02007988 */ /* 0x0001e4000800040b */
[----:B0-----:R-:W-:Y:S01]  /*1e50*/  LOP3.LUT R2, R22, 0x3f, RZ, 0xc0, !PT ;  /* 0x0000003f16027812 */ /* 0x001fe200078ec0ff */
[----:B------:R-:W-:Y:S06]  /*1e60*/  BRA.U !UP0, `(.L_x_0) ;  /* 0x000000f508307547 */ /* 0x000fec000b800000 */
[----:B------:R-:W0:Y:S01]  /*1e70*/  LDC R13, c[0x0][0x3d8] ;  /* 0x0000f600ff0d7b82 */ /* 0x000e220000000800 */
[----:B------:R-:W-:Y:S01]  /*1e80*/  SHF.R.U32.HI R3, RZ, 0x6, R22 ;  /* 0x00000006ff037819 */ /* 0x000fe20000011616 */
[----:B------:R-:W1:Y:S01]  /*1e90*/  LDCU.64 UR6, c[0x0][0x3c0] ;  /* 0x00007800ff0677ac */ /* 0x000e620008000a00 */
[C---:B------:R-:W-:Y:S01]  /*1ea0*/  LOP3.LUT P0, RZ, R22.reuse, 0x7, RZ, 0xc0, !PT ;  /* 0x0000000716ff7812 */ /* 0x040fe2000780c0ff */
[----:B------:R-:W-:Y:S01]  /*1eb0*/  IMAD.MOV.U32 R154, RZ, RZ, -0x800000 ;  /* 0xff800000ff9a7424 */ /* 0x000fe200078e00ff */
[----:B------:R-:W-:Y:S01]  /*1ec0*/  SGXT.U32 R3, R3, 0x2 ;  /* 0x000000020303781a */ /* 0x000fe20000000000 */
[----:B------:R-:W2:Y:S01]  /*1ed0*/  LDCU.64 UR8, c[0x0][0x3d0] ;  /* 0x00007a00ff0877ac */ /* 0x000ea20008000a00 */
[----:B------:R-:W-:Y:S01]  /*1ee0*/  LOP3.LUT P1, RZ, R22, 0x3, RZ, 0xc0, !PT ;  /* 0x0000000316ff7812 */ /* 0x000fe2000782c0ff */
[----:B------:R-:W3:Y:S01]  /*1ef0*/  LDC R7, c[0x0][0x3c8] ;  /* 0x0000f200ff077b82 */ /* 0x000ee20000000800 */
[----:B------:R-:W-:Y:S01]  /*1f00*/  IMAD.MOV.U32 R156, RZ, RZ, 0x3f800000 ;  /* 0x3f800000ff9c7424 */ /* 0x000fe200078e00ff */
[----:B------:R-:W4:Y:S01]  /*1f10*/  LDCU.64 UR4, c[0x0][0x388] ;  /* 0x00007100ff0477ac */ /* 0x000f220008000a00 */
[----:B------:R-:W-:Y:S01]  /*1f20*/  IMAD.MOV.U32 R158, RZ, RZ, 0x3f800000 ;  /* 0x3f800000ff9e7424 */ /* 0x000fe200078e00ff */
[----:B------:R-:W0:Y:S04]  /*1f30*/  LDCU UR16, c[0x0][0x3f0] ;  /* 0x00007e00ff1077ac */ /* 0x000e280008000800 */
[----:B------:R-:W5:Y:S01]  /*1f40*/  LDC.64 R10, c[0x0][0x390] ;  /* 0x0000e400ff0a7b82 */ /* 0x000f620000000a00 */
[----:B------:R-:W0:Y:S01]  /*1f50*/  LDCU UR77, c[0x0][0x3d4] ;  /* 0x00007a80ff4d77ac */ /* 0x000e220008000800 */
[----:B-1----:R-:W-:Y:S01]  /*1f60*/  UIMAD UR6, UR10, UR6, URZ ;  /* 0x000000060a0672a4 */ /* 0x002fe2000f8e02ff */
[----:B0-----:R-:W-:Y:S01]  /*1f70*/  IMAD R8, R3, R13, RZ ;  /* 0x0000000d03087224 */ /* 0x001fe200078e02ff */
[----:B--2---:R-:W-:Y:S01]  /*1f80*/  UIMAD UR74, UR10, UR8, URZ ;  /* 0x000000080a4a72a4 */ /* 0x004fe2000f8e02ff */
[----:B------:R-:W-:-:S03]  /*1f90*/  IMAD R5, R2, UR9, RZ ;  /* 0x0000000902057c24 */ /* 0x000fc6000f8e02ff */
[----:B------:R-:W0:Y:S01]  /*1fa0*/  LDC R15, c[0x0][0x3d8] ;  /* 0x0000f600ff0f7b82 */ /* 0x000e220000000800 */
[C---:B------:R-:W-:Y:S01]  /*1fb0*/  IMAD R12, R13.reuse, 0x4, R8 ;  /* 0x000000040d0c7824 */ /* 0x040fe200078e0208 */
[----:B----4-:R-:W-:Y:S02]  /*1fc0*/  UIADD3 UR13, UP0, UPT, UR6, UR4, URZ ;  /* 0x00000004060d7290 */ /* 0x010fe4000ff1e0ff */
[----:B------:R-:W-:Y:S01]  /*1fd0*/  USHF.R.S32.HI UR75, URZ, 0x1f, UR74 ;  /* 0x0000001fff4b7899 */ /* 0x000fe2000801144a */
[C---:B------:R-:W-:Y:S01]  /*1fe0*/  IMAD R16, R13.reuse, 0x4, R12 ;  /* 0x000000040d107824 */ /* 0x040fe200078e020c */
[----:B------:R-:W-:Y:S01]  /*1ff0*/  ULEA.HI.X.SX32 UR12, UR6, UR5, 0x1, UP0 ;  /* 0x00000005060c7291 */ /* 0x000fe200080f0eff */
[----:B---3--:R-:W-:Y:S01]  /*2000*/  IMAD R0, R0, R7, RZ ;  /* 0x0000000700007224 */ /* 0x008fe200078e02ff */
[----:B------:R-:W-:Y:S01]  /*2010*/  SHF.R.S32.HI R2, RZ, 0x1f, R5 ;  /* 0x0000001fff027819 */ /* 0x000fe20000011405 */
[----:B------:R-:W-:Y:S01]  /*2020*/  IMAD R20, R13, 0x4, R16 ;  /* 0x000000040d147824 */ /* 0x000fe200078e0210 */
[----:B------:R-:W1:Y:S01]  /*2030*/  LDC R17, c[0x0][0x3d8] ;  /* 0x0000f600ff117b82 */ /* 0x000e620000000800 */
[----:B------:R-:W-:Y:S01]  /*2040*/  IMAD R6, R7, 0x100, R0 ;  /* 0x0000010007067824 */ /* 0x000fe200078e0200 */
[----:B------:R-:W-:Y:S01]  /*2050*/  IADD3 R4, P4, PT, R0, UR13, RZ ;  /* 0x0000000d00047c10 */ /* 0x000fe2000ff9e0ff */
[----:B------:R-:W-:Y:S01]  /*2060*/  IMAD R22, R13, 0x4, R20 ;  /* 0x000000040d167824 */ /* 0x000fe200078e0214 */
[----:B-----5:R-:W-:Y:S01]  /*2070*/  IADD3 R9, P2, P3, R5, UR74, R10 ;  /* 0x0000004a05097c10 */ /* 0x020fe2000fb5e00a */
[----:B------:R-:W-:Y:S01]  /*2080*/  USHF.R.S32.HI UR18, URZ, 0x1f, UR7 ;  /* 0x0000001fff127899 */ /* 0x000fe20008011407 */
[----:B------:R-:W-:Y:S01]  /*2090*/  IADD3 R3, P5, PT, R6, UR13, RZ ;  /* 0x0000000d06037c10 */ /* 0x000fe2000ffbe0ff */
[C---:B------:R-:W-:Y:S01]  /*20a0*/  IMAD R24, R13.reuse, 0x4, R22 ;  /* 0x000000040d187824 */ /* 0x040fe200078e0216 */
[----:B------:R-:W-:Y:S01]  /*20b0*/  IADD3.X R5, PT, PT, R2, UR75, R11, P2, P3 ;  /* 0x0000004b02057c10 */ /* 0x000fe200097e640b */
[----:B------:R-:W2:Y:S01]  /*20c0*/  LDC R7, c[0x0][0x3d8] ;  /* 0x0000f600ff077b82 */ /* 0x000ea20000000800 */
[----:B------:R-:W-:Y:S01]  /*20d0*/  LEA.HI.X.SX32 R2, R0, UR12, 0x1, P4 ;  /* 0x0000000c00027c11 */ /* 0x000fe2000a0f0eff */
[C---:B------:R-:W-:Y:S01]  /*20e0*/  IMAD R30, R13.reuse, 0x4, R24 ;  /* 0x000000040d1e7824 */ /* 0x040fe200078e0218 */
[----:B------:R-:W-:Y:S01]  /*20f0*/  LEA.HI.X.SX32 R0, R6, UR12, 0x1, P5 ;  /* 0x0000000c06007c11 */ /* 0x000fe2000a8f0eff */
[----:B------:R-:W-:Y:S01]  /*2100*/  USHF.L.U32 UR8, UR7, 0x1, URZ ;  /* 0x0000000107087899 */ /* 0x000fe200080006ff */
[-C--:B------:R-:W-:Y:S01]  /*2110*/  IADD3 R195, P4, PT, R8, R9.reuse, RZ ;  /* 0x0000000908c37210 */ /* 0x080fe20007f9e0ff */
[C---:B------:R-:W-:Y:S01]  /*2120*/  IMAD R32, R13.reuse, 0x4, R30 ;  /* 0x000000040d207824 */ /* 0x040fe200078e021e */
[----:B------:R-:W-:Y:S01]  /*2130*/  IADD3 R197, P5, PT, R12, R9, RZ ;  /* 0x000000090cc57210 */ /* 0x000fe20007fbe0ff */
[----:B------:R-:W3:Y:S01]  /*2140*/  LDC R11, c[0x0][0x3d8] ;  /* 0x0000f600ff0b7b82 */ /* 0x000ee20000000800 */
[-C--:B------:R-:W-:Y:S01]  /*2150*/  LEA.HI.X.SX32 R38, R8, R5.reuse, 0x1, P4 ;  /* 0x0000000508267211 */ /* 0x080fe200020f0eff */
[C---:B------:R-:W-:Y:S01]  /*2160*/  IMAD R34, R13.reuse, 0x4, R32 ;  /* 0x000000040d227824 */ /* 0x040fe200078e0220 */
[----:B------:R-:W-:Y:S01]  /*2170*/  LEA.HI.X.SX32 R8, R12, R5, 0x1, P5 ;  /* 0x000000050c087211 */ /* 0x000fe200028f0eff */
[----:B------:R-:W-:Y:S01]  /*2180*/  UIMAD UR69, UR7, 0x3, URZ ;  /* 0x00000003074578a4 */ /* 0x000fe2000f8e02ff */
[-C--:B------:R-:W-:Y:S01]  /*2190*/  IADD3 R199, P4, PT, R16, R9.reuse, RZ ;  /* 0x0000000910c77210 */ /* 0x080fe20007f9e0ff */
[C---:B------:R-:W-:Y:S01]  /*21a0*/  IMAD R36, R13.reuse, 0x4, R34 ;  /* 0x000000040d247824 */ /* 0x040fe200078e0222 */
[----:B------:R-:W-:Y:S01]  /*21b0*/  STL [R1+0x378], R38 ;  /* 0x0003782601007387 */ /* 0x000fe20000100800 */
[-C--:B------:R-:W-:Y:S01]  /*21c0*/  IADD3 R201, P5, PT, R20, R9.reuse, RZ ;  /* 0x0000000914c97210 */ /* 0x080fe20007fbe0ff */
[----:B------:R-:W4:Y:S01]  /*21d0*/  LDC R19, c[0x0][0x3d8] ;  /* 0x0000f600ff137b82 */ /* 0x000f220000000800 */
[C---:B------:R-:W-:Y:S01]  /*21e0*/  IMAD R40, R13.reuse, 0x4, R36 ;  /* 0x000000040d287824 */ /* 0x040fe200078e0224 */
[----:B------:R5:W-:Y:S01]  /*21f0*/  STL [R1+0x37c], R8 ;  /* 0x00037c0801007387 */ /* 0x000be20000100800 */
[----:B------:R-:W-:Y:S01]  /*2200*/  IADD3 R203, P6, PT, R22, R9, RZ ;  /* 0x0000000916cb7210 */ /* 0x000fe20007fde0ff */
[----:B------:R-:W-:Y:S01]  /*2210*/  USHF.L.U32 UR37, UR7, 0x2, URZ ;  /* 0x0000000207257899 */ /* 0x000fe200080006ff */
[C---:B------:R-:W-:Y:S01]  /*2220*/  IMAD R42, R13.reuse, 0x4, R40 ;  /* 0x000000040d2a7824 */ /* 0x040fe200078e0228 */
[----:B------:R-:W-:Y:S01]  /*2230*/  IADD3 RZ, P3, PT, R4, UR7, RZ ;  /* 0x0000000704ff7c10 */ /* 0x000fe2000ff7e0ff */
[----:B------:R-:W-:Y:S01]  /*2240*/  UIMAD UR53, UR7, 0x5, URZ ;  /* 0x00000005073578a4 */ /* 0x000fe2000f8e02ff */
[----:B------:R-:W4:Y:S01]  /*2250*/  LDC R21, c[0x0][0x3d8] ;  /* 0x0000f600ff157b82 */ /* 0x000f220000000800 */
[----:B------:R-:W-:Y:S01]  /*2260*/  IMAD R44, R13, 0x4, R42 ;  /* 0x000000040d2c7824 */ /* 0x000fe200078e022a */
[----:B------:R-:W-:Y:S01]  /*2270*/  IADD3 RZ, P2, PT, R3, UR7, RZ ;  /* 0x0000000703ff7c10 */ /* 0x000fe2000ff5e0ff */
[----:B------:R-:W-:Y:S01]  /*2280*/  UIMAD UR24, UR7, 0x6, URZ ;  /* 0x00000006071878a4 */ /* 0x000fe2000f8e02ff */
[-C--:B-----5:R-:W-:Y:S01]  /*2290*/  LEA.HI.X.SX32 R8, R16, R5.reuse, 0x1, P4 ;  /* 0x0000000510087211 */ /* 0x0a0fe200020f0eff */
[C---:B------:R-:W-:Y:S01]  /*22a0*/  IMAD R46, R13.reuse, 0x4, R44 ;  /* 0x000000040d2e7824 */ /* 0x040fe200078e022c */
[----:B------:R-:W-:Y:S01]  /*22b0*/  LEA.HI.X.SX32 R16, R20, R5, 0x1, P5 ;  /* 0x0000000514107211 */ /* 0x000fe200028f0eff */
[----:B------:R-:W-:Y:S01]  /*22c0*/  UIMAD UR61, UR7, 0x7, URZ ;  /* 0x00000007073d78a4 */ /* 0x000fe2000f8e02ff */
[-C--:B------:R-:W-:Y:S01]  /*22d0*/  IADD3 R205, P4, PT, R24, R9.reuse, RZ ;  /* 0x0000000918cd7210 */ /* 0x080fe20007f9e0ff */
[----:B------:R5:W-:Y:S01]  /*22e0*/  STL [R1+0x380], R8 ;  /* 0x0003800801007387 */ /* 0x000be20000100800 */
[----:B------:R-:W-:Y:S01]  /*22f0*/  IMAD R54, R13, 0x4, R46 ;  /* 0x000000040d367824 */ /* 0x000fe200078e022e */
[----:B------:R-:W-:Y:S01]  /*2300*/  IADD3 R207, P5, PT, R30, R9, RZ ;  /* 0x000000091ecf7210 */ /* 0x000fe20007fbe0ff */
[----:B------:R-:W4:Y:S01]  /*2310*/  LDC R23, c[0x0][0x3d8] ;  /* 0x0000f600ff177b82 */ /* 0x000f220000000800 */
[----:B------:R0:W-:Y:S01]  /*2320*/  STL [R1+0x384], R16 ;  /* 0x0003841001007387 */ /* 0x0001e20000100800 */
[----:B--2---:R-:W-:Y:S01]  /*2330*/  IMAD R56, R7, 0x4, R54 ;  /* 0x0000000407387824 */ /* 0x004fe200078e0236 */
[----:B------:R-:W-:Y:S01]  /*2340*/  IADD3.X R229, PT, PT, R2, UR18, RZ, P3, !PT ;  /* 0x0000001202e57c10 */ /* 0x000fe20009ffe4ff */
[----:B------:R-:W-:Y:S01]  /*2350*/  USHF.L.U32 UR45, UR7, 0x3, URZ ;  /* 0x00000003072d7899 */ /* 0x000fe200080006ff */
[----:B------:R-:W-:Y:S01]  /*2360*/  IADD3.X R231, PT, PT, R0, UR18, RZ, P2, !PT ;  /* 0x0000001200e77c10 */ /* 0x000fe200097fe4ff */
[----:B---3--:R-:W-:Y:S01]  /*2370*/  IMAD R58, R11, 0x4, R56 ;  /* 0x000000040b3a7824 */ /* 0x008fe200078e0238 */
[----:B-----5:R-:W-:Y:S01]  /*2380*/  LEA.HI.X.SX32 R8, R22, R5, 0x1, P6 ;  /* 0x0000000516087211 */ /* 0x020fe200030f0eff */
[----:B------:R-:W2:Y:S01]  /*2390*/  LDC R25, c[0x0][0x3d8] ;  /* 0x0000f600ff197b82 */ /* 0x000ea20000000800 */
[----:B------:R-:W-:Y:S01]  /*23a0*/  IADD3 R209, P6, PT, R32, R9, RZ ;  /* 0x0000000920d17210 */ /* 0x000fe20007fde0ff */
[----:B0-----:R-:W-:Y:S01]  /*23b0*/  IMAD R60, R15, 0x4, R58 ;  /* 0x000000040f3c7824 */ /* 0x001fe200078e023a */
[----:B------:R-:W-:Y:S01]  /*23c0*/  LEA.HI.X.SX32 R16, R30, R5, 0x1, P5 ;  /* 0x000000051e107211 */ /* 0x000fe200028f0eff */
[----:B------:R0:W-:Y:S01]  /*23d0*/  STL [R1+0x388], R8 ;  /* 0x0003880801007387 */ /* 0x0001e20000100800 */
[----:B------:R-:W-:Y:S01]  /*23e0*/  IADD3 R215, P5, PT, R36, R9, RZ ;  /* 0x0000000924d77210 */ /* 0x000fe20007fbe0ff */
[----:B-1----:R-:W-:Y:S01]  /*23f0*/  IMAD R62, R17, 0x4, R60 ;  /* 0x00000004113e7824 */ /* 0x002fe200078e023c */
[----:B------:R-:W-:Y:S01]  /*2400*/  IADD3 RZ, P2, PT, R4, UR8, RZ ;  /* 0x0000000804ff7c10 */ /* 0x000fe2000ff5e0ff */
[----:B------:R-:W1:Y:S01]  /*2410*/  LDC R27, c[0x0][0x3d8] ;  /* 0x0000f600ff1b7b82 */ /* 0x000e620000000800 */
[----:B------:R-:W-:Y:S01]  /*2420*/  LEA.HI.X.SX32 R20, R36, R5, 0x1, P5 ;  /* 0x0000000524147211 */ /* 0x000fe200028f0eff */
[----:B----4-:R-:W-:Y:S01]  /*2430*/  IMAD R64, R19, 0x4, R62 ;  /* 0x0000000413407824 */ /* 0x010fe200078e023e */
[----:B------:R-:W-:Y:S01]  /*2440*/  IADD3 R225, P5, PT, R44, R9, RZ ;  /* 0x000000092ce17210 */ /* 0x000fe20007fbe0ff */
[----:B------:R-:W-:Y:S01]  /*2450*/  UIMAD UR29, UR7, 0x9, URZ ;  /* 0x00000009071d78a4 */ /* 0x000fe2000f8e02ff */
[----:B------:R-:W-:Y:S01]  /*2460*/  IADD3 RZ, P3, PT, R3, UR8, RZ ;  /* 0x0000000803ff7c10 */ /* 0x000fe2000ff7e0ff */
[----:B------:R-:W-:Y:S01]  /*2470*/  IMAD R70, R21, 0x4, R64 ;  /* 0x0000000415467824 */ /* 0x000fe200078e0240 */
[----:B0-----:R-:W-:Y:S01]  /*2480*/  LEA.HI.X.SX32 R8, R24, R5, 0x1, P4 ;  /* 0x0000000518087211 */ /* 0x001fe200020f0eff */
[----:B------:R-:W0:Y:S01]  /*2490*/  LDC R29, c[0x0][0x3d8] ;  /* 0x0000f600ff1d7b82 */ /* 0x000e220000000800 */
[----:B------:R-:W-:Y:S01]  /*24a0*/  IADD3 R213, P4, PT, R34, R9, RZ ;  /* 0x0000000922d57210 */ /* 0x000fe20007f9e0ff */
[----:B------:R-:W-:Y:S01]  /*24b0*/  IMAD R78, R23, 0x4, R70 ;  /* 0x00000004174e7824 */ /* 0x000fe200078e0246 */
[----:B------:R-:W-:Y:S01]  /*24c0*/  USHF.R.S32.HI UR8, URZ, 0x1f, UR8 ;  /* 0x0000001fff087899 */ /* 0x000fe20008011408 */
[----:B------:R3:W-:Y:S01]  /*24d0*/  STL [R1+0x38c], R8 ;  /* 0x00038c0801007387 */ /* 0x0007e20000100800 */
[----:B------:R-:W-:-:S02]  /*24e0*/  UIMAD UR20, UR7, 0xa, URZ ;  /* 0x0000000a071478a4 */ /* 0x000fc4000f8e02ff */
[----:B------:R-:W-:Y:S01]  /*24f0*/  UIMAD UR65, UR7, 0xb, URZ ;  /* 0x0000000b074178a4 */ /* 0x000fe2000f8e02ff */
[----:B------:R4:W-:Y:S01]  /*2500*/  STL [R1+0x390], R16 ;  /* 0x0003901001007387 */ /* 0x0009e20000100800 */
[----:B------:R-:W5:Y:S01]  /*2510*/  LDC R31, c[0x0][0x3d8] ;  /* 0x0000f600ff1f7b82 */ /* 0x000f620000000800 */
[----:B--2---:R-:W-:Y:S01]  /*2520*/  IMAD R80, R25, 0x4, R78 ;  /* 0x0000000419507824 */ /* 0x004fe200078e024e */
[----:B------:R-:W-:Y:S01]  /*2530*/  IADD3.X R233, PT, PT, R2, UR8, RZ, P2, !PT ;  /* 0x0000000802e97c10 */ /* 0x000fe200097fe4ff */
[----:B------:R-:W-:Y:S01]  /*2540*/  UIMAD UR57, UR7, 0xc, URZ ;  /* 0x0000000c073978a4 */ /* 0x000fe2000f8e02ff */
[----:B------:R-:W-:Y:S01]  /*2550*/  IADD3.X R235, PT, PT, R0, UR8, RZ, P3, !PT ;  /* 0x0000000800eb7c10 */ /* 0x000fe20009ffe4ff */
[----:B------:R-:W-:Y:S01]  /*2560*/  USHF.R.S32.HI UR8, URZ, 0x1f, UR69 ;  /* 0x0000001fff087899 */ /* 0x000fe20008011445 */
[----:B---3--:R-:W-:Y:S01]  /*2570*/  LEA.HI.X.SX32 R8, R32, R5, 0x1, P6 ;  /* 0x0000000520087211 */ /* 0x008fe200030f0eff */
[----:B-1----:R-:W-:Y:S01]  /*2580*/  IMAD R82, R27, 0x4, R80 ;  /* 0x000000041b527824 */ /* 0x002fe200078e0250 */
[----:B------:R-:W-:Y:S01]  /*2590*/  IADD3 R217, P6, PT, R40, R9, RZ ;  /* 0x0000000928d97210 */ /* 0x000fe20007fde0ff */
[----:B------:R-:W1:Y:S01]  /*25a0*/  LDC R33, c[0x0][0x3d8] ;  /* 0x0000f600ff217b82 */ /* 0x000e620000000800 */
[----:B----4-:R-:W-:Y:S01]  /*25b0*/  LEA.HI.X.SX32 R16, R34, R5, 0x1, P4 ;  /* 0x0000000522107211 */ /* 0x010fe200020f0eff */
[----:B------:R-:W-:Y:S01]  /*25c0*/  STL [R1+0x394], R8 ;  /* 0x0003940801007387 */ /* 0x000fe20000100800 */
[----:B------:R-:W-:Y:S01]  /*25d0*/  IADD3 R221, P4, PT, R42, R9, RZ ;  /* 0x000000092add7210 */ /* 0x000fe20007f9e0ff */
[----:B------:R-:W-:Y:S01]  /*25e0*/  UIMAD UR49, UR7, 0xd, URZ ;  /* 0x0000000d073178a4 */ /* 0x000fe2000f8e02ff */
[----:B------:R-:W-:Y:S01]  /*25f0*/  IADD3 RZ, P2, PT, R4, UR69, RZ ;  /* 0x0000004504ff7c10 */ /* 0x000fe2000ff5e0ff */
[----:B------:R2:W-:Y:S01]  /*2600*/  STL [R1+0x398], R16 ;  /* 0x0003981001007387 */ /* 0x0005e20000100800 */
[----:B0-----:R-:W-:Y:S01]  /*2610*/  IMAD R84, R29, 0x4, R82 ;  /* 0x000000041d547824 */ /* 0x001fe200078e0252 */
[----:B------:R-:W0:Y:S01]  /*2620*/  LDC R35, c[0x0][0x3d8] ;  /* 0x0000f600ff237b82 */ /* 0x000e220000000800 */
[----:B------:R-:W-:Y:S01]  /*2630*/  IADD3 RZ, P3, PT, R3, UR69, RZ ;  /* 0x0000004503ff7c10 */ /* 0x000fe2000ff7e0ff */
[----:B------:R3:W-:Y:S01]  /*2640*/  STL [R1+0x39c], R20 ;  /* 0x00039c1401007387 */ /* 0x0007e20000100800 */
[----:B------:R-:W-:Y:S01]  /*2650*/  USHF.R.S32.HI UR69, URZ, 0x1f, UR37 ;  /* 0x0000001fff457899 */ /* 0x000fe20008011425 */
[----:B------:R-:W-:Y:S01]  /*2660*/  IADD3.X R237, PT, PT, R2, UR8, RZ, P2, !PT ;  /* 0x0000000802ed7c10 */ /* 0x000fe200097fe4ff */
[----:B------:R-:W-:Y:S01]  /*2670*/  UIMAD UR41, UR7, 0xe, URZ ;  /* 0x0000000e072978a4 */ /* 0x000fe2000f8e02ff */
[----:B------:R-:W-:Y:S01]  /*2680*/  IADD3.X R239, PT, PT, R0, UR8, RZ, P3, !PT ;  /* 0x0000000800ef7c10 */ /* 0x000fe20009ffe4ff */
[----:B-----5:R-:W-:Y:S01]  /*2690*/  IMAD R86, R31, 0x4, R84 ;  /* 0x000000041f567824 */ /* 0x020fe200078e0254 */
[----:B--2---:R-:W-:Y:S01]  /*26a0*/  LEA.HI.X.SX32 R16, R40, R5, 0x1, P6 ;  /* 0x0000000528107211 */ /* 0x004fe200030f0eff */
[----:B------:R-:W2:Y:S01]  /*26b0*/  LDC R37, c[0x0][0x3d8] ;  /* 0x0000f600ff257b82 */ /* 0x000ea20000000800 */
[----:B------:R-:W-:Y:S01]  /*26c0*/  IADD3 R227, P6, PT, R46, R9, RZ ;  /* 0x000000092ee37210 */ /* 0x000fe20007fde0ff */
[----:B------:R-:W-:Y:S01]  /*26d0*/  USHF.R.S32.HI UR8, URZ, 0x1f, UR53 ;  /* 0x0000001fff087899 */ /* 0x000fe20008011435 */
[-C--:B---3--:R-:W-:Y:S01]  /*26e0*/  LEA.HI.X.SX32 R20, R42, R5.reuse, 0x1, P4 ;  /* 0x000000052a147211 */ /* 0x088fe200020f0eff */
[----:B------:R3:W-:Y:S01]  /*26f0*/  STL [R1+0x3a0], R16 ;  /* 0x0003a01001007387 */ /* 0x0007e20000100800 */
[-C--:B------:R-:W-:Y:S01]  /*2700*/  LEA.HI.X.SX32 R22, R46, R5.reuse, 0x1, P6 ;  /* 0x000000052e167211 */ /* 0x080fe200030f0eff */
[----:B------:R-:W-:Y:S01]  /*2710*/  UIMAD UR33, UR7, 0xf, URZ ;  /* 0x0000000f072178a4 */ /* 0x000fe2000f8e02ff */
[----:B-1----:R-:W-:Y:S01]  /*2720*/  IMAD R88, R33, 0x4, R86 ;  /* 0x0000000421587824 */ /* 0x002fe200078e0256 */
[----:B------:R1:W-:Y:S01]  /*2730*/  STL [R1+0x3a4], R20 ;  /* 0x0003a41401007387 */ /* 0x0003e20000100800 */
[----:B------:R-:W4:Y:S01]  /*2740*/  LDC R39, c[0x0][0x3d8] ;  /* 0x0000f600ff277b82 */ /* 0x000f220000000800 */
[----:B------:R-:W-:Y:S01]  /*2750*/  IADD3 RZ, P2, PT, R4, UR37, RZ ;  /* 0x0000002504ff7c10 */ /* 0x000fe2000ff5e0ff */
[----:B------:R-:W-:Y:S01]  /*2760*/  USHF.L.U32 UR26, UR7, 0x4, URZ ;  /* 0x00000004071a7899 */ /* 0x000fe200080006ff */
[----:B------:R-:W-:Y:S01]  /*2770*/  IADD3 RZ, P3, PT, R3, UR37, RZ ;  /* 0x0000002503ff7c10 */ /* 0x000fe2000ff7e0ff */
[----:B------:R-:W-:Y:S01]  /*2780*/  USHF.R.S32.HI UR37, URZ, 0x1f, UR24 ;  /* 0x0000001fff257899 */ /* 0x000fe20008011418 */
[----:B---3--:R-:W-:Y:S01]  /*2790*/  LEA.HI.X.SX32 R16, R44, R5, 0x1, P5 ;  /* 0x000000052c107211 */ /* 0x008fe200028f0eff */
[----:B0-----:R-:W-:Y:S01]  /*27a0*/  IMAD R90, R35, 0x4, R88 ;  /* 0x00000004235a7824 */ /* 0x001fe200078e0258 */
[----:B------:R-:W-:Y:S01]  /*27b0*/  IADD3.X R241, PT, PT, R2, UR69, RZ, P2, !PT ;  /* 0x0000004502f17c10 */ /* 0x000fe200097fe4ff */
[----:B------:R-:W0:Y:S01]  /*27c0*/  LDC R41, c[0x0][0x3d8] ;  /* 0x0000f600ff297b82 */ /* 0x000e220000000800 */
[-C--:B-1----:R-:W-:Y:S01]  /*27d0*/  IADD3 R20, P4, PT, R54, R9.reuse, RZ ;  /* 0x0000000936147210 */ /* 0x082fe20007f9e0ff */
[----:B------:R1:W-:Y:S01]  /*27e0*/  STL [R1+0x3a8], R16 ;  /* 0x0003a81001007387 */ /* 0x0003e20000100800 */
[----:B------:R-:W-:Y:S01]  /*27f0*/  IADD3.X R243, PT, PT, R0, UR69, RZ, P3, !PT ;  /* 0x0000004500f37c10 */ /* 0x000fe20009ffe4ff */
[----:B------:R-:W-:Y:S01]  /*2800*/  USHF.R.S32.HI UR69, URZ, 0x1f, UR61 ;  /* 0x0000001fff457899 */ /* 0x000fe2000801143d */
[----:B------:R-:W-:Y:S01]  /*2810*/  IADD3 RZ, P2, PT, R4, UR53, RZ ;  /* 0x0000003504ff7c10 */ /* 0x000fe2000ff5e0ff */
[----:B------:R3:W-:Y:S01]  /*2820*/  STL [R1+0x3ac], R22 ;  /* 0x0003ac1601007387 */ /* 0x0007e20000100800 */
[----:B--2---:R-:W-:Y:S01]  /*2830*/  IMAD R92, R37, 0x4, R90 ;  /* 0x00000004255c7824 */ /* 0x004fe200078e025a */
[----:B------:R-:W2:Y:S01]  /*2840*/  LDC R43, c[0x0][0x3d8] ;  /* 0x0000f600ff2b7b82 */ /* 0x000ea20000000800 */
[----:B------:R-:W-:Y:S01]  /*2850*/  IADD3 RZ, P3, PT, R3, UR53, RZ ;  /* 0x0000003503ff7c10 */ /* 0x000fe2000ff7e0ff */
[----:B------:R5:W-:Y:S01]  /*2860*/  STL [R1+0x3b4], R20 ;  /* 0x0003b41401007387 */ /* 0x000be20000100800 */
[----:B------:R-:W-:Y:S01]  /*2870*/  IADD3.X R245, PT, PT, R2, UR8, RZ, P2, !PT ;  /* 0x0000000802f57c10 */ /* 0x000fe200097fe4ff */
[----:B------:R-:W-:Y:S01]  /*2880*/  USHF.R.S32.HI UR53, URZ, 0x1f, UR45 ;  /* 0x0000001fff357899 */ /* 0x000fe2000801142d */
[-C--:B-1----:R-:W-:Y:S01]  /*2890*/  IADD3 R16, P5, PT, R56, R9.reuse, RZ ;  /* 0x0000000938107210 */ /* 0x082fe20007fbe0ff */
[----:B------:R-:W-:Y:S01]  /*28a0*/  UIMAD UR22, UR7, 0x11, URZ ;  /* 0x00000011071678a4 */ /* 0x000fe2000f8e02ff */
[----:B------:R-:W-:Y:S01]  /*28b0*/  IADD3.X R247, PT, PT, R0, UR8, RZ, P3, !PT ;  /* 0x0000000800f77c10 */ /* 0x000fe20009ffe4ff */
[----:B------:R-:W1:Y:S01]  /*28c0*/  LDC R45, c[0x0][0x3d8] ;  /* 0x0000f600ff2d7b82 */ /* 0x000e620000000800 */
[----:B---3--:R-:W-:Y:S01]  /*28d0*/  IADD3 R22, P6, PT, R58, R9, RZ ;  /* 0x000000093a167210 */ /* 0x008fe20007fde0ff */
[----:B------:R3:W-:Y:S01]  /*28e0*/  STL [R1+0x3bc], R16 ;  /* 0x0003bc1001007387 */ /* 0x0007e20000100800 */
[----:B----4-:R-:W-:Y:S01]  /*28f0*/  IMAD R94, R39, 0x4, R92 ;  /* 0x00000004275e7824 */ /* 0x010fe200078e025c */
[-C--:B-----5:R-:W-:Y:S01]  /*2900*/  LEA.HI.X.SX32 R20, R54, R5.reuse, 0x1, P4 ;  /* 0x0000000536147211 */ /* 0x0a0fe200020f0eff */
[----:B------:R-:W-:Y:S01]  /*2910*/  USHF.R.S32.HI UR8, URZ, 0x1f, UR29 ;  /* 0x0000001fff087899 */ /* 0x000fe2000801141d */
[----:B------:R4:W-:Y:S01]  /*2920*/  STL [R1+0x3c4], R22 ;  /* 0x0003c41601007387 */ /* 0x0009e20000100800 */
[----:B------:R-:W-:Y:S01]  /*2930*/  IADD3 RZ, P2, PT, R4, UR24, RZ ;  /* 0x0000001804ff7c10 */ /* 0x000fe2000ff5e0ff */
[----:B------:R-:W5:Y:S01]  /*2940*/  LDC R47, c[0x0][0x3d8] ;  /* 0x0000f600ff2f7b82 */ /* 0x000f620000000800 */
[----:B0-----:R-:W-:Y:S01]  /*2950*/  IMAD R96, R41, 0x4, R94 ;  /* 0x0000000429607824 */ /* 0x001fe200078e025e */
[----:B------:R0:W-:Y:S01]  /*2960*/  STL [R1+0x3b0], R20 ;  /* 0x0003b01401007387 */ /* 0x0001e20000100800 */
[----:B------:R-:W-:Y:S01]  /*2970*/  IADD3 RZ, P3, PT, R3, UR24, RZ ;  /* 0x0000001803ff7c10 */ /* 0x000fe2000ff7e0ff */
[----:B------:R-:W-:Y:S01]  /*2980*/  USHF.R.S32.HI UR24, URZ, 0x1f, UR20 ;  /* 0x0000001fff187899 */ /* 0x000fe20008011414 */
[-C--:B---3--:R-:W-:Y:S01]  /*2990*/  LEA.HI.X.SX32 R16, R56, R5.reuse, 0x1, P5 ;  /* 0x0000000538107211 */ /* 0x088fe200028f0eff */
[----:B------:R-:W-:Y:S01]  /*29a0*/  UIMAD UR71, UR7, 0x12, URZ ;  /* 0x00000012074778a4 */ /* 0x000fe2000f8e02ff */
[----:B------:R-:W-:Y:S01]  /*29b0*/  IADD3.X R248, PT, PT, R2, UR37, RZ, P2, !PT ;  /* 0x0000002502f87c10 */ /* 0x000fe200097fe4ff */
[----:B------:R-:W3:Y:S01]  /*29c0*/  LDC R49, c[0x0][0x3d8] ;  /* 0x0000f600ff317b82 */ /* 0x000ee20000000800 */
[----:B----4-:R-:W-:Y:S01]  /*29d0*/  LEA.HI.X.SX32 R22, R58, R5, 0x1, P6 ;  /* 0x000000053a167211 */ /* 0x010fe200030f0eff */
[----:B------:R4:W-:Y:S01]  /*29e0*/  STL [R1+0x3b8], R16 ;  /* 0x0003b81001007387 */ /* 0x0009e20000100800 */
[----:B--2---:R-:W-:Y:S01]  /*29f0*/  IMAD R98, R43, 0x4, R96 ;  /* 0x000000042b627824 */ /* 0x004fe200078e0260 */
[-C--:B0-----:R-:W-:Y:S01]  /*2a00*/  IADD3 R20, P4, PT, R60, R9.reuse, RZ ;  /* 0x000000093c147210 */ /* 0x081fe20007f9e0ff */
[----:B------:R-:W-:Y:S01]  /*2a10*/  UIMAD UR67, UR7, 0x13, URZ ;  /* 0x00000013074378a4 */ /* 0x000fe2000f8e02ff */
[----:B------:R0:W-:Y:S01]  /*2a20*/  STL [R1+0x3c0], R22 ;  /* 0x0003c01601007387 */ /* 0x0001e20000100800 */
[----:B------:R-:W-:Y:S01]  /*2a30*/  IADD3.X R249, PT, PT, R0, UR37, RZ, P3, !PT ;  /* 0x0000002500f97c10 */ /* 0x000fe20009ffe4ff */
[----:B------:R-:W2:Y:S01]  /*2a40*/  LDC R51, c[0x0][0x3d8] ;  /* 0x0000f600ff337b82 */ /* 0x000ea20000000800 */
[----:B-1----:R-:W-:Y:S01]  /*2a50*/  IMAD R100, R45, 0x4, R98 ;  /* 0x000000042d647824 */ /* 0x002fe200078e0262 */
[----:B------:R1:W-:Y:S01]  /*2a60*/  STL [R1+0x3cc], R20 ;  /* 0x0003cc1401007387 */ /* 0x0003e20000100800 */
[----:B------:R-:W-:Y:S01]  /*2a70*/  IADD3 RZ, P2, PT, R4, UR61, RZ ;  /* 0x0000003d04ff7c10 */ /* 0x000fe2000ff5e0ff */
[----:B------:R-:W-:Y:S01]  /*2a80*/  USHF.R.S32.HI UR37, URZ, 0x1f, UR65 ;  /* 0x0000001fff257899 */ /* 0x000fe20008011441 */
[-C--:B----4-:R-:W-:Y:S01]  /*2a90*/  IADD3 R16, P5, PT, R62, R9.reuse, RZ ;  /* 0x000000093e107210 */ /* 0x090fe20007fbe0ff */
[----:B------:R-:W-:Y:S01]  /*2aa0*/  UIMAD UR63, UR7, 0x14, URZ ;  /* 0x00000014073f78a4 */ /* 0x000fe2000f8e02ff */
[----:B------:R-:W-:Y:S01]  /*2ab0*/  IADD3 RZ, P3, PT, R3, UR61, RZ ;  /* 0x0000003d03ff7c10 */ /* 0x000fe2000ff7e0ff */
[----:B------:R-:W4:Y:S01]  /*2ac0*/  LDC R119, c[0x0][0x3d8] ;  /* 0x0000f600ff777b82 */ /* 0x000f220000000800 */
[----:B0-----:R-:W-:Y:S01]  /*2ad0*/  IADD3 R22, P6, PT, R64, R9, RZ ;  /* 0x0000000940167210 */ /* 0x001fe20007fde0ff */
[----:B------:R0:W-:Y:S01]  /*2ae0*/  STL [R1+0x3d4], R16 ;  /* 0x0003d41001007387 */ /* 0x0001e20000100800 */
[----:B-----5:R-:W-:Y:S01]  /*2af0*/  IMAD R102, R47, 0x4, R100 ;  /* 0x000000042f667824 */ /* 0x020fe200078e0264 */
[-C--:B-1----:R-:W-:Y:S01]  /*2b00*/  LEA.HI.X.SX32 R20, R60, R5.reuse, 0x1, P4 ;  /* 0x000000053c147211 */ /* 0x082fe200020f0eff */
[----:B------:R-:W-:Y:S01]  /*2b10*/  USHF.R.S32.HI UR61, URZ, 0x1f, UR57 ;  /* 0x0000001fff3d7899 */ /* 0x000fe20008011439 */
[----:B------:R1:W-:Y:S01]  /*2b20*/  STL [R1+0x3dc], R22 ;  /* 0x0003dc1601007387 */ /* 0x0003e20000100800 */
[----:B------:R-:W-:Y:S01]  /*2b30*/  IADD3.X R250, PT, PT, R2, UR69, RZ, P2, !PT ;  /* 0x0000004502fa7c10 */ /* 0x000fe200097fe4ff */
[----:B------:R-:W5:Y:S01]  /*2b40*/  LDC R121, c[0x0][0x3d8] ;  /* 0x0000f600ff797b82 */ /* 0x000f620000000800 */
[----:B---3--:R-:W-:Y:S01]  /*2b50*/  IMAD R104, R49, 0x4, R102 ;  /* 0x0000000431687824 */ /* 0x008fe200078e0266 */
[----:B------:R3:W-:Y:S01]  /*2b60*/  STL [R1+0x3c8], R20 ;  /* 0x0003c81401007387 */ /* 0x0007e20000100800 */
[----:B------:R-:W-:Y:S01]  /*2b70*/  IADD3.X R251, PT, PT, R0, UR69, RZ, P3, !PT ;  /* 0x0000004500fb7c10 */ /* 0x000fe20009ffe4ff */
[----:B------:R-:W-:Y:S01]  /*2b80*/  USHF.R.S32.HI UR69, URZ, 0x1f, UR49 ;  /* 0x0000001fff457899 */ /* 0x000fe20008011431 */
[-C--:B0-----:R-:W-:Y:S01]  /*2b90*/  LEA.HI.X.SX32 R16, R62, R5.reuse, 0x1, P5 ;  /* 0x000000053e107211 */ /* 0x081fe200028f0eff */
[----:B------:R-:W-:Y:S01]  /*2ba0*/  UIMAD UR59, UR7, 0x15, URZ ;  /* 0x00000015073b78a4 */ /* 0x000fe2000f8e02ff */
[----:B------:R-:W-:Y:S01]  /*2bb0*/  IADD3 RZ, P2, PT, R4, UR45, RZ ;  /* 0x0000002d04ff7c10 */ /* 0x000fe2000ff5e0ff */
[----:B------:R-:W0:Y:S01]  /*2bc0*/  LDC R13, c[0x0][0x3d8] ;  /* 0x0000f600ff0d7b82 */ /* 0x000e220000000800 */
[----:B-1----:R-:W-:Y:S01]  /*2bd0*/  LEA.HI.X.SX32 R22, R64, R5, 0x1, P6 ;  /* 0x0000000540167211 */ /* 0x002fe200030f0eff */
[----:B------:R1:W-:Y:S01]  /*2be0*/  STL [R1+0x3d0], R16 ;  /* 0x0003d01001007387 */ /* 0x0003e20000100800 */
[----:B--2---:R-:W-:Y:S01]  /*2bf0*/  IMAD R106, R51, 0x4, R104 ;  /* 0x00000004336a7824 */ /* 0x004fe200078e0268 */
[-C--:B---3--:R-:W-:Y:S01]  /*2c00*/  IADD3 R20, P4, PT, R70, R9.reuse, RZ ;  /* 0x0000000946147210 */ /* 0x088fe20007f9e0ff */
[----:B------:R-:W-:Y:S01]  /*2c10*/  UIMAD UR55, UR7, 0x16, URZ ;  /* 0x00000016073778a4 */ /* 0x000fe2000f8e02ff */
[----:B------:R2:W-:Y:S01]  /*2c20*/  STL [R1+0x3d8], R22 ;  /* 0x0003d81601007387 */ /* 0x0005e20000100800 */
[----:B------:R-:W-:Y:S01]  /*2c30*/  UIMAD UR51, UR7, 0x17, URZ ;  /* 0x00000017073378a4 */ /* 0x000fe2000f8e02ff */
[----:B------:R-:W3:Y:S01]  /*2c40*/  LDC R123, c[0x0][0x3d8] ;  /* 0x0000f600ff7b7b82 */ /* 0x000ee20000000800 */
[----:B----4-:R-:W-:Y:S01]  /*2c50*/  IMAD R108, R119, 0x4, R106 ;  /* 0x00000004776c7824 */ /* 0x010fe200078e026a */
[----:B------:R4:W-:Y:S01]  /*2c60*/  STL [R1+0x3e4], R20 ;  /* 0x0003e41401007387 */ /* 0x0009e20000100800 */
[----:B------:R-:W-:Y:S01]  /*2c70*/  UIMAD UR47, UR7, 0x18, URZ ;  /* 0x00000018072f78a4 */ /* 0x000fe2000f8e02ff */
[----:B-1----:R-:W-:Y:S01]  /*2c80*/  IADD3 R16, P5, PT, R78, R9, RZ ;  /* 0x000000094e107210 */ /* 0x002fe20007fbe0ff */
[----:B------:R-:W-:-:S02]  /*2c90*/  UIMAD UR43, UR7, 0x19, URZ ;  /* 0x00000019072b78a4 */ /* 0x000fc4000f8e02ff */
[----:B------:R-:W-:Y:S01]  /*2ca0*/  UIMAD UR39, UR7, 0x1a, URZ ;  /* 0x0000001a072778a4 */ /* 0x000fe2000f8e02ff */
[----:B--2---:R-:W-:Y:S01]  /*2cb0*/  IADD3 R22, P6, PT, R80, R9, RZ ;  /* 0x0000000950167210 */ /* 0x004fe20007fde0ff */
[----:B------:R1:W-:Y:S01]  /*2cc0*/  STL [R1+0x3ec], R16 ;  /* 0x0003ec1001007387 */ /* 0x0003e20000100800 */
[----:B------:R-:W2:Y:S01]  /*2cd0*/  LDC R125, c[0x0][0x3d8] ;  /* 0x0000f600ff7d7b82 */ /* 0x000ea20000000800 */
[----:B-----5:R-:W-:Y:S01]  /*2ce0*/  IMAD R110, R121, 0x4, R108 ;  /* 0x00000004796e7824 */ /* 0x020fe200078e026c */
[-C--:B----4-:R-:W-:Y:S01]  /*2cf0*/  LEA.HI.X.SX32 R20, R70, R5.reuse, 0x1, P4 ;  /* 0x0000000546147211 */ /* 0x090fe200020f0eff */
[----:B------:R4:W-:Y:S01]  /*2d00*/  STL [R1+0x3f4], R22 ;  /* 0x0003f41601007387 */ /* 0x0009e20000100800 */
[----:B------:R-:W-:Y:S01]  /*2d10*/  UIMAD UR35, UR7, 0x1b, URZ ;  /* 0x0000001b072378a4 */ /* 0x000fe2000f8e02ff */
[----:B0-----:R-:W-:Y:S02]  /*2d20*/  IMAD R112, R13, 0x4, R110 ;  /* 0x000000040d707824 */ /* 0x001fe400078e026e */
[----:B------:R0:W-:Y:S01]  /*2d30*/  STL [R1+0x3e0], R20 ;  /* 0x0003e01401007387 */ /* 0x0001e20000100800 */
[----:B------:R-:W5:Y:S01]  /*2d40*/  LDC R7, c[0x0][0x3d8] ;  /* 0x0000f600ff077b82 */ /* 0x000f620000000800 */
[----:B-1----:R-:W-:Y:S01]  /*2d50*/  LEA.HI.X.SX32 R16, R78, R5, 0x1, P5 ;  /* 0x000000054e107211 */ /* 0x002fe200028f0eff */
[----:B------:R-:W-:-:S02]  /*2d60*/  UIMAD UR31, UR7, 0x1c, URZ ;  /* 0x0000001c071f78a4 */ /* 0x000fc4000f8e02ff */
[----:B------:R-:W-:Y:S01]  /*2d70*/  UIMAD UR27, UR7, 0x1d, URZ ;  /* 0x0000001d071b78a4 */ /* 0x000fe2000f8e02ff */
[----:B----4-:R-:W-:Y:S01]  /*2d80*/  LEA.HI.X.SX32 R22, R80, R5, 0x1, P6 ;  /* 0x0000000550167211 */ /* 0x010fe200030f0eff */
[----:B------:R1:W-:Y:S01]  /*2d90*/  STL [R1+0x3e8], R16 ;  /* 0x0003e81001007387 */ /* 0x0003e20000100800 */
[----:B---3--:R-:W-:Y:S01]  /*2da0*/  IMAD R114, R123, 0x4, R112 ;  /* 0x000000047b727824 */ /* 0x008fe200078e0270 */
[----:B------:R-:W3:Y:S01]  /*2db0*/  LDC R127, c[0x0][0x3d8] ;  /* 0x0000f600ff7f7b82 */ /* 0x000ee20000000800 */
[-C--:B0-----:R-:W-:Y:S01]  /*2dc0*/  IADD3 R20, P4, PT, R82, R9.reuse, RZ ;  /* 0x0000000952147210 */ /* 0x081fe20007f9e0ff */
[----:B------:R0:W-:Y:S01]  /*2dd0*/  STL [R1+0x3f0], R22 ;  /* 0x0003f01601007387 */ /* 0x0001e20000100800 */
[----:B------:R-:W-:Y:S02]  /*2de0*/  UIMAD UR25, UR7, 0x1e, URZ ;  /* 0x0000001e071978a4 */ /* 0x000fe4000f8e02ff */
[----:B------:R-:W-:Y:S01]  /*2df0*/  UIMAD UR23, UR7, 0x1f, URZ ;  /* 0x0000001f071778a4 */ /* 0x000fe2000f8e02ff */
[----:B------:R4:W-:Y:S01]  /*2e00*/  STL [R1+0x3fc], R20 ;  /* 0x0003fc1401007387 */ /* 0x0009e20000100800 */
[----:B------:R-:W-:Y:S01]  /*2e10*/  USHF.L.U32 UR21, UR7, 0x5, URZ ;  /* 0x0000000507157899 */ /* 0x000fe200080006ff */
[-C--:B-1----:R-:W-:Y:S01]  /*2e20*/  IADD3 R16, P5, PT, R84, R9.reuse, RZ ;  /* 0x0000000954107210 */ /* 0x082fe20007fbe0ff */
[----:B------:R-:W1:Y:S01]  /*2e30*/  LDC R129, c[0x0][0x3d8] ;  /* 0x0000f600ff817b82 */ /* 0x000e620000000800 */
[----:B--2---:R-:W-:Y:S01]  /*2e40*/  IMAD R116, R125, 0x4, R114 ;  /* 0x000000047d747824 */ /* 0x004fe200078e0272 */
[----:B------:R-:W-:Y:S01]  /*2e50*/  UIMAD UR19, UR7, 0x21, URZ ;  /* 0x00000021071378a4 */ /* 0x000fe2000f8e02ff */
[----:B0-----:R-:W-:Y:S01]  /*2e60*/  IADD3 R22, P6, PT, R86, R9, RZ ;  /* 0x0000000956167210 */ /* 0x001fe20007fde0ff */
[----:B------:R0:W-:Y:S01]  /*2e70*/  STL [R1+0x404], R16 ;  /* 0x0004041001007387 */ /* 0x0001e20000100800 */
[----:B------:R-:W-:Y:S01]  /*2e80*/  UIMAD UR17, UR7, 0x22, URZ ;  /* 0x00000022071178a4 */ /* 0x000fe2000f8e02ff */
[----:B----4-:R-:W-:-:S02]  /*2e90*/  LEA.HI.X.SX32 R20, R82, R5, 0x1, P4 ;  /* 0x0000000552147211 */ /* 0x010fc400020f0eff */
[----:B------:R2:W-:Y:S01]  /*2ea0*/  STL [R1+0x40c], R22 ;  /* 0x00040c1601007387 */ /* 0x0005e20000100800 */
[----:B------:R-:W4:Y:S01]  /*2eb0*/  LDC R131, c[0x0][0x3d8] ;  /* 0x0000f600ff837b82 */ /* 0x000f220000000800 */
[----:B-----5:R-:W-:Y:S01]  /*2ec0*/  IMAD R118, R7, 0x4, R116 ;  /* 0x0000000407767824 */ /* 0x020fe200078e0274 */
[----:B------:R-:W-:Y:S01]  /*2ed0*/  UIMAD UR70, UR7, 0x23, URZ ;  /* 0x00000023074678a4 */ /* 0x000fe2000f8e02ff */
[----:B------:R5:W-:Y:S01]  /*2ee0*/  STL [R1+0x3f8], R20 ;  /* 0x0003f81401007387 */ /* 0x000be20000100800 */
[----:B------:R-:W-:Y:S01]  /*2ef0*/  UIMAD UR68, UR7, 0x24, URZ ;  /* 0x00000024074478a4 */ /* 0x000fe2000f8e02ff */
[-C--:B0-----:R-:W-:Y:S01]  /*2f00*/  LEA.HI.X.SX32 R16, R84, R5.reuse, 0x1, P5 ;  /* 0x0000000554107211 */ /* 0x081fe200028f0eff */
[----:B---3--:R-:W-:Y:S01]  /*2f10*/  IMAD R120, R127, 0x4, R118 ;  /* 0x000000047f787824 */ /* 0x008fe200078e0276 */
[----:B------:R-:W-:Y:S01]  /*2f20*/  UIMAD UR66, UR7, 0x25, URZ ;  /* 0x00000025074278a4 */ /* 0x000fe2000f8e02ff */
[----:B------:R-:W0:Y:S01]  /*2f30*/  LDC R133, c[0x0][0x3d8] ;  /* 0x0000f600ff857b82 */ /* 0x000e220000000800 */
[----:B--2---:R-:W-:Y:S01]  /*2f40*/  LEA.HI.X.SX32 R22, R86, R5, 0x1, P6 ;  /* 0x0000000556167211 */ /* 0x004fe200030f0eff */
[----:B------:R2:W-:Y:S01]  /*2f50*/  STL [R1+0x400], R16 ;  /* 0x0004001001007387 */ /* 0x0005e20000100800 */
[-C--:B------:R-:W-:Y:S01]  /*2f60*/  IADD3 R30, P6, PT, R92, R9.reuse, RZ ;  /* 0x000000095c1e7210 */ /* 0x080fe20007fde0ff */
[----:B------:R-:W-:Y:S01]  /*2f70*/  UIMAD UR64, UR7, 0x26, URZ ;  /* 0x00000026074078a4 */ /* 0x000fe2000f8e02ff */
[-C--:B-----5:R-:W-:Y:S01]  /*2f80*/  IADD3 R20, P4, PT, R88, R9.reuse, RZ ;  /* 0x0000000958147210 */ /* 0x0a0fe20007f9e0ff */
[----:B------:R-:W-:Y:S01]  /*2f90*/  STL [R1+0x408], R22 ;  /* 0x0004081601007387 */ /* 0x000fe20000100800 */
[----:B-1----:R-:W-:Y:S01]  /*2fa0*/  IMAD R122, R129, 0x4, R120 ;  /* 0x00000004817a7824 */ /* 0x002fe200078e0278 */
[----:B------:R-:W1:Y:S01]  /*2fb0*/  LDC R135, c[0x0][0x3d8] ;  /* 0x0000f600ff877b82 */ /* 0x000e620000000800 */
[----:B------:R-:W-:Y:S01]  /*2fc0*/  UIMAD UR62, UR7, 0x27, URZ ;  /* 0x00000027073e78a4 */ /* 0x000fe2000f8e02ff */
[----:B------:R3:W-:Y:S01]  /*2fd0*/  STL [R1+0x414], R20 ;  /* 0x0004141401007387 */ /* 0x0007e20000100800 */
[----:B------:R-:W-:Y:S01]  /*2fe0*/  UIMAD UR60, UR7, 0x28, URZ ;  /* 0x00000028073c78a4 */ /* 0x000fe2000f8e02ff */
[----:B--2---:R-:W-:Y:S01]  /*2ff0*/  IADD3 R16, P5, PT, R90, R9, RZ ;  /* 0x000000095a107210 */ /* 0x004fe20007fbe0ff */
[----:B------:R-:W-:-:S02]  /*3000*/  UIMAD UR58, UR7, 0x29, URZ ;  /* 0x00000029073a78a4 */ /* 0x000fc4000f8e02ff */
[----:B------:R-:W-:Y:S01]  /*3010*/  UIMAD UR56, UR7, 0x2a, URZ ;  /* 0x0000002a073878a4 */ /* 0x000fe2000f8e02ff */
[----:B------:R-:W2:Y:S01]  /*3020*/  LDC R137, c[0x0][0x3d8] ;  /* 0x0000f600ff897b82 */ /* 0x000ea20000000800 */
[----:B------:R5:W-:Y:S01]  /*3030*/  STL [R1+0x41c], R16 ;  /* 0x00041c1001007387 */ /* 0x000be20000100800 */
[----:B----4-:R-:W-:Y:S01]  /*3040*/  IMAD R26, R131, 0x4, R122 ;  /* 0x00000004831a7824 */ /* 0x010fe200078e027a */
[----:B------:R-:W-:Y:S01]  /*3050*/  UIMAD UR54, UR7, 0x2b, URZ ;  /* 0x0000002b073678a4 */ /* 0x000fe2000f8e02ff */
[-C--:B---3--:R-:W-:Y:S01]  /*3060*/  LEA.HI.X.SX32 R20, R88, R5.reuse, 0x1, P4 ;  /* 0x0000000558147211 */ /* 0x088fe200020f0eff */
[----:B------:R3:W-:Y:S01]  /*3070*/  STL [R1+0x424], R30 ;  /* 0x0004241e01007387 */ /* 0x0007e20000100800 */
[----:B------:R-:W-:Y:S02]  /*3080*/  UIMAD UR52, UR7, 0x2c, URZ ;  /* 0x0000002c073478a4 */ /* 0x000fe4000f8e02ff */
[----:B------:R-:W4:Y:S01]  /*3090*/  LDC R139, c[0x0][0x3d8] ;  /* 0x0000f600ff8b7b82 */ /* 0x000f220000000800 */
[----:B------:R0:W-:Y:S02]  /*30a0*/  STL [R1+0x410], R20 ;  /* 0x0004101401007387 */ /* 0x0001e40000100800 */
[----:B0-----:R-:W-:Y:S01]  /*30b0*/  IMAD R28, R133, 0x4, R26 ;  /* 0x00000004851c7824 */ /* 0x001fe200078e021a */
[----:B-----5:R-:W-:Y:S01]  /*30c0*/  LEA.HI.X.SX32 R16, R90, R5, 0x1, P5 ;  /* 0x000000055a107211 */ /* 0x020fe200028f0eff */
[----:B------:R-:W-:-:S02]  /*30d0*/  UIMAD UR50, UR7, 0x2d, URZ ;  /* 0x0000002d073278a4 */ /* 0x000fc4000f8e02ff */
[----:B------:R-:W-:Y:S01]  /*30e0*/  UIMAD UR48, UR7, 0x2e, URZ ;  /* 0x0000002e073078a4 */ /* 0x000fe2000f8e02ff */
[----:B---3--:R-:W-:Y:S01]  /*30f0*/  LEA.HI.X.SX32 R30, R92, R5, 0x1, P6 ;  /* 0x000000055c1e7211 */ /* 0x008fe200030f0eff */
[----:B------:R0:W-:Y:S01]  /*3100*/  STL [R1+0x418], R16 ;  /* 0x0004181001007387 */ /* 0x0001e20000100800 */
[----:B------:R-:W3:Y:S01]  /*3110*/  LDC R141, c[0x0][0x3d8] ;  /* 0x0000f600ff8d7b82 */ /* 0x000ee20000000800 */
[----:B-1----:R-:W-:Y:S01]  /*3120*/  IMAD R52, R135, 0x4, R28 ;  /* 0x0000000487347824 */ /* 0x002fe200078e021c */
[-C--:B------:R-:W-:Y:S01]  /*3130*/  IADD3 R20, P4, PT, R94, R9.reuse, RZ ;  /* 0x000000095e147210 */ /* 0x080fe20007f9e0ff */
[----:B------:R1:W-:Y:S01]  /*3140*/  STL [R1+0x420], R30 ;  /* 0x0004201e01007387 */ /* 0x0003e20000100800 */
[----:B------:R-:W-:Y:S02]  /*3150*/  UIMAD UR46, UR7, 0x2f, URZ ;  /* 0x0000002f072e78a4 */ /* 0x000fe4000f8e02ff */
[----:B------:R-:W-:Y:S01]  /*3160*/  UIMAD UR44, UR7, 0x30, URZ ;  /* 0x00000030072c78a4 */ /* 0x000fe2000f8e02ff */
[----:B------:R5:W-:Y:S01]  /*3170*/  STL [R1+0x42c], R20 ;  /* 0x00042c1401007387 */ /* 0x000be20000100800 */
[----:B------:R-:W3:Y:S01]  /*3180*/  LDC R143, c[0x0][0x3d8] ;  /* 0x0000f600ff8f7b82 */ /* 0x000ee20000000800 */
[----:B0-----:R-:W-:Y:S01]  /*3190*/  IADD3 R16, P5, PT, R96, R9, RZ ;  /* 0x0000000960107210 */ /* 0x001fe20007fbe0ff */
[----:B--2---:R-:W-:Y:S01]  /*31a0*/  IMAD R12, R137, 0x4, R52 ;  /* 0x00000004890c7824 */ /* 0x004fe200078e0234 */
[----:B------:R-:W-:Y:S01]  /*31b0*/  UIMAD UR42, UR7, 0x31, URZ ;  /* 0x00000031072a78a4 */ /* 0x000fe2000f8e02ff */
[----:B-1----:R-:W-:-:S02]  /*31c0*/  LEA.HI.X.SX32 R30, R94, R5, 0x1, P4 ;  /* 0x000000055e1e7211 */ /* 0x002fc400020f0eff */
[----:B------:R0:W-:Y:S01]  /*31d0*/  STL [R1+0x434], R16 ;  /* 0x0004341001007387 */ /* 0x0001e20000100800 */
[----:B----4-:R-:W-:Y:S01]  /*31e0*/  IMAD R38, R139, 0x4, R12 ;  /* 0x000000048b267824 */ /* 0x010fe200078e020c */
[----:B------:R-:W1:Y:S01]  /*31f0*/  LDC R145, c[0x0][0x3d8] ;  /* 0x0000f600ff917b82 */ /* 0x000e620000000800 */
[C---:B-----5:R-:W-:Y:S01]  /*3200*/  IADD3 R20, P6, PT, R98.reuse, R9, RZ ;  /* 0x0000000962147210 */ /* 0x060fe20007fde0ff */
[----:B------:R-:W-:Y:S02]  /*3210*/  UIMAD UR40, UR7, 0x32, URZ ;  /* 0x00000032072878a4 */ /* 0x000fe4000f8e02ff */
[----:B------:R-:W-:Y:S01]  /*3220*/  UIMAD UR38, UR7, 0x33, URZ ;  /* 0x00000033072678a4 */ /* 0x000fe2000f8e02ff */
[-C--:B------:R-:W-:Y:S01]  /*3230*/  LEA.HI.X.SX32 R32, R98, R5.reuse, 0x1, P6 ;  /* 0x0000000562207211 */ /* 0x080fe200030f0eff */
[----:B------:R-:W-:Y:S01]  /*3240*/  STL [R1+0x43c], R20 ;  /* 0x00043c1401007387 */ /* 0x000fe20000100800 */
[----:B------:R-:W-:Y:S01]  /*3250*/  UIMAD UR36, UR7, 0x34, URZ ;  /* 0x00000034072478a4 */ /* 0x000fe2000f8e02ff */
[----:B0-----:R-:W-:Y:S01]  /*3260*/  LEA.HI.X.SX32 R16, R96, R5, 0x1, P5 ;  /* 0x0000000560107211 */ /* 0x001fe200028f0eff */
[----:B------:R-:W0:Y:S01]  /*3270*/  LDC R147, c[0x0][0x3d8] ;  /* 0x0000f600ff937b82 */ /* 0x000e220000000800 */
[----:B------:R2:W-:Y:S01]  /*3280*/  STL [R1+0x428], R30 ;  /* 0x0004281e01007387 */ /* 0x0005e20000100800 */
[----:B---3--:R-:W-:Y:S01]  /*3290*/  IMAD R76, R141, 0x4, R38 ;  /* 0x000000048d4c7824 */ /* 0x008fe200078e0226 */
[----:B------:R-:W-:-:S02]  /*32a0*/  UIMAD UR34, UR7, 0x35, URZ ;  /* 0x00000035072278a4 */ /* 0x000fc4000f8e02ff */
[----:B------:R3:W-:Y:S01]  /*32b0*/  STL [R1+0x430], R16 ;  /* 0x0004301001007387 */ /* 0x0007e20000100800 */
[----:B------:R-:W-:Y:S01]  /*32c0*/  UIMAD UR32, UR7, 0x36, URZ ;  /* 0x00000036072078a4 */ /* 0x000fe2000f8e02ff */
[----:B------:R-:W-:Y:S01]  /*32d0*/  IMAD R8, R143, 0x4, R76 ;  /* 0x000000048f087824 */ /* 0x000fe200078e024c */
[----:B------:R-:W4:Y:S01]  /*32e0*/  LDC R149, c[0x0][0x3d8] ;  /* 0x0000f600ff957b82 */ /* 0x000f220000000800 */
[----:B------:R5:W-:Y:S01]  /*32f0*/  STL [R1+0x438], R32 ;  /* 0x0004382001007387 */ /* 0x000be20000100800 */
[----:B------:R-:W-:Y:S01]  /*3300*/  UIMAD UR30, UR7, 0x37, URZ ;  /* 0x00000037071e78a4 */ /* 0x000fe2000f8e02ff */
[-C--:B--2---:R-:W-:Y:S01]  /*3310*/  IADD3 R30, P4, PT, R100, R9.reuse, RZ ;  /* 0x00000009641e7210 */ /* 0x084fe20007f9e0ff */
[----:B------:R-:W-:Y:S02]  /*3320*/  UIMAD UR28, UR7, 0x38, URZ ;  /* 0x00000038071c78a4 */ /* 0x000fe4000f8e02ff */
[----:B------:R-:W-:Y:S01]  /*3330*/  UIMAD UR9, UR7, 0x39, URZ ;  /* 0x00000039070978a4 */ /* 0x000fe2000f8e02ff */
[-C--:B---3--:R-:W-:Y:S01]  /*3340*/  IADD3 R16, P5, PT, R102, R9.reuse, RZ ;  /* 0x0000000966107210 */ /* 0x088fe20007fbe0ff */
[----:B------:R2:W-:Y:S01]  /*3350*/  STL [R1+0x444], R30 ;  /* 0x0004441e01007387 */ /* 0x0005e20000100800 */
[----:B------:R-:W3:Y:S01]  /*3360*/  LDC R151, c[0x0][0x3d8] ;  /* 0x0000f600ff977b82 */ /* 0x000ee20000000800 */
[----:B-1----:R-:W-:Y:S01]  /*3370*/  IMAD R50, R145, 0x4, R8 ;  /* 0x0000000491327824 */ /* 0x002fe200078e0208 */
[----:B-----5:R-:W-:Y:S01]  /*3380*/  IADD3 R32, P6, PT, R104, R9, RZ ;  /* 0x0000000968207210 */ /* 0x020fe20007fde0ff */
[----:B------:R1:W-:Y:S01]  /*3390*/  STL [R1+0x44c], R16 ;  /* 0x00044c1001007387 */ /* 0x0003e20000100800 */
[----:B------:R-:W-:-:S02]  /*33a0*/  UIMAD UR72, UR7, 0x3a, URZ ;  /* 0x0000003a074878a4 */ /* 0x000fc4000f8e02ff */
[----:B------:R-:W-:Y:S01]  /*33b0*/  UIMAD UR73, UR7, 0x3b, URZ ;  /* 0x0000003b074978a4 */ /* 0x000fe2000f8e02ff */
[----:B------:R5:W-:Y:S01]  /*33c0*/  STL [R1+0x454], R32 ;  /* 0x0004542001007387 */ /* 0x000be20000100800 */
[----:B------:R-:W3:Y:S01]  /*33d0*/  LDC R153, c[0x0][0x3d8] ;  /* 0x0000f600ff997b82 */ /* 0x000ee20000000800 */
[-C--:B--2---:R-:W-:Y:S01]  /*33e0*/  LEA.HI.X.SX32 R30, R102, R5.reuse, 0x1, P5 ;  /* 0x00000005661e7211 */ /* 0x084fe200028f0eff */
[----:B0-----:R-:W-:Y:S01]  /*33f0*/  IMAD R72, R147, 0x4, R50 ;  /* 0x0000000493487824 */ /* 0x001fe200078e0232 */
[----:B------:R-:W-:Y:S01]  /*3400*/  UIMAD UR74, UR7, 0x3c, URZ ;  /* 0x0000003c074a78a4 */ /* 0x000fe2000f8e02ff */
[----:B-1----:R-:W-:Y:S01]  /*3410*/  LEA.HI.X.SX32 R16, R100, R5, 0x1, P4 ;  /* 0x0000000564107211 */ /* 0x002fe200020f0eff */
[----:B------:R-:W-:Y:S01]  /*3420*/  UIMAD UR75, UR7, 0x3d, URZ ;  /* 0x0000003d074b78a4 */ /* 0x000fe2000f8e02ff */
[----:B----4-:R-:W-:Y:S02]  /*3430*/  IMAD R36, R149, 0x4, R72 ;  /* 0x0000000495247824 */ /* 0x010fe400078e0248 */
[----:B------:R-:W0:Y:S01]  /*3440*/  LDC R155, c[0x0][0x3d8] ;  /* 0x0000f600ff9b7b82 */ /* 0x000e220000000800 */
[----:B-----5:R-:W-:Y:S01]  /*3450*/  IADD3 R32, P4, PT, R106, R9, RZ ;  /* 0x000000096a207210 */ /* 0x020fe20007f9e0ff */
[----:B------:R1:W-:Y:S01]  /*3460*/  STL [R1+0x440], R16 ;  /* 0x0004401001007387 */ /* 0x0003e20000100800 */
[----:B------:R-:W-:-:S02]  /*3470*/  UIMAD UR76, UR7, 0x3e, URZ ;  /* 0x0000003e074c78a4 */ /* 0x000fc4000f8e02ff */
[----:B------:R-:W-:Y:S01]  /*3480*/  UIMAD UR13, UR7, 0x3f, URZ ;  /* 0x0000003f070d78a4 */ /* 0x000fe2000f8e02ff */
[----:B------:R2:W-:Y:S01]  /*3490*/  STL [R1+0x448], R30 ;  /* 0x0004481e01007387 */ /* 0x0005e20000100800 */
[----:B------:R-:W-:Y:S01]  /*34a0*/  UMOV UR4, URZ ;  /* 0x000000ff00047c82 */ /* 0x000fe20008000000 */
[----:B------:R-:W4:Y:S01]  /*34b0*/  LDC R157, c[0x0][0x3d8] ;  /* 0x0000f600ff9d7b82 */ /* 0x000f220000000800 */
[----:B---3--:R-:W-:Y:S01]  /*34c0*/  IMAD R48, R151, 0x4, R36 ;  /* 0x0000000497307824 */ /* 0x008fe200078e0224 */
[----:B------:R-:W-:Y:S01]  /*34d0*/  UMOV UR5, URZ ;  /* 0x000000ff00057c82 */ /* 0x000fe20008000000 */
[----:B------:R-:W-:Y:S01]  /*34e0*/  UMOV UR6, URZ ;  /* 0x000000ff00067c82 */ /* 0x000fe20008000000 */
[----:B-1----:R-:W-:Y:S01]  /*34f0*/  LEA.HI.X.SX32 R16, R104, R5, 0x1, P6 ;  /* 0x0000000568107211 */ /* 0x002fe200030f0eff */
[----:B------:R-:W1:Y:S01]  /*3500*/  LDCU UR7, c[0x0][0x3a8] ;  /* 0x00007500ff0777ac */ /* 0x000e620008000800 */
[-C--:B------:R-:W-:Y:S02]  /*3510*/  IADD3 R40, P6, PT, R110, R9.reuse, RZ ;  /* 0x000000096e287210 */ /* 0x080fe40007fde0ff */
[----:B--2---:R-:W-:Y:S01]  /*3520*/  IADD3 R30, P5, PT, R108, R9, RZ ;  /* 0x000000096c1e7210 */ /* 0x004fe20007fbe0ff */
[----:B------:R-:W-:Y:S01]  /*3530*/  STL [R1+0x450], R16 ;  /* 0x0004501001007387 */ /* 0x000fe20000100800 */
[----:B------:R-:W2:Y:S01]  /*3540*/  LDC R159, c[0x0][0x3d8] ;  /* 0x0000f600ff9f7b82 */ /* 0x000ea20000000800 */
[----:B------:R-:W-:Y:S01]  /*3550*/  IMAD R74, R153, 0x4, R48 ;  /* 0x00000004994a7824 */ /* 0x000fe200078e0230 */
[----:B------:R-:W3:Y:S01]  /*3560*/  LDCU UR12, c[0x0][0x3c4] ;  /* 0x00007880ff0c77ac */ /* 0x000ee20008000800 */
[----:B------:R5:W-:Y:S02]  /*3570*/  STL [R1+0x45c], R32 ;  /* 0x00045c2001007387 */ /* 0x000be40000100800 */
[----:B0-----:R-:W-:-:S02]  /*3580*/  IMAD R24, R155, 0x4, R74 ;  /* 0x000000049b187824 */ /* 0x001fc400078e024a */
[----:B------:R0:W-:Y:S01]  /*3590*/  STL [R1+0x464], R30 ;  /* 0x0004641e01007387 */ /* 0x0001e20000100800 */
[----:B------:R-:W1:Y:S01]  /*35a0*/  LDC R161, c[0x0][0x3d8] ;  /* 0x0000f600ffa17b82 */ /* 0x000e620000000800 */
[----:B------:R-:W-:Y:S01]  /*35b0*/  IMAD.MOV.U32 R155, RZ, RZ, -0x800000 ;  /* 0xff800000ff9b7424 */ /* 0x000fe200078e00ff */
[----:B------:R-:W1:Y:S01]  /*35c0*/  LDCU UR18, c[0x0][0x3c4] ;  /* 0x00007880ff1277ac */ /* 0x000e620008000800 */
[----:B------:R3:W-:Y:S01]  /*35d0*/  STL [R1+0x46c], R40 ;  /* 0x00046c2801007387 */ /* 0x0007e20000100800 */
[----:B-----5:R-:W-:Y:S01]  /*35e0*/  LEA.HI.X.SX32 R32, R106, R5, 0x1, P4 ;  /* 0x000000056a207211 */ /* 0x020fe200020f0eff */
[----:B----4-:R-:W-:-:S03]  /*35f0*/  IMAD R66, R157, 0x4, R24 ;  /* 0x000000049d427824 */ /* 0x010fc600078e0218 */
[----:B------:R-:W4:Y:S01]  /*3600*/  LDC R163, c[0x0][0x3d8] ;  /* 0x0000f600ffa37b82 */ /* 0x000f220000000800 */
[-C--:B0-----:R-:W-:Y:S01]  /*3610*/  LEA.HI.X.SX32 R30, R108, R5.reuse, 0x1, P5 ;  /* 0x000000056c1e7211 */ /* 0x081fe200028f0eff */
[----:B------:R0:W-:Y:S01]  /*3620*/  STL [R1+0x458], R32 ;  /* 0x0004582001007387 */ /* 0x0001e20000100800 */
[----:B------:R-:W-:Y:S01]  /*3630*/  IMAD.MOV.U32 R157, RZ, RZ, 0x3f800000 ;  /* 0x3f800000ff9d7424 */ /* 0x000fe200078e00ff */
[----:B---3--:R-:W-:Y:S02]  /*3640*/  LEA.HI.X.SX32 R40, R110, R5, 0x1, P6 ;  /* 0x000000056e287211 */ /* 0x008fe400030f0eff */
[----:B------:R3:W-:Y:S02]  /*3650*/  STL [R1+0x460], R30 ;  /* 0x0004601e01007387 */ /* 0x0007e40000100800 */
[----:B------:R-:W5:Y:S01]  /*3660*/  LDC R165, c[0x0][0x3d8] ;  /* 0x0000f600ffa57b82 */ /* 0x000f620000000800 */
[----:B--2---:R-:W-:Y:S01]  /*3670*/  IMAD R68, R159, 0x4, R66 ;  /* 0x000000049f447824 */ /* 0x004fe200078e0242 */
[----:B------:R2:W-:Y:S01]  /*3680*/  STL [R1+0x468], R40 ;  /* 0x0004682801007387 */ /* 0x0005e20000100800 */
[----:B------:R-:W-:Y:S01]  /*3690*/  IMAD.MOV.U32 R159, RZ, RZ, 0x3f800000 ;  /* 0x3f800000ff9f7424 */ /* 0x000fe200078e00ff */
[----:B0-----:R-:W-:-:S02]  /*36a0*/  IADD3 R32, P4, PT, R112, R9, RZ ;  /* 0x0000000970207210 */ /* 0x001fc40007f9e0ff */
[----:B---3--:R-:W-:-:S03]  /*36b0*/  IADD3 R30, P5, PT, R114, R9, RZ ;  /* 0x00000009721e7210 */ /* 0x008fc60007fbe0ff */
[----:B------:R0:W-:Y:S01]  /*36c0*/  STL [R1+0x474], R32 ;  /* 0x0004742001007387 */ /* 0x0001e20000100800 */
[----:B------:R-:W3:Y:S01]  /*36d0*/  LDC R167, c[0x0][0x3d8] ;  /* 0x0000f600ffa77b82 */ /* 0x000ee20000000800 */
[----:B-1----:R-:W-:Y:S01]  /*36e0*/  IMAD R46, R161, 0x4, R68 ;  /* 0x00000004a12e7824 */ /* 0x002fe200078e0244 */
[----:B--2---:R-:W-:Y:S01]  /*36f0*/  LEA.HI.X.SX32 R40, R112, R5, 0x1, P4 ;  /* 0x0000000570287211 */ /* 0x004fe200020f0eff */
[----:B------:R1:W-:Y:S02]  /*3700*/  STL [R1+0x47c], R30 ;  /* 0x00047c1e01007387 */ /* 0x0003e40000100800 */
[----:B----4-:R-:W-:-:S03]  /*3710*/  IMAD R64, R163, 0x4, R46 ;  /* 0x00000004a3407824 */ /* 0x010fc600078e022e */
[----:B------:R-:W2:Y:S01]  /*3720*/  LDC R169, c[0x0][0x3d8] ;  /* 0x0000f600ffa97b82 */ /* 0x000ea20000000800 */
[----:B0-----:R-:W-:Y:S02]  /*3730*/  IADD3 R32, P6, PT, R116, R9, RZ ;  /* 0x0000000974207210 */ /* 0x001fe40007fde0ff */
[----:B-1----:R-:W-:-:S03]  /*3740*/  LEA.HI.X.SX32 R30, R114, R5, 0x1, P5 ;  /* 0x00000005721e7211 */ /* 0x002fc600028f0eff */
[----:B------:R-:W-:Y:S01]  /*3750*/  STL [R1+0x484], R32 ;  /* 0x0004842001007387 */ /* 0x000fe20000100800 */
[----:B------:R-:W-:Y:S01]  /*3760*/  LEA.HI.X.SX32 R54, R116, R5, 0x1, P6 ;  /* 0x0000000574367211 */ /* 0x000fe200030f0eff */
[----:B------:R-:W0:Y:S01]  /*3770*/  LDC R171, c[0x0][0x3d8] ;  /* 0x0000f600ffab7b82 */ /* 0x000e220000000800 */
[----:B-----5:R-:W-:Y:S01]  /*3780*/  IMAD R70, R165, 0x4, R64 ;  /* 0x00000004a5467824 */ /* 0x020fe200078e0240 */
[----:B------:R1:W-:Y:S04]  /*3790*/  STL [R1+0x470], R40 ;  /* 0x0004702801007387 */ /* 0x0003e80000100800 */
[----:B------:R4:W-:Y:S02]  /*37a0*/  STL [R1+0x478], R30 ;  /* 0x0004781e01007387 */ /* 0x0009e40000100800 */
[----:B------:R-:W5:Y:S01]  /*37b0*/  LDC R173, c[0x0][0x3d8] ;  /* 0x0000f600ffad7b82 */ /* 0x000f620000000800 */
[----:B---3--:R-:W-:Y:S01]  /*37c0*/  IMAD R22, R167, 0x4, R70 ;  /* 0x00000004a7167824 */ /* 0x008fe200078e0246 */
[----:B------:R3:W-:Y:S01]  /*37d0*/  STL [R1+0x480], R54 ;  /* 0x0004803601007387 */ /* 0x0007e20000100800 */
[----:B-1----:R-:W-:-:S02]  /*37e0*/  IADD3 R40, P5, PT, R120, R9, RZ ;  /* 0x0000000978287210 */ /* 0x002fc40007fbe0ff */
[----:B----4-:R-:W-:-:S03]  /*37f0*/  IADD3 R30, P4, PT, R118, R9, RZ ;  /* 0x00000009761e7210 */ /* 0x010fc60007f9e0ff */
[----:B------:R-:W1:Y:S01]  /*3800*/  LDC R175, c[0x0][0x3d8] ;  /* 0x0000f600ffaf7b82 */ /* 0x000e620000000800 */
[----:B--2---:R-:W-:Y:S01]  /*3810*/  IMAD R62, R169, 0x4, R22 ;  /* 0x00000004a93e7824 */ /* 0x004fe200078e0216 */
[----:B---3--:R-:W-:Y:S01]  /*3820*/  LEA.HI.X.SX32 R54, R120, R5, 0x1, P5 ;  /* 0x0000000578367211 */ /* 0x008fe200028f0eff */
[----:B------:R2:W-:Y:S01]  /*3830*/  STL [R1+0x48c], R30 ;  /* 0x00048c1e01007387 */ /* 0x0005e20000100800 */
[-C--:B------:R-:W-:Y:S01]  /*3840*/  IADD3 R78, P5, PT, R28, R9.reuse, RZ ;  /* 0x000000091c4e7210 */ /* 0x080fe20007fbe0ff */
[----:B0-----:R-:W-:Y:S02]  /*3850*/  IMAD R34, R171, 0x4, R62 ;  /* 0x00000004ab227824 */ /* 0x001fe400078e023e */
[----:B------:R0:W-:Y:S01]  /*3860*/  STL [R1+0x494], R40 ;  /* 0x0004942801007387 */ /* 0x0001e20000100800 */
[----:B------:R-:W3:Y:S01]  /*3870*/  LDC R177, c[0x0][0x3d8] ;  /* 0x0000f600ffb17b82 */ /* 0x000ee20000000800 */
[----:B--2---:R-:W-:Y:S01]  /*3880*/  IADD3 R30, P6, PT, R122, R9, RZ ;  /* 0x000000097a1e7210 */ /* 0x004fe20007fde0ff */
[----:B-----5:R-:W-:-:S06]  /*3890*/  IMAD R20, R173, 0x4, R34 ;  /* 0x00000004ad147824 */ /* 0x020fcc00078e0222 */
[----:B------:R-:W2:Y:S01]  /*38a0*/  LDC R179, c[0x0][0x3d8] ;  /* 0x0000f600ffb37b82 */ /* 0x000ea20000000800 */
[-C--:B0-----:R-:W-:Y:S01]  /*38b0*/  LEA.HI.X.SX32 R40, R118, R5.reuse, 0x1, P4 ;  /* 0x0000000576287211 */ /* 0x081fe200020f0eff */
[----:B------:R-:W-:Y:S04]  /*38c0*/  STL [R1+0x49c], R30 ;  /* 0x00049c1e01007387 */ /* 0x000fe80000100800 */
[----:B------:R0:W-:Y:S01]  /*38d0*/  STL [R1+0x488], R40 ;  /* 0x0004882801007387 */ /* 0x0001e20000100800 */
[----:B-1----:R-:W-:Y:S01]  /*38e0*/  IMAD R44, R175, 0x4, R20 ;  /* 0x00000004af2c7824 */ /* 0x002fe200078e0214 */
[----:B------:R-:W1:Y:S02]  /*38f0*/  LDC R117, c[0x0][0x3d8] ;  /* 0x0000f600ff757b82 */ /* 0x000e640000000800 */
[----:B------:R4:W-:Y:S01]  /*3900*/  STL [R1+0x490], R54 ;  /* 0x0004903601007387 */ /* 0x0009e20000100800 */
[----:B0-----:R-:W-:-:S05]  /*3910*/  LEA.HI.X.SX32 R40, R122, R5, 0x1, P6 ;  /* 0x000000057a287211 */ /* 0x001fca00030f0eff */
[----:B------:R-:W0:Y:S01]  /*3920*/  LDC R115, c[0x0][0x3d8] ;  /* 0x0000f600ff737b82 */ /* 0x000e220000000800 */
[----:B---3--:R-:W-:Y:S01]  /*3930*/  IMAD R60, R177, 0x4, R44 ;  /* 0x00000004b13c7824 */ /* 0x008fe200078e022c */
[----:B----4-:R-:W-:Y:S01]  /*3940*/  IADD3 R54, P4, PT, R26, R9, RZ ;  /* 0x000000091a367210 */ /* 0x010fe20007f9e0ff */
[----:B------:R-:W-:Y:S02]  /*3950*/  STL [R1+0x498], R40 ;  /* 0x0004982801007387 */ /* 0x000fe40000100800 */
[----:B--2---:R-:W-:Y:S02]  /*3960*/  IMAD R16, R179, 0x4, R60 ;  /* 0x00000004b3107824 */ /* 0x004fe400078e023c */
[----:B------:R2:W-:Y:S01]  /*3970*/  STL [R1+0x4a4], R54 ;  /* 0x0004a43601007387 */ /* 0x0005e20000100800 */
[----:B------:R-:W3:Y:S03]  /*3980*/  LDC R113, c[0x0][0x3d8] ;  /* 0x0000f600ff717b82 */ /* 0x000ee60000000800 */
[----:B------:R4:W-:Y:S01]  /*3990*/  STL [R1+0x4ac], R78 ;  /* 0x0004ac4e01007387 */ /* 0x0009e20000100800 */
[----:B-1----:R-:W-:-:S04]  /*39a0*/  IMAD R58, R117, 0x4, R16 ;  /* 0x00000004753a7824 */ /* 0x002fc800078e0210 */
[----:B------:R-:W1:Y:S01]  /*39b0*/  LDC R111, c[0x0][0x3d8] ;  /* 0x0000f600ff6f7b82 */ /* 0x000e620000000800 */
[----:B--2---:R-:W-:Y:S02]  /*39c0*/  IADD3 R54, P6, PT, R52, R9, RZ ;  /* 0x0000000934367210 */ /* 0x004fe40007fde0ff */
[----:B----4-:R-:W-:-:S03]  /*39d0*/  LEA.HI.X.SX32 R78, R26, R5, 0x1, P4 ;  /* 0x000000051a4e7211 */ /* 0x010fc600020f0eff */
[----:B------:R-:W-:Y:S01]  /*39e0*/  STL [R1+0x4b4], R54 ;  /* 0x0004b43601007387 */ /* 0x000fe20000100800 */
[-C--:B------:R-:W-:Y:S01]  /*39f0*/  LEA.HI.X.SX32 R26, R28, R5.reuse, 0x1, P5 ;  /* 0x000000051c1a7211 */ /* 0x080fe200028f0eff */
[----:B------:R-:W2:Y:S01]  /*3a00*/  LDC R109, c[0x0][0x3d8] ;  /* 0x0000f600ff6d7b82 */ /* 0x000ea20000000800 */
[----:B------:R-:W-:Y:S01]  /*3a10*/  LEA.HI.X.SX32 R28, R52, R5, 0x1, P6 ;  /* 0x00000005341c7211 */ /* 0x000fe200030f0eff */
[----:B------:R-:W-:Y:S01]  /*3a20*/  STL [R1+0x4a0], R78 ;  /* 0x0004a04e01007387 */ /* 0x000fe20000100800 */
[-C--:B------:R-:W-:Y:S01]  /*3a30*/  IADD3 R52, P5, PT, R38, R9.reuse, RZ ;  /* 0x0000000926347210 */ /* 0x080fe20007fbe0ff */
[----:B0-----:R-:W-:Y:S02]  /*3a40*/  IMAD R42, R115, 0x4, R58 ;  /* 0x00000004732a7824 */ /* 0x001fe400078e023a */
[----:B------:R0:W-:Y:S02]  /*3a50*/  STL [R1+0x4a8], R26 ;  /* 0x0004a81a01007387 */ /* 0x0001e40000100800 */
[----:B------:R-:W4:Y:S01]  /*3a60*/  LDC R107, c[0x0][0x3d8] ;  /* 0x0000f600ff6b7b82 */ /* 0x000f220000000800 */
[----:B---3--:R-:W-:Y:S01]  /*3a70*/  IMAD R32, R113, 0x4, R42 ;  /* 0x0000000471207824 */ /* 0x008fe200078e022a */
[----:B------:R-:W-:Y:S01]  /*3a80*/  STL [R1+0x4b0], R28 ;  /* 0x0004b01c01007387 */ /* 0x000fe20000100800 */
[----:B0-----:R-:W-:-:S05]  /*3a90*/  IADD3 R26, P4, PT, R12, R9, RZ ;  /* 0x000000090c1a7210 */ /* 0x001fca0007f9e0ff */
[----:B------:R-:W0:Y:S01]  /*3aa0*/  LDC R105, c[0x0][0x3d8] ;  /* 0x0000f600ff697b82 */ /* 0x000e220000000800 */
[----:B-1----:R-:W-:Y:S01]  /*3ab0*/  IMAD R56, R111, 0x4, R32 ;  /* 0x000000046f387824 */ /* 0x002fe200078e0220 */
[----:B------:R-:W-:Y:S01]  /*3ac0*/  CS2R R110, SRZ ;  /* 0x00000000006e7805 */ /* 0x000fe2000001ff00 */
[----:B------:R1:W-:Y:S02]  /*3ad0*/  STL [R1+0x4bc], R26 ;  /* 0x0004bc1a01007387 */ /* 0x0003e40000100800 */
[----:B--2---:R-:W-:Y:S02]  /*3ae0*/  IMAD R30, R109, 0x4, R56 ;  /* 0x000000046d1e7824 */ /* 0x004fe400078e0238 */
[----:B------:R2:W-:Y:S01]  /*3af0*/  STL [R1+0x4c4], R52 ;  /* 0x0004c43401007387 */ /* 0x0005e20000100800 */
[----:B------:R-:W3:Y:S01]  /*3b00*/  LDC R103, c[0x0][0x3d8] ;  /* 0x0000f600ff677b82 */ /* 0x000ee20000000800 */
[----:B------:R-:W-:Y:S02]  /*3b10*/  CS2R R108, SRZ ;  /* 0x00000000006c7805 */ /* 0x000fe4000001ff00 */
[----:B-1----:R-:W-:Y:S01]  /*3b20*/  IADD3 R26, P6, PT, R76, R9, RZ ;  /* 0x000000094c1a7210 */ /* 0x002fe20007fde0ff */
[----:B----4-:R-:W-:Y:S01]  /*3b30*/  IMAD R40, R107, 0x4, R30 ;  /* 0x000000046b287824 */ /* 0x010fe200078e021e */
[----:B------:R-:W-:-:S03]  /*3b40*/  CS2R R106, SRZ ;  /* 0x00000000006a7805 */ /* 0x000fc6000001ff00 */
[----:B------:R-:W1:Y:S01]  /*3b50*/  LDC R101, c[0x0][0x3d8] ;  /* 0x0000f600ff657b82 */ /* 0x000e620000000800 */
[-C--:B--2---:R-:W-:Y:S01]  /*3b60*/  LEA.HI.X.SX32 R52, R12, R5.reuse, 0x1, P4 ;  /* 0x000000050c347211 */ /* 0x084fe200020f0eff */
[----:B------:R-:W-:Y:S01]  /*3b70*/  STL [R1+0x4cc], R26 ;  /* 0x0004cc1a01007387 */ /* 0x000fe20000100800 */
[-C--:B------:R-:W-:Y:S02]  /*3b80*/  LEA.HI.X.SX32 R12, R38, R5.reuse, 0x1, P5 ;  /* 0x00000005260c7211 */ /* 0x080fe400028f0eff */
[----:B------:R-:W-:Y:S01]  /*3b90*/  LEA.HI.X.SX32 R38, R76, R5, 0x1, P6 ;  /* 0x000000054c267211 */ /* 0x000fe200030f0eff */
[----:B------:R2:W-:Y:S01]  /*3ba0*/  STL [R1+0x4b8], R52 ;  /* 0x0004b83401007387 */ /* 0x0005e20000100800 */
[----:B0-----:R-:W-:Y:S01]  /*3bb0*/  IMAD R54, R105, 0x4, R40 ;  /* 0x0000000469367824 */ /* 0x001fe200078e0228 */
[----:B------:R-:W0:Y:S01]  /*3bc0*/  LDC R99, c[0x0][0x3d8] ;  /* 0x0000f600ff637b82 */ /* 0x000e220000000800 */
[----:B------:R-:W-:Y:S01]  /*3bd0*/  CS2R R104, SRZ ;  /* 0x0000000000687805 */ /* 0x000fe2000001ff00 */
[----:B------:R4:W-:Y:S04]  /*3be0*/  STL [R1+0x4c0], R12 ;  /* 0x0004c00c01007387 */ /* 0x0009e80000100800 */
[----:B------:R-:W-:Y:S01]  /*3bf0*/  STL [R1+0x4c8], R38 ;  /* 0x0004c82601007387 */ /* 0x000fe20000100800 */
[----:B--2---:R-:W-:Y:S01]  /*3c00*/  IADD3 R52, P4, PT, R8, R9, RZ ;  /* 0x0000000908347210 */ /* 0x004fe20007f9e0ff */
[----:B------:R-:W2:Y:S01]  /*3c10*/  LDC R97, c[0x0][0x3d8] ;  /* 0x0000f600ff617b82 */ /* 0x000ea20000000800 */
[----:B---3--:R-:W-:Y:S01]  /*3c20*/  IMAD R28, R103, 0x4, R54 ;  /* 0x00000004671c7824 */ /* 0x008fe200078e0236 */
[----:B------:R-:W-:-:S02]  /*3c30*/  CS2R R102, SRZ ;  /* 0x0000000000667805 */ /* 0x000fc4000001ff00 */
[----:B----4-:R-:W-:Y:S01]  /*3c40*/  IADD3 R12, P5, PT, R50, R9, RZ ;  /* 0x00000009320c7210 */ /* 0x010fe20007fbe0ff */
[----:B------:R3:W-:Y:S01]  /*3c50*/  STL [R1+0x4d4], R52 ;  /* 0x0004d43401007387 */ /* 0x0007e20000100800 */
[----:B-1----:R-:W-:-:S03]  /*3c60*/  IMAD R26, R101, 0x4, R28 ;  /* 0x00000004651a7824 */ /* 0x002fc600078e021c */
[----:B------:R1:W-:Y:S01]  /*3c70*/  STL [R1+0x4dc], R12 ;  /* 0x0004dc0c01007387 */ /* 0x0003e20000100800 */
[----:B------:R-:W4:Y:S01]  /*3c80*/  LDC R95, c[0x0][0x3d8] ;  /* 0x0000f600ff5f7b82 */ /* 0x000f220000000800 */
[----:B------:R-:W-:Y:S02]  /*3c90*/  CS2R R100, SRZ ;  /* 0x0000000000647805 */ /* 0x000fe4000001ff00 */
[----:B---3--:R-:W-:Y:S01]  /*3ca0*/  IADD3 R52, P6, PT, R72, R9, RZ ;  /* 0x0000000948347210 */ /* 0x008fe20007fde0ff */
[----:B0-----:R-:W-:Y:S01]  /*3cb0*/  IMAD R38, R99, 0x4, R26 ;  /* 0x0000000463267824 */ /* 0x001fe200078e021a */
[----:B------:R-:W-:-:S03]  /*3cc0*/  CS2R R98, SRZ ;  /* 0x0000000000627805 */ /* 0x000fc6000001ff00 */
[----:B------:R-:W0:Y:S01]  /*3cd0*/  LDC R93, c[0x0][0x3d8] ;  /* 0x0000f600ff5d7b82 */ /* 0x000e220000000800 */
[-C--:B-1----:R-:W-:Y:S01]  /*3ce0*/  LEA.HI.X.SX32 R12, R8, R5.reuse, 0x1, P4 ;  /* 0x00000005080c7211 */ /* 0x082fe200020f0eff */
[----:B------:R2:W-:Y:S01]  /*3cf0*/  STL [R1+0x4e4], R52 ;  /* 0x0004e43401007387 */ /* 0x0005e20000100800 */
[----:B------:R-:W-:Y:S02]  /*3d00*/  LEA.HI.X.SX32 R8, R50, R5, 0x1, P5 ;  /* 0x0000000532087211 */ /* 0x000fe400028f0eff */
[----:B------:R-:W-:Y:S01]  /*3d10*/  IADD3 R50, P4, PT, R36, R9, RZ ;  /* 0x0000000924327210 */ /* 0x000fe20007f9e0ff */
[----:B------:R1:W-:Y:S02]  /*3d20*/  STL [R1+0x4d0], R12 ;  /* 0x0004d00c01007387 */ /* 0x0003e40000100800 */
[----:B------:R-:W3:Y:S02]  /*3d30*/  LDC R91, c[0x0][0x3d8] ;  /* 0x0000f600ff5b7b82 */ /* 0x000ee40000000800 */
[----:B------:R5:W-:Y:S01]  /*3d40*/  STL [R1+0x4d8], R8 ;  /* 0x0004d80801007387 */ /* 0x000be20000100800 */
[----:B--2---:R-:W-:Y:S01]  /*3d50*/  IMAD R52, R97, 0x4, R38 ;  /* 0x0000000461347824 */ /* 0x004fe200078e0226 */
[----:B------:R-:W-:-:S02]  /*3d60*/  CS2R R96, SRZ ;  /* 0x0000000000607805 */ /* 0x000fc4000001ff00 */
[----:B-1----:R-:W-:Y:S02]  /*3d70*/  LEA.HI.X.SX32 R12, R72, R5, 0x1, P6 ;  /* 0x00000005480c7211 */ /* 0x002fe400030f0eff */
[----:B------:R-:W1:Y:S01]  /*3d80*/  LDC R89, c[0x0][0x3d8] ;  /* 0x0000f600ff597b82 */ /* 0x000e620000000800 */
[----:B-----5:R-:W-:Y:S02]  /*3d90*/  IADD3 R8, P5, PT, R48, R9, RZ ;  /* 0x0000000930087210 */ /* 0x020fe40007fbe0ff */
[----:B------:R4:W-:Y:S04]  /*3da0*/  STL [R1+0x4e0], R12 ;  /* 0x0004e00c01007387 */ /* 0x0009e80000100800 */
[----:B------:R2:W-:Y:S01]  /*3db0*/  STL [R1+0x4ec], R50 ;  /* 0x0004ec3201007387 */ /* 0x0005e20000100800 */
[----:B------:R-:W5:Y:S03]  /*3dc0*/  LDC R87, c[0x0][0x3d8] ;  /* 0x0000f600ff577b82 */ /* 0x000f660000000800 */
[----:B------:R2:W-:Y:S01]  /*3dd0*/  STL [R1+0x4f4], R8 ;  /* 0x0004f40801007387 */ /* 0x0005e20000100800 */
[----:B----4-:R-:W-:Y:S01]  /*3de0*/  IMAD R12, R95, 0x4, R52 ;  /* 0x000000045f0c7824 */ /* 0x010fe200078e0234 */
[----:B------:R-:W-:-:S03]  /*3df0*/  CS2R R94, SRZ ;  /* 0x00000000005e7805 */ /* 0x000fc6000001ff00 */
[----:B------:R-:W4:Y:S01]  /*3e00*/  LDC R85, c[0x0][0x3d8] ;  /* 0x0000f600ff557b82 */ /* 0x000f220000000800 */
[----:B--2---:R-:W-:Y:S02]  /*3e10*/  IADD3 R50, P6, PT, R74, R9, RZ ;  /* 0x000000094a327210 */ /* 0x004fe40007fde0ff */
[----:B------:R-:W-:-:S03]  /*3e20*/  LEA.HI.X.SX32 R8, R36, R5, 0x1, P4 ;  /* 0x0000000524087211 */ /* 0x000fc600020f0eff */
[----:B------:R0:W-:Y:S01]  /*3e30*/  STL [R1+0x4fc], R50 ;  /* 0x0004fc3201007387 */ /* 0x0001e20000100800 */
[----:B------:R-:W-:Y:S01]  /*3e40*/  LEA.HI.X.SX32 R36, R48, R5, 0x1, P5 ;  /* 0x0000000530247211 */ /* 0x000fe200028f0eff */
[----:B------:R-:W2:Y:S01]  /*3e50*/  LDC R83, c[0x0][0x3d8] ;  /* 0x0000f600ff537b82 */ /* 0x000ea20000000800 */
[----:B------:R-:W-:Y:S01]  /*3e60*/  IADD3 R48, P5, PT, R66, R9, RZ ;  /* 0x0000000942307210 */ /* 0x000fe20007fbe0ff */
[----:B------:R3:W-:Y:S04]  /*3e70*/  STL [R1+0x4e8], R8 ;  /* 0x0004e80801007387 */ /* 0x0007e80000100800 */
[----:B------:R3:W-:Y:S02]  /*3e80*/  STL [R1+0x4f0], R36 ;  /* 0x0004f02401007387 */ /* 0x0007e40000100800 */
[----:B------:R-:W2:Y:S01]  /*3e90*/  LDC R81, c[0x0][0x3d8] ;  /* 0x0000f600ff517b82 */ /* 0x000ea20000000800 */
[----:B0-----:R-:W-:Y:S01]  /*3ea0*/  IMAD R50, R93, 0x4, R12 ;  /* 0x000000045d327824 */ /* 0x001fe200078e020c */
[----:B------:R-:W-:-:S02]  /*3eb0*/  CS2R R92, SRZ ;  /* 0x00000000005c7805 */ /* 0x000fc4000001ff00 */
[----:B---3--:R-:W-:Y:S02]  /*3ec0*/  LEA.HI.X.SX32 R8, R74, R5, 0x1, P6 ;  /* 0x000000054a087211 */ /* 0x008fe400030f0eff */
[----:B------:R-:W-:-:S03]  /*3ed0*/  IADD3 R36, P4, PT, R24, R9, RZ ;  /* 0x0000000918247210 */ /* 0x000fc60007f9e0ff */
[----:B------:R0:W-:Y:S01]  /*3ee0*/  STL [R1+0x4f8], R8 ;  /* 0x0004f80801007387 */ /* 0x0001e20000100800 */
[----:B------:R-:W3:Y:S03]  /*3ef0*/  LDC R79, c[0x0][0x3d8] ;  /* 0x0000f600ff4f7b82 */ /* 0x000ee60000000800 */
[----:B------:R1:W-:Y:S04]  /*3f00*/  STL [R1+0x504], R36 ;  /* 0x0005042401007387 */ /* 0x0003e80000100800 */
[----:B------:R5:W-:Y:S01]  /*3f10*/  STL [R1+0x50c], R48 ;  /* 0x00050c3001007387 */ /* 0x000be20000100800 */
[----:B------:R-:W2:Y:S01]  /*3f20*/  LDC R77, c[0x0][0x3d8] ;  /* 0x0000f600ff4d7b82 */ /* 0x000ea20000000800 */
[----:B0-----:R-:W-:Y:S01]  /*3f30*/  IMAD R8, R91, 0x4, R50 ;  /* 0x000000045b087824 */ /* 0x001fe200078e0232 */
[----:B------:R-:W-:-:S02]  /*3f40*/  CS2R R90, SRZ ;  /* 0x00000000005a7805 */ /* 0x000fc4000001ff00 */
[----:B-1----:R-:W-:-:S04]  /*3f50*/  IADD3 R36, P6, PT, R68, R9, RZ ;  /* 0x0000000944247210 */ /* 0x002fc80007fde0ff */
[----:B------:R-:W0:Y:S01]  /*3f60*/  LDC R75, c[0x0][0x3d8] ;  /* 0x0000f600ff4b7b82 */ /* 0x000e220000000800 */
[-C--:B-----5:R-:W-:Y:S01]  /*3f70*/  LEA.HI.X.SX32 R48, R24, R5.reuse, 0x1, P4 ;  /* 0x0000000518307211 */ /* 0x0a0fe200020f0eff */
[----:B------:R1:W-:Y:S01]  /*3f80*/  STL [R1+0x514], R36 ;  /* 0x0005142401007387 */ /* 0x0003e20000100800 */
[----:B------:R-:W-:Y:S02]  /*3f90*/  LEA.HI.X.SX32 R24, R66, R5, 0x1, P5 ;  /* 0x0000000542187211 */ /* 0x000fe400028f0eff */
[C---:B------:R-:W-:Y:S01]  /*3fa0*/  IADD3 R66, P5, PT, R64.reuse, R9, RZ ;  /* 0x0000000940427210 */ /* 0x040fe20007fbe0ff */
[----:B------:R5:W-:Y:S02]  /*3fb0*/  STL [R1+0x500], R48 ;  /* 0x0005003001007387 */ /* 0x000be40000100800 */
[----:B------:R-:W0:Y:S01]  /*3fc0*/  LDC R73, c[0x0][0x3d8] ;  /* 0x0000f600ff497b82 */ /* 0x000e220000000800 */
[----:B------:R-:W-:Y:S01]  /*3fd0*/  LEA.HI.X.SX32 R64, R64, R5, 0x1, P5 ;  /* 0x0000000540407211 */ /* 0x000fe200028f0eff */
[----:B------:R4:W-:Y:S01]  /*3fe0*/  STL [R1+0x508], R24 ;  /* 0x0005081801007387 */ /* 0x0009e20000100800 */
[----:B-1----:R-:W-:Y:S01]  /*3ff0*/  IMAD R36, R89, 0x4, R8 ;  /* 0x0000000459247824 */ /* 0x002fe200078e0208 */
[----:B------:R-:W-:-:S02]  /*4000*/  CS2R R88, SRZ ;  /* 0x0000000000587805 */ /* 0x000fc4000001ff00 */
[----:B-----5:R-:W-:Y:S02]  /*4010*/  LEA.HI.X.SX32 R48, R68, R5, 0x1, P6 ;  /* 0x0000000544307211 */ /* 0x020fe400030f0eff */
[----:B------:R-:W1:Y:S01]  /*4020*/  LDC R71, c[0x0][0x3d8] ;  /* 0x0000f600ff477b82 */ /* 0x000e620000000800 */
[C---:B----4-:R-:W-:Y:S02]  /*4030*/  IADD3 R24, P4, PT, R46.reuse, R9, RZ ;  /* 0x000000092e187210 */ /* 0x050fe40007f9e0ff */
[----:B------:R4:W-:Y:S02]  /*4040*/  STL [R1+0x510], R48 ;  /* 0x0005103001007387 */ /* 0x0009e40000100800 */
[----:B------:R-:W-:Y:S02]  /*4050*/  LEA.HI.X.SX32 R46, R46, R5, 0x1, P4 ;  /* 0x000000052e2e7211 */ /* 0x000fe400020f0eff */
[----:B------:R5:W-:Y:S01]  /*4060*/  STL [R1+0x51c], R24 ;  /* 0x00051c1801007387 */ /* 0x000be20000100800 */
[----:B------:R-:W0:Y:S03]  /*4070*/  LDC R69, c[0x0][0x3d8] ;  /* 0x0000f600ff457b82 */ /* 0x000e260000000800 */
[----:B------:R2:W-:Y:S01]  /*4080*/  STL [R1+0x524], R66 ;  /* 0x0005244201007387 */ /* 0x0005e20000100800 */
[----:B----4-:R-:W-:Y:S01]  /*4090*/  IMAD R48, R87, 0x4, R36 ;  /* 0x0000000457307824 */ /* 0x010fe200078e0224 */
[----:B------:R-:W-:-:S03]  /*40a0*/  CS2R R86, SRZ ;  /* 0x0000000000567805 */ /* 0x000fc6000001ff00 */
[----:B------:R-:W4:Y:S01]  /*40b0*/  LDC R67, c[0x0][0x3d8] ;  /* 0x0000f600ff437b82 */ /* 0x000f220000000800 */
[-C--:B-----5:R-:W-:Y:S02]  /*40c0*/  IADD3 R24, P6, PT, R70, R9.reuse, RZ ;  /* 0x0000000946187210 */ /* 0x0a0fe40007fde0ff */
[----:B--2---:R-:W-:-:S03]  /*40d0*/  IADD3 R66, P4, PT, R22, R9, RZ ;  /* 0x0000000916427210 */ /* 0x004fc60007f9e0ff */
[----:B------:R2:W-:Y:S02]  /*40e0*/  STL [R1+0x52c], R24 ;  /* 0x00052c1801007387 */ /* 0x0005e40000100800 */
[----:B------:R-:W5:Y:S02]  /*40f0*/  LDC R65, c[0x0][0x3d8] ;  /* 0x0000f600ff417b82 */ /* 0x000f640000000800 */
[----:B------:R3:W-:Y:S04]  /*4100*/  STL [R1+0x518], R46 ;  /* 0x0005182e01007387 */ /* 0x0007e80000100800 */
[----:B------:R3:W-:Y:S01]  /*4110*/  STL [R1+0x520], R64 ;  /* 0x0005204001007387 */ /* 0x0007e20000100800 */
[----:B--2---:R-:W-:Y:S01]  /*4120*/  IMAD R24, R85, 0x4, R48 ;  /* 0x0000000455187824 */ /* 0x004fe200078e0230 */
[----:B------:R-:W2:Y:S01]  /*4130*/  LDC R63, c[0x0][0x3d8] ;  /* 0x0000f600ff3f7b82 */ /* 0x000ea20000000800 */
[----:B------:R-:W-:-:S02]  /*4140*/  CS2R R84, SRZ ;  /* 0x0000000000547805 */ /* 0x000fc4000001ff00 */
[----:B---3--:R-:W-:Y:S02]  /*4150*/  LEA.HI.X.SX32 R46, R70, R5, 0x1, P6 ;  /* 0x00000005462e7211 */ /* 0x008fe400030f0eff */
[----:B------:R-:W-:-:S03]  /*4160*/  IADD3 R64, P5, PT, R62, R9, RZ ;  /* 0x000000093e407210 */ /* 0x000fc60007fbe0ff */
[----:B------:R3:W-:Y:S01]  /*4170*/  STL [R1+0x528], R46 ;  /* 0x0005282e01007387 */ /* 0x0007e20000100800 */
[----:B------:R-:W0:Y:S01]  /*4180*/  LDC R61, c[0x0][0x3d8] ;  /* 0x0000f600ff3d7b82 */ /* 0x000e220000000800 */
[----:B------:R-:W-:Y:S02]  /*4190*/  LEA.HI.X.SX32 R62, R62, R5, 0x1, P5 ;  /* 0x000000053e3e7211 */ /* 0x000fe400028f0eff */
[----:B------:R1:W-:Y:S04]  /*41a0*/  STL [R1+0x534], R66 ;  /* 0x0005344201007387 */ /* 0x0003e80000100800 */
[----:B------:R4:W-:Y:S01]  /*41b0*/  STL [R1+0x53c], R64 ;  /* 0x00053c4001007387 */ /* 0x0009e20000100800 */
[----:B------:R-:W0:Y:S01]  /*41c0*/  LDC R59, c[0x0][0x3d8] ;  /* 0x0000f600ff3b7b82 */ /* 0x000e220000000800 */
[----:B---3--:R-:W-:Y:S01]  /*41d0*/  IMAD R46, R83, 0x4, R24 ;  /* 0x00000004532e7824 */ /* 0x008fe200078e0218 */
[----:B------:R-:W-:-:S02]  /*41e0*/  CS2R R82, SRZ ;  /* 0x0000000000527805 */ /* 0x000fc4000001ff00 */
[----:B-1----:R-:W-:-:S04]  /*41f0*/  IADD3 R66, P6, PT, R34, R9, RZ ;  /* 0x0000000922427210 */ /* 0x002fc80007fde0ff */
[----:B------:R-:W1:Y:S01]  /*4200*/  LDC R57, c[0x0][0x3d8] ;  /* 0x0000f600ff397b82 */ /* 0x000e620000000800 */
[-C--:B----4-:R-:W-:Y:S01]  /*4210*/  LEA.HI.X.SX32 R64, R22, R5.reuse, 0x1, P4 ;  /* 0x0000000516407211 */ /* 0x090fe200020f0eff */
[----:B------:R-:W-:Y:S01]  /*4220*/  STL [R1+0x544], R66 ;  /* 0x0005444201007387 */ /* 0x000fe20000100800 */
[----:B------:R-:W-:Y:S01]  /*4230*/  LEA.HI.X.SX32 R34, R34, R5, 0x1, P6 ;  /* 0x0000000522227211 */ /* 0x000fe200030f0eff */
[----:B------:R-:W-:Y:S01]  /*4240*/  IMAD R22, R81, 0x4, R46 ;  /* 0x0000000451167824 */ /* 0x000fe200078e022e */
[----:B------:R-:W-:Y:S01]  /*4250*/  CS2R R80, SRZ ;  /* 0x0000000000507805 */ /* 0x000fe2000001ff00 */
[----:B------:R3:W-:Y:S02]  /*4260*/  STL [R1+0x530], R64 ;  /* 0x0005304001007387 */ /* 0x0007e40000100800 */
[----:B------:R-:W4:Y:S02]  /*4270*/  LDC R55, c[0x0][0x3d8] ;  /* 0x0000f600ff377b82 */ /* 0x000f240000000800 */
[----:B------:R5:W-:Y:S04]  /*4280*/  STL [R1+0x538], R62 ;  /* 0x0005383e01007387 */ /* 0x000be80000100800 */
[----:B------:R2:W-:Y:S01]  /*4290*/  STL [R1+0x540], R34 ;  /* 0x0005402201007387 */ /* 0x0005e20000100800 */
[-C--:B---3--:R-:W-:Y:S01]  /*42a0*/  IADD3 R64, P4, PT, R20, R9.reuse, RZ ;  /* 0x0000000914407210 */ /* 0x088fe20007f9e0ff */
[----:B------:R-:W3:Y:S01]  /*42b0*/  LDC R53, c[0x0][0x3d8] ;  /* 0x0000f600ff357b82 */ /* 0x000ee20000000800 */
[----:B-----5:R-:W-:-:S03]  /*42c0*/  IADD3 R62, P5, PT, R44, R9, RZ ;  /* 0x000000092c3e7210 */ /* 0x020fc60007fbe0ff */
[----:B------:R5:W-:Y:S01]  /*42d0*/  STL [R1+0x54c], R64 ;  /* 0x00054c4001007387 */ /* 0x000be20000100800 */
[----:B------:R-:W-:Y:S01]  /*42e0*/  LEA.HI.X.SX32 R20, R20, R5, 0x1, P4 ;  /* 0x0000000514147211 */ /* 0x000fe200020f0eff */
[----:B--2---:R-:W-:Y:S02]  /*42f0*/  IMAD R34, R79, 0x4, R22 ;  /* 0x000000044f227824 */ /* 0x004fe400078e0216 */
[----:B------:R2:W-:Y:S01]  /*4300*/  STL [R1+0x554], R62 ;  /* 0x0005543e01007387 */ /* 0x0005e20000100800 */
[----:B------:R-:W1:Y:S01]  /*4310*/  LDC R51, c[0x0][0x3d8] ;  /* 0x0000f600ff337b82 */ /* 0x000e620000000800 */
[----:B------:R-:W-:Y:S02]  /*4320*/  CS2R R78, SRZ ;  /* 0x00000000004e7805 */ /* 0x000fe4000001ff00 */
[----:B-----5:R-:W-:-:S05]  /*4330*/  IADD3 R64, P6, PT, R60, R9, RZ ;  /* 0x000000093c407210 */ /* 0x020fca0007fde0ff */
[----:B------:R-:W5:Y:S01]  /*4340*/  LDC R49, c[0x0][0x3d8] ;  /* 0x0000f600ff317b82 */ /* 0x000f620000000800 */
[-C--:B--2---:R-:W-:Y:S01]  /*4350*/  LEA.HI.X.SX32 R62, R44, R5.reuse, 0x1, P5 ;  /* 0x000000052c3e7211 */ /* 0x084fe200028f0eff */
[----:B------:R-:W-:Y:S01]  /*4360*/  STL [R1+0x55c], R64 ;  /* 0x00055c4001007387 */ /* 0x000fe20000100800 */
[----:B------:R-:W-:Y:S01]  /*4370*/  IMAD R44, R77, 0x4, R34 ;  /* 0x000000044d2c7824 */ /* 0x000fe200078e0222 */
[----:B------:R-:W-:Y:S02]  /*4380*/  CS2R R76, SRZ ;  /* 0x00000000004c7805 */ /* 0x000fe4000001ff00 */
[----:B------:R2:W-:Y:S02]  /*4390*/  STL [R1+0x548], R20 ;  /* 0x0005481401007387 */ /* 0x0005e40000100800 */
[----:B------:R-:W1:Y:S02]  /*43a0*/  LDC R47, c[0x0][0x3d8] ;  /* 0x0000f600ff2f7b82 */ /* 0x000e640000000800 */
[----:B------:R0:W-:Y:S01]  /*43b0*/  STL [R1+0x550], R62 ;  /* 0x0005503e01007387 */ /* 0x0001e20000100800 */
[----:B--2---:R-:W-:-:S05]  /*43c0*/  LEA.HI.X.SX32 R20, R60, R5, 0x1, P6 ;  /* 0x000000053c147211 */ /* 0x004fca00030f0eff */
[----:B------:R-:W2:Y:S01]  /*43d0*/  LDC R45, c[0x0][0x3d8] ;  /* 0x0000f600ff2d7b82 */ /* 0x000ea20000000800 */
[-C--:B------:R-:W-:Y:S02]  /*43e0*/  IADD3 R60, P5, PT, R58, R9.reuse, RZ ;  /* 0x000000093a3c7210 */ /* 0x080fe40007fbe0ff */
[----:B0-----:R-:W-:Y:S01]  /*43f0*/  IADD3 R62, P4, PT, R16, R9, RZ ;  /* 0x00000009103e7210 */ /* 0x001fe20007f9e0ff */
[----:B------:R0:W-:Y:S01]  /*4400*/  STL [R1+0x558], R20 ;  /* 0x0005581401007387 */ /* 0x0001e20000100800 */
[----:B------:R-:W-:-:S03]  /*4410*/  LEA.HI.X.SX32 R58, R58, R5, 0x1, P5 ;  /* 0x000000053a3a7211 */ /* 0x000fc600028f0eff */
[----:B------:R3:W-:Y:S01]  /*4420*/  STL [R1+0x564], R62 ;  /* 0x0005643e01007387 */ /* 0x0007e20000100800 */
[----:B------:R-:W1:Y:S03]  /*4430*/  LDC R43, c[0x0][0x3d8] ;  /* 0x0000f600ff2b7b82 */ /* 0x000e660000000800 */
[----:B------:R4:W-:Y:S01]  /*4440*/  STL [R1+0x56c], R60 ;  /* 0x00056c3c01007387 */ /* 0x0009e20000100800 */
[----:B0-----:R-:W-:Y:S01]  /*4450*/  IMAD R20, R75, 0x4, R44 ;  /* 0x000000044b147824 */ /* 0x001fe200078e022c */
[----:B------:R-:W-:-:S03]  /*4460*/  CS2R R74, SRZ ;  /* 0x00000000004a7805 */ /* 0x000fc6000001ff00 */
[----:B------:R-:W0:Y:S01]  /*4470*/  LDC R41, c[0x0][0x3d8] ;  /* 0x0000f600ff297b82 */ /* 0x000e220000000800 */
[----:B---3--:R-:W-:Y:S02]  /*4480*/  IADD3 R62, P6, PT, R42, R9, RZ ;  /* 0x000000092a3e7210 */ /* 0x008fe40007fde0ff */
[----:B----4-:R-:W-:-:S03]  /*4490*/  LEA.HI.X.SX32 R60, R16, R5, 0x1, P4 ;  /* 0x00000005103c7211 */ /* 0x010fc600020f0eff */
[----:B------:R-:W-:Y:S01]  /*44a0*/  STL [R1+0x574], R62 ;  /* 0x0005743e01007387 */ /* 0x000fe20000100800 */
[----:B------:R-:W-:Y:S01]  /*44b0*/  LEA.HI.X.SX32 R42, R42, R5, 0x1, P6 ;  /* 0x000000052a2a7211 */ /* 0x000fe200030f0eff */
[----:B------:R-:W-:Y:S01]  /*44c0*/  IMAD R16, R73, 0x4, R20 ;  /* 0x0000000449107824 */ /* 0x000fe200078e0214 */
[----:B------:R-:W3:Y:S01]  /*44d0*/  LDC R39, c[0x0][0x3d8] ;  /* 0x0000f600ff277b82 */ /* 0x000ee20000000800 */
[----:B------:R4:W-:Y:S01]  /*44e0*/  STL [R1+0x560], R60 ;  /* 0x0005603c01007387 */ /* 0x0009e20000100800 */
[----:B------:R-:W-:-:S03]  /*44f0*/  CS2R R72, SRZ ;  /* 0x0000000000487805 */ /* 0x000fc6000001ff00 */
[----:B------:R5:W-:Y:S03]  /*4500*/  STL [R1+0x568], R58 ;  /* 0x0005683a01007387 */ /* 0x000be60000100800 */
[----:B------:R-:W0:Y:S01]  /*4510*/  LDC R37, c[0x0][0x3d8] ;  /* 0x0000f600ff257b82 */ /* 0x000e220000000800 */
[----:B------:R2:W-:Y:S01]  /*4520*/  STL [R1+0x570], R42 ;  /* 0x0005702a01007387 */ /* 0x0005e20000100800 */
[-C--:B----4-:R-:W-:Y:S02]  /*4530*/  IADD3 R60, P4, PT, R32, R9.reuse, RZ ;  /* 0x00000009203c7210 */ /* 0x090fe40007f9e0ff */
[----:B-----5:R-:W-:-:S03]  /*4540*/  IADD3 R58, P5, PT, R56, R9, RZ ;  /* 0x00000009383a7210 */ /* 0x020fc60007fbe0ff */
[----:B------:R4:W-:Y:S01]  /*4550*/  STL [R1+0x57c], R60 ;  /* 0x00057c3c01007387 */ /* 0x0009e20000100800 */
[----:B------:R-:W5:Y:S01]  /*4560*/  LDC R35, c[0x0][0x3d8] ;  /* 0x0000f600ff237b82 */ /* 0x000f620000000800 */
[----:B------:R-:W-:Y:S02]  /*4570*/  LEA.HI.X.SX32 R56, R56, R5, 0x1, P5 ;  /* 0x0000000538387211 */ /* 0x000fe400028f0eff */
[----:B------:R1:W-:Y:S01]  /*4580*/  STL [R1+0x584], R58 ;  /* 0x0005843a01007387 */ /* 0x0003e20000100800 */
[----:B--2---:R-:W-:Y:S01]  /*4590*/  IMAD R42, R71, 0x4, R16 ;  /* 0x00000004472a7824 */ /* 0x004fe200078e0210 */
[----:B------:R-:W-:-:S03]  /*45a0*/  CS2R R70, SRZ ;  /* 0x0000000000467805 */ /* 0x000fc6000001ff00 */
[----:B------:R-:W2:Y:S01]  /*45b0*/  LDC R33, c[0x0][0x3d8] ;  /* 0x0000f600ff217b82 */ /* 0x000ea20000000800 */
[----:B----4-:R-:W-:Y:S02]  /*45c0*/  IADD3 R60, P6, PT, R30, R9, RZ ;  /* 0x000000091e3c7210 */ /* 0x010fe40007fde0ff */
[----:B-1----:R-:W-:-:S03]  /*45d0*/  LEA.HI.X.SX32 R58, R32, R5, 0x1, P4 ;  /* 0x00000005203a7211 */ /* 0x002fc600020f0eff */
[----:B------:R-:W-:Y:S01]  /*45e0*/  STL [R1+0x58c], R60 ;  /* 0x00058c3c01007387 */ /* 0x000fe20000100800 */
[----:B------:R-:W-:Y:S01]  /*45f0*/  LEA.HI.X.SX32 R30, R30, R5, 0x1, P6 ;  /* 0x000000051e1e7211 */ /* 0x000fe200030f0eff */
[----:B------:R-:W-:Y:S01]  /*4600*/  IMAD R32, R69, 0x4, R42 ;  /* 0x0000000445207824 */ /* 0x000fe200078e022a */
[----:B------:R-:W1:Y:S01]  /*4610*/  LDC R31, c[0x0][0x3d8] ;  /* 0x0000f600ff1f7b82 */ /* 0x000e620000000800 */
[----:B------:R4:W-:Y:S01]  /*4620*/  STL [R1+0x578], R58 ;  /* 0x0005783a01007387 */ /* 0x0009e20000100800 */
[----:B------:R-:W-:-:S03]  /*4630*/  CS2R R68, SRZ ;  /* 0x0000000000447805 */ /* 0x000fc6000001ff00 */
[----:B------:R3:W-:Y:S03]  /*4640*/  STL [R1+0x580], R56 ;  /* 0x0005803801007387 */ /* 0x0007e60000100800 */
[----:B------:R-:W0:Y:S01]  /*4650*/  LDC R29, c[0x0][0x3d8] ;  /* 0x0000f600ff1d7b82 */ /* 0x000e220000000800 */
[----:B------:R3:W-:Y:S01]  /*4660*/  STL [R1+0x588], R30 ;  /* 0x0005881e01007387 */ /* 0x0007e20000100800 */
[-C--:B----4-:R-:W-:Y:S02]  /*4670*/  IADD3 R58, P4, PT, R40, R9.reuse, RZ ;  /* 0x00000009283a7210 */ /* 0x090fe40007f9e0ff */
[----:B---3--:R-:W-:-:S03]  /*4680*/  IADD3 R56, P5, PT, R54, R9, RZ ;  /* 0x0000000936387210 */ /* 0x008fc60007fbe0ff */
[----:B------:R3:W-:Y:S01]  /*4690*/  STL [R1+0x594], R58 ;  /* 0x0005943a01007387 */ /* 0x0007e20000100800 */
[----:B------:R-:W4:Y:S01]  /*46a0*/  LDC R27, c[0x0][0x3d8] ;  /* 0x0000f600ff1b7b82 */ /* 0x000f220000000800 */
[----:B------:R-:W-:Y:S02]  /*46b0*/  LEA.HI.X.SX32 R54, R54, R5, 0x1, P5 ;  /* 0x0000000536367211 */ /* 0x000fe400028f0eff */
[----:B------:R5:W-:Y:S01]  /*46c0*/  STL [R1+0x59c], R56 ;  /* 0x00059c3801007387 */ /* 0x000be20000100800 */
[----:B------:R-:W-:Y:S01]  /*46d0*/  IMAD R30, R67, 0x4, R32 ;  /* 0x00000004431e7824 */ /* 0x000fe200078e0220 */
[----:B------:R-:W-:-:S03]  /*46e0*/  CS2R R66, SRZ ;  /* 0x0000000000427805 */ /* 0x000fc6000001ff00 */
[----:B------:R-:W0:Y:S01]  /*46f0*/  LDC R25, c[0x0][0x3d8] ;  /* 0x0000f600ff197b82 */ /* 0x000e220000000800 */
[----:B---3--:R-:W-:Y:S02]  /*4700*/  IADD3 R58, P6, PT, R28, R9, RZ ;  /* 0x000000091c3a7210 */ /* 0x008fe40007fde0ff */
[----:B-----5:R-:W-:-:S03]  /*4710*/  LEA.HI.X.SX32 R56, R40, R5, 0x1, P4 ;  /* 0x0000000528387211 */ /* 0x020fc600020f0eff */
[----:B------:R3:W-:Y:S01]  /*4720*/  STL [R1+0x5a4], R58 ;  /* 0x0005a43a01007387 */ /* 0x0007e20000100800 */
[----:B------:R-:W-:Y:S01]  /*4730*/  LEA.HI.X.SX32 R28, R28, R5, 0x1, P6 ;  /* 0x000000051c1c7211 */ /* 0x000fe200030f0eff */
[----:B------:R-:W-:Y:S01]  /*4740*/  IMAD R40, R65, 0x4, R30 ;  /* 0x0000000441287824 */ /* 0x000fe200078e021e */
[----:B------:R-:W5:Y:S01]  /*4750*/  LDC R23, c[0x0][0x3d8] ;  /* 0x0000f600ff177b82 */ /* 0x000f620000000800 */
[----:B------:R2:W-:Y:S01]  /*4760*/  STL [R1+0x590], R56 ;  /* 0x0005903801007387 */ /* 0x0005e20000100800 */
[----:B------:R-:W-:-:S03]  /*4770*/  CS2R R64, SRZ ;  /* 0x0000000000407805 */ /* 0x000fc6000001ff00 */
[----:B------:R1:W-:Y:S01]  /*4780*/  STL [R1+0x598], R54 ;  /* 0x0005983601007387 */ /* 0x0003e20000100800 */
[-C--:B---3--:R-:W-:Y:S02]  /*4790*/  IADD3 R58, P6, PT, R52, R9.reuse, RZ ;  /* 0x00000009343a7210 */ /* 0x088fe40007fde0ff */
[----:B------:R-:W3:Y:S01]  /*47a0*/  LDC R15, c[0x0][0x3d8] ;  /* 0x0000f600ff0f7b82 */ /* 0x000ee20000000800 */
[----:B------:R1:W-:Y:S01]  /*47b0*/  STL [R1+0x5a0], R28 ;  /* 0x0005a01c01007387 */ /* 0x0003e20000100800 */
[-C--:B--2---:R-:W-:Y:S02]  /*47c0*/  IADD3 R56, P4, PT, R26, R9.reuse, RZ ;  /* 0x000000091a387210 */ /* 0x084fe40007f9e0ff */
[----:B-1----:R-:W-:-:S03]  /*47d0*/  IADD3 R54, P5, PT, R38, R9, RZ ;  /* 0x0000000926367210 */ /* 0x002fc60007fbe0ff */
[----:B------:R1:W-:Y:S01]  /*47e0*/  STL [R1+0x5ac], R56 ;  /* 0x0005ac3801007387 */ /* 0x0003e20000100800 */
[----:B------:R-:W2:Y:S01]  /*47f0*/  LDC R14, c[0x0][0x3d8] ;  /* 0x0000f600ff0e7b82 */ /* 0x000ea20000000800 */
[----:B------:R-:W-:Y:S02]  /*4800*/  IMAD R28, R63, 0x4, R40 ;  /* 0x000000043f1c7824 */ /* 0x000fe400078e0228 */
[----:B------:R4:W-:Y:S01]  /*4810*/  STL [R1+0x5b4], R54 ;  /* 0x0005b43601007387 */ /* 0x0009e20000100800 */
[----:B------:R-:W-:-:S03]  /*4820*/  CS2R R62, SRZ ;  /* 0x00000000003e7805 */ /* 0x000fc6000001ff00 */
[----:B------:R-:W-:Y:S01]  /*4830*/  STL [R1+0x5bc], R58 ;  /* 0x0005bc3a01007387 */ /* 0x000fe20000100800 */
[----:B------:R-:W0:Y:S01]  /*4840*/  LDC R21, c[0x0][0x3d8] ;  /* 0x0000f600ff157b82 */ /* 0x000e220000000800 */
[-C--:B-1----:R-:W-:Y:S01]  /*4850*/  LEA.HI.X.SX32 R56, R26, R5.reuse, 0x1, P4 ;  /* 0x000000051a387211 */ /* 0x082fe200020f0eff */
[----:B------:R-:W-:Y:S01]  /*4860*/  IMAD R26, R61, 0x4, R28 ;  /* 0x000000043d1a7824 */ /* 0x000fe200078e021c */
[----:B------:R-:W-:Y:S02]  /*4870*/  CS2R R60, SRZ ;  /* 0x00000000003c7805 */ /* 0x000fe4000001ff00 */
[-C--:B----4-:R-:W-:Y:S01]  /*4880*/  LEA.HI.X.SX32 R54, R38, R5.reuse, 0x1, P5 ;  /* 0x0000000526367211 */ /* 0x090fe200028f0eff */
[----:B------:R-:W-:Y:S01]  /*4890*/  STL [R1+0x5a8], R56 ;  /* 0x0005a83801007387 */ /* 0x000fe20000100800 */
[----:B------:R-:W-:Y:S01]  /*48a0*/  LEA.HI.X.SX32 R38, R52, R5, 0x1, P6 ;  /* 0x0000000534267211 */ /* 0x000fe200030f0eff */
[----:B------:R-:W1:Y:S01]  /*48b0*/  LDC R19, c[0x0][0x3d8] ;  /* 0x0000f600ff137b82 */ /* 0x000e620000000800 */
[C---:B------:R-:W-:Y:S01]  /*48c0*/  IADD3 R52, P5, PT, R50.reuse, R9, RZ ;  /* 0x0000000932347210 */ /* 0x040fe20007fbe0ff */
[----:B------:R4:W-:Y:S03]  /*48d0*/  STL [R1+0x5b0], R54 ;  /* 0x0005b03601007387 */ /* 0x0009e60000100800 */
[----:B------:R-:W-:Y:S01]  /*48e0*/  LEA.HI.X.SX32 R50, R50, R5, 0x1, P5 ;  /* 0x0000000532327211 */ /* 0x000fe200028f0eff */
[----:B------:R5:W-:Y:S02]  /*48f0*/  STL [R1+0x5b8], R38 ;  /* 0x0005b82601007387 */ /* 0x000be40000100800 */
[----:B------:R-:W0:Y:S01]  /*4900*/  LDC R7, c[0x0][0x3d8] ;  /* 0x0000f600ff077b82 */ /* 0x000e220000000800 */
[----:B----4-:R-:W-:Y:S01]  /*4910*/  IADD3 R54, P4, PT, R12, R9, RZ ;  /* 0x000000090c367210 */ /* 0x010fe20007f9e0ff */
[----:B-----5:R-:W-:-:S04]  /*4920*/  IMAD R38, R59, 0x4, R26 ;  /* 0x000000043b267824 */ /* 0x020fc800078e021a */
[----:B------:R4:W-:Y:S02]  /*4930*/  STL [R1+0x5c4], R54 ;  /* 0x0005c43601007387 */ /* 0x0009e40000100800 */
[----:B------:R-:W5:Y:S01]  /*4940*/  LDC R11, c[0x0][0x3d8] ;  /* 0x0000f600ff0b7b82 */ /* 0x000f620000000800 */
[----:B------:R-:W-:Y:S01]  /*4950*/  CS2R R58, SRZ ;  /* 0x00000000003a7805 */ /* 0x000fe2000001ff00 */
[----:B------:R2:W-:Y:S06]  /*4960*/  STL [R1+0x5cc], R52 ;  /* 0x0005cc3401007387 */ /* 0x0005ec0000100800 */
[----:B------:R-:W0:Y:S01]  /*4970*/  LDC R6, c[0x0][0x3d8] ;  /* 0x0000f600ff067b82 */ /* 0x000e220000000800 */
[----:B----4-:R-:W-:-:S02]  /*4980*/  IADD3 R54, P6, PT, R8, R9, RZ ;  /* 0x0000000908367210 */ /* 0x010fc40007fde0ff */
[----:B--2---:R-:W-:-:S03]  /*4990*/  LEA.HI.X.SX32 R52, R12, R5, 0x1, P4 ;  /* 0x000000050c347211 */ /* 0x004fc600020f0eff */
[----:B------:R-:W-:Y:S01]  /*49a0*/  STL [R1+0x5d4], R54 ;  /* 0x0005d43601007387 */ /* 0x000fe20000100800 */
[----:B------:R-:W-:Y:S01]  /*49b0*/  LEA.HI.X.SX32 R8, R8, R5, 0x1, P6 ;  /* 0x0000000508087211 */ /* 0x000fe200030f0eff */
[----:B------:R-:W-:Y:S01]  /*49c0*/  IMAD R12, R57, 0x4, R38 ;  /* 0x00000004390c7824 */ /* 0x000fe200078e0226 */
[----:B------:R-:W2:Y:S01]  /*49d0*/  LDC R10, c[0x0][0x3d8] ;  /* 0x0000f600ff0a7b82 */ /* 0x000ea20000000800 */
[----:B------:R4:W-:Y:S01]  /*49e0*/  STL [R1+0x5c0], R52 ;  /* 0x0005c03401007387 */ /* 0x0009e20000100800 */
[----:B------:R-:W-:-:S03]  /*49f0*/  CS2R R56, SRZ ;  /* 0x0000000000387805 */ /* 0x000fc6000001ff00 */
[----:B------:R1:W-:Y:S03]  /*4a00*/  STL [R1+0x5c8], R50 ;  /* 0x0005c83201007387 */ /* 0x0003e60000100800 */
[----:B------:R-:W0:Y:S01]  /*4a10*/  LDC R13, c[0x0][0x3d8] ;  /* 0x0000f600ff0d7b82 */ /* 0x000e220000000800 */
[----:B------:R3:W-:Y:S01]  /*4a20*/  STL [R1+0x5d0], R8 ;  /* 0x0005d00801007387 */ /* 0x0007e20000100800 */
[-C--:B----4-:R-:W-:Y:S02]  /*4a30*/  IADD3 R52, P4, PT, R36, R9.reuse, RZ ;  /* 0x0000000924347210 */ /* 0x090fe40007f9e0ff */
[----:B-1----:R-:W-:-:S03]  /*4a40*/  IADD3 R50, P5, PT, R48, R9, RZ ;  /* 0x0000000930327210 */ /* 0x002fc60007fbe0ff */
[----:B------:R1:W-:Y:S01]  /*4a50*/  STL [R1+0x5dc], R52 ;  /* 0x0005dc3401007387 */ /* 0x0003e20000100800 */
[----:B------:R-:W4:Y:S01]  /*4a60*/  LDC R17, c[0x0][0x3d8] ;  /* 0x0000f600ff117b82 */ /* 0x000f220000000800 */
[----:B------:R-:W-:Y:S02]  /*4a70*/  LEA.HI.X.SX32 R48, R48, R5, 0x1, P5 ;  /* 0x0000000530307211 */ /* 0x000fe400028f0eff */
[----:B------:R5:W-:Y:S01]  /*4a80*/  STL [R1+0x5e4], R50 ;  /* 0x0005e43201007387 */ /* 0x000be20000100800 */
[----:B---3--:R-:W-:Y:S01]  /*4a90*/  IMAD R8, R55, 0x4, R12 ;  /* 0x0000000437087824 */ /* 0x008fe200078e020c */
[----:B------:R-:W-:-:S03]  /*4aa0*/  CS2R R54, SRZ ;  /* 0x0000000000367805 */ /* 0x000fc6000001ff00 */
[----:B------:R-:W3:Y:S01]  /*4ab0*/  LDC R18, c[0x0][0x3d8] ;  /* 0x0000f600ff127b82 */ /* 0x000ee20000000800 */
[----:B-1----:R-:W-:Y:S02]  /*4ac0*/  IADD3 R52, P6, PT, R24, R9, RZ ;  /* 0x0000000918347210 */ /* 0x002fe40007fde0ff */
[----:B-----5:R-:W-:-:S03]  /*4ad0*/  LEA.HI.X.SX32 R50, R36, R5, 0x1, P4 ;  /* 0x0000000524327211 */ /* 0x020fc600020f0eff */
[----:B------:R1:W-:Y:S01]  /*4ae0*/  STL [R1+0x5ec], R52 ;  /* 0x0005ec3401007387 */ /* 0x0003e20000100800 */
[----:B------:R-:W-:Y:S01]  /*4af0*/  LEA.HI.X.SX32 R24, R24, R5, 0x1, P6 ;  /* 0x0000000518187211 */ /* 0x000fe200030f0eff */
[----:B------:R-:W-:Y:S02]  /*4b00*/  IMAD R36, R53, 0x4, R8 ;  /* 0x0000000435247824 */ /* 0x000fe400078e0208 */
[----:B------:R5:W-:Y:S04]  /*4b10*/  STL [R1+0x5d8], R50 ;  /* 0x0005d83201007387 */ /* 0x000be80000100800 */
[----:B------:R2:W-:Y:S01]  /*4b20*/  STL [R1+0x5e0], R48 ;  /* 0x0005e03001007387 */ /* 0x0005e20000100800 */
[----:B-1----:R-:W-:-:S03]  /*4b30*/  CS2R R52, SRZ ;  /* 0x0000000000347805 */ /* 0x002fc6000001ff00 */
[----:B------:R1:W-:Y:S01]  /*4b40*/  STL [R1+0x5e8], R24 ;  /* 0x0005e81801007387 */ /* 0x0003e20000100800 */
[-C--:B-----5:R-:W-:Y:S02]  /*4b50*/  IADD3 R50, P4, PT, R46, R9.reuse, RZ ;  /* 0x000000092e327210 */ /* 0x0a0fe40007f9e0ff */
[----:B--2---:R-:W-:-:S03]  /*4b60*/  IADD3 R48, P5, PT, R22, R9, RZ ;  /* 0x0000000916307210 */ /* 0x004fc60007fbe0ff */
[----:B------:R2:W-:Y:S01]  /*4b70*/  STL [R1+0x5f4], R50 ;  /* 0x0005f43201007387 */ /* 0x0005e20000100800 */
[----:B-1----:R-:W-:-:S03]  /*4b80*/  IMAD R24, R51, 0x4, R36 ;  /* 0x0000000433187824 */ /* 0x002fc600078e0224 */
[----:B------:R1:W-:Y:S01]  /*4b90*/  STL [R1+0x5fc], R48 ;  /* 0x0005fc3001007387 */ /* 0x0003e20000100800 */
[----:B--2---:R-:W-:Y:S02]  /*4ba0*/  IADD3 R50, P6, PT, R34, R9, RZ ;  /* 0x0000000922327210 */ /* 0x004fe40007fde0ff */
[----:B-1----:R-:W-:-:S03]  /*4bb0*/  LEA.HI.X.SX32 R48, R46, R5, 0x1, P4 ;  /* 0x000000052e307211 */ /* 0x002fc600020f0eff */
[----:B------:R1:W-:Y:S01]  /*4bc0*/  STL [R1+0x604], R50 ;  /* 0x0006043201007387 */ /* 0x0003e20000100800 */
[-C--:B------:R-:W-:Y:S01]  /*4bd0*/  LEA.HI.X.SX32 R46, R22, R5.reuse, 0x1, P5 ;  /* 0x00000005162e7211 */ /* 0x080fe200028f0eff */
[----:B------:R-:W-:Y:S01]  /*4be0*/  IMAD R22, R49, 0x4, R24 ;  /* 0x0000000431167824 */ /* 0x000fe200078e0218 */
[----:B------:R-:W-:Y:S01]  /*4bf0*/  LEA.HI.X.SX32 R34, R34, R5, 0x1, P6 ;  /* 0x0000000522227211 */ /* 0x000fe200030f0eff */
[----:B------:R2:W-:Y:S04]  /*4c00*/  STL [R1+0x5f0], R48 ;  /* 0x0005f03001007387 */ /* 0x0005e80000100800 */
[----:B------:R5:W-:Y:S01]  /*4c10*/  STL [R1+0x5f8], R46 ;  /* 0x0005f82e01007387 */ /* 0x000be20000100800 */
[----:B-1----:R-:W-:-:S03]  /*4c20*/  CS2R R50, SRZ ;  /* 0x0000000000327805 */ /* 0x002fc6000001ff00 */
[----:B------:R1:W-:Y:S01]  /*4c30*/  STL [R1+0x600], R34 ;  /* 0x0006002201007387 */ /* 0x0003e20000100800 */
[-C--:B--2---:R-:W-:Y:S02]  /*4c40*/  IADD3 R48, P4, PT, R44, R9.reuse, RZ ;  /* 0x000000092c307210 */ /* 0x084fe40007f9e0ff */
[----:B-----5:R-:W-:-:S03]  /*4c50*/  IADD3 R46, P5, PT, R20, R9, RZ ;  /* 0x00000009142e7210 */ /* 0x020fc60007fbe0ff */
[----:B------:R2:W-:Y:S01]  /*4c60*/  STL [R1+0x60c], R48 ;  /* 0x00060c3001007387 */ /* 0x0005e20000100800 */
[----:B-1----:R-:W-:Y:S01]  /*4c70*/  IMAD R34, R47, 0x4, R22 ;  /* 0x000000042f227824 */ /* 0x002fe200078e0216 */
[C---:B------:R-:W-:Y:S02]  /*4c80*/  IADD3 R47, P6, PT, R16.reuse, R9, RZ ;  /* 0x00000009102f7210 */ /* 0x040fe40007fde0ff */
[----:B------:R1:W-:Y:S02]  /*4c90*/  STL [R1+0x614], R46 ;  /* 0x0006142e01007387 */ /* 0x0003e40000100800 */
[-C--:B------:R-:W-:Y:S02]  /*4ca0*/  LEA.HI.X.SX32 R16, R16, R5.reuse, 0x1, P6 ;  /* 0x0000000510107211 */ /* 0x080fe400030f0eff */
[----:B------:R-:W-:Y:S01]  /*4cb0*/  STL [R1+0x61c], R47 ;  /* 0x00061c2f01007387 */ /* 0x000fe20000100800 */
[----:B--2---:R-:W-:Y:S02]  /*4cc0*/  CS2R R48, SRZ ;  /* 0x0000000000307805 */ /* 0x004fe4000001ff00 */
[----:B-1----:R-:W-:-:S02]  /*4cd0*/  LEA.HI.X.SX32 R46, R44, R5, 0x1, P4 ;  /* 0x000000052c2e7211 */ /* 0x002fc400020f0eff */
[----:B------:R-:W-:Y:S01]  /*4ce0*/  LEA.HI.X.SX32 R44, R20, R5, 0x1, P5 ;  /* 0x00000005142c7211 */ /* 0x000fe200028f0eff */
[----:B------:R-:W-:Y:S01]  /*4cf0*/  IMAD R20, R45, 0x4, R34 ;  /* 0x000000042d147824 */ /* 0x000fe200078e0222 */
[-C--:B------:R-:W-:Y:S01]  /*4d00*/  IADD3 R45, P5, PT, R32, R9.reuse, RZ ;  /* 0x00000009202d7210 */ /* 0x080fe20007fbe0ff */
[----:B------:R-:W-:Y:S04]  /*4d10*/  STL [R1+0x608], R46 ;  /* 0x0006082e01007387 */ /* 0x000fe80000100800 */
[----:B------:R1:W-:Y:S04]  /*4d20*/  STL [R1+0x610], R44 ;  /* 0x0006102c01007387 */ /* 0x0003e80000100800 */
[----:B------:R2:W-:Y:S01]  /*4d30*/  STL [R1+0x618], R16 ;  /* 0x0006181001007387 */ /* 0x0005e20000100800 */
[----:B-1----:R-:W-:Y:S01]  /*4d40*/  IADD3 R44, P4, PT, R42, R9, RZ ;  /* 0x000000092a2c7210 */ /* 0x002fe20007f9e0ff */
[----:B--2---:R-:W-:-:S04]  /*4d50*/  IMAD R16, R43, 0x4, R20 ;  /* 0x000000042b107824 */ /* 0x004fc800078e0214 */
[----:B------:R1:W-:Y:S01]  /*4d60*/  STL [R1+0x624], R44 ;  /* 0x0006242c01007387 */ /* 0x0003e20000100800 */
[-C--:B------:R-:W-:Y:S02]  /*4d70*/  LEA.HI.X.SX32 R43, R42, R5.reuse, 0x1, P4 ;  /* 0x000000052a2b7211 */ /* 0x080fe400020f0eff */
[----:B------:R-:W-:Y:S01]  /*4d80*/  LEA.HI.X.SX32 R42, R32, R5, 0x1, P5 ;  /* 0x00000005202a7211 */ /* 0x000fe200028f0eff */
[----:B0-----:R-:W-:Y:S01]  /*4d90*/  IMAD R32, R41, 0x4, R16 ;  /* 0x0000000429207824 */ /* 0x001fe200078e0210 */
[----:B------:R-:W-:Y:S01]  /*4da0*/  STL [R1+0x62c], R45 ;  /* 0x00062c2d01007387 */ /* 0x000fe20000100800 */
[-C--:B------:R-:W-:Y:S02]  /*4db0*/  IADD3 R41, P4, PT, R40, R9.reuse, RZ ;  /* 0x0000000928297210 */ /* 0x080fe40007f9e0ff */
[----:B-1----:R-:W-:Y:S02]  /*4dc0*/  IADD3 R44, P6, PT, R30, R9, RZ ;  /* 0x000000091e2c7210 */ /* 0x002fe40007fde0ff */
[----:B------:R-:W-:-:S02]  /*4dd0*/  LEA.HI.X.SX32 R40, R40, R5, 0x1, P4 ;  /* 0x0000000528287211 */ /* 0x000fc400020f0eff */
[----:B------:R-:W-:Y:S01]  /*4de0*/  LEA.HI.X.SX32 R30, R30, R5, 0x1, P6 ;  /* 0x000000051e1e7211 */ /* 0x000fe200030f0eff */
[----:B------:R-:W-:Y:S04]  /*4df0*/  STL [R1+0x634], R44 ;  /* 0x0006342c01007387 */ /* 0x000fe80000100800 */
[----:B------:R-:W-:Y:S04]  /*4e00*/  STL [R1+0x620], R43 ;  /* 0x0006202b01007387 */ /* 0x000fe80000100800 */
[----:B------:R0:W-:Y:S04]  /*4e10*/  STL [R1+0x628], R42 ;  /* 0x0006282a01007387 */ /* 0x0001e80000100800 */
[----:B------:R1:W-:Y:S04]  /*4e20*/  STL [R1+0x630], R30 ;  /* 0x0006301e01007387 */ /* 0x0003e80000100800 */
[----:B------:R2:W-:Y:S01]  /*4e30*/  STL [R1+0x63c], R41 ;  /* 0x00063c2901007387 */ /* 0x0005e20000100800 */
[----:B0-----:R-:W-:Y:S01]  /*4e40*/  IADD3 R42, P5, PT, R28, R9, RZ ;  /* 0x000000091c2a7210 */ /* 0x001fe20007fbe0ff */
[----:B-1----:R-:W-:-:S03]  /*4e50*/  IMAD R30, R39, 0x4, R32 ;  /* 0x00000004271e7824 */ /* 0x002fc600078e0220 */
[----:B------:R-:W-:Y:S01]  /*4e60*/  LEA.HI.X.SX32 R39, R28, R5, 0x1, P5 ;  /* 0x000000051c277211 */ /* 0x000fe200028f0eff */
[----:B------:R-:W-:Y:S01]  /*4e70*/  STL [R1+0x644], R42 ;  /* 0x0006442a01007387 */ /* 0x000fe20000100800 */
[-C--:B--2---:R-:W-:Y:S01]  /*4e80*/  IADD3 R41, P6, PT, R26, R9.reuse, RZ ;  /* 0x000000091a297210 */ /* 0x084fe20007fde0ff */
[----:B------:R-:W-:Y:S01]  /*4e90*/  IMAD R28, R37, 0x4, R30 ;  /* 0x00000004251c7824 */ /* 0x000fe200078e021e */
[----:B------:R-:W-:Y:S02]  /*4ea0*/  IADD3 R37, P5, PT, R12, R9, RZ ;  /* 0x000000090c257210 */ /* 0x000fe40007fbe0ff */
[----:B------:R-:W-:Y:S01]  /*4eb0*/  LEA.HI.X.SX32 R26, R26, R5, 0x1, P6 ;  /* 0x000000051a1a7211 */ /* 0x000fe200030f0eff */
[----:B------:R-:W-:Y:S04]  /*4ec0*/  STL [R1+0x64c], R41 ;  /* 0x00064c2901007387 */ /* 0x000fe80000100800 */
[----:B------:R-:W-:Y:S04]  /*4ed0*/  STL [R1+0x638], R40 ;  /* 0x0006382801007387 */ /* 0x000fe80000100800 */
[----:B------:R0:W-:Y:S04]  /*4ee0*/  STL [R1+0x640], R39 ;  /* 0x0006402701007387 */ /* 0x0001e80000100800 */
[----:B------:R1:W-:Y:S01]  /*4ef0*/  STL [R1+0x648], R26 ;  /* 0x0006481a01007387 */ /* 0x0003e20000100800 */
[----:B0-----:R-:W-:Y:S01]  /*4f00*/  IADD3 R39, P4, PT, R38, R9, RZ ;  /* 0x0000000926277210 */ /* 0x001fe20007f9e0ff */
[----:B-1----:R-:W-:-:S04]  /*4f10*/  IMAD R26, R35, 0x4, R28 ;  /* 0x00000004231a7824 */ /* 0x002fc800078e021c */
[----:B------:R0:W-:Y:S01]  /*4f20*/  STL [R1+0x654], R39 ;  /* 0x0006542701007387 */ /* 0x0001e20000100800 */
[----:B------:R-:W-:Y:S01]  /*4f30*/  LEA.HI.X.SX32 R35, R12, R5, 0x1, P5 ;  /* 0x000000050c237211 */ /* 0x000fe200028f0eff */
[----:B------:R-:W-:Y:S02]  /*4f40*/  IMAD R12, R33, 0x4, R26 ;  /* 0x00000004210c7824 */ /* 0x000fe400078e021a */
[----:B------:R1:W-:Y:S01]  /*4f50*/  STL [R1+0x65c], R37 ;  /* 0x00065c2501007387 */ /* 0x0003e20000100800 */
[-C--:B------:R-:W-:Y:S02]  /*4f60*/  IADD3 R33, P5, PT, R24, R9.reuse, RZ ;  /* 0x0000000918217210 */ /* 0x080fe40007fbe0ff */
[----:B0-----:R-:W-:Y:S02]  /*4f70*/  IADD3 R39, P6, PT, R8, R9, RZ ;  /* 0x0000000908277210 */ /* 0x001fe40007fde0ff */
[----:B-1----:R-:W-:-:S03]  /*4f80*/  LEA.HI.X.SX32 R37, R38, R5, 0x1, P4 ;  /* 0x0000000526257211 */ /* 0x002fc600020f0eff */
[----:B------:R-:W-:Y:S01]  /*4f90*/  STL [R1+0x664], R39 ;  /* 0x0006642701007387 */ /* 0x000fe20000100800 */
[----:B------:R-:W-:-:S03]  /*4fa0*/  LEA.HI.X.SX32 R8, R8, R5, 0x1, P6 ;  /* 0x0000000508087211 */ /* 0x000fc600030f0eff */
        /* <DEDUP_REMOVED lines=36> */
[----:B------:R1:W-:Y:S02]  /*51f0*/  STL [R1+0x6a4], R25 ;  /* 0x0006a41901007387 */ /* 0x0003e40000100800 */
[----:B------:R-:W-:Y:S01]  /*5200*/  IMAD R14, R14, 0x4, R15 ;  /* 0x000000040e0e7824 */ /* 0x000fe200078e020f */
[----:B0-----:R-:W-:Y:S02]  /*5210*/  IADD3 R27, P6, PT, R28, R9, RZ ;  /* 0x000000091c1b7210 */ /* 0x001fe40007fde0ff */
[----:B-1----:R-:W-:-:S03]  /*5220*/  LEA.HI.X.SX32 R25, R32, R5, 0x1, P4 ;  /* 0x0000000520197211 */ /* 0x002fc600020f0eff */
[----:B------:R0:W-:Y:S04]  /*5230*/  STL [R1+0x6ac], R27 ;  /* 0x0006ac1b01007387 */ /* 0x0001e80000100800 */
[----:B------:R1:W-:Y:S04]  /*5240*/  STL [R1+0x698], R25 ;  /* 0x0006981901007387 */ /* 0x0003e80000100800 */
[----:B------:R2:W-:Y:S01]  /*5250*/  STL [R1+0x6a0], R23 ;  /* 0x0006a01701007387 */ /* 0x0005e20000100800 */
[----:B0-----:R-:W-:Y:S02]  /*5260*/  LEA.HI.X.SX32 R27, R28, R5, 0x1, P6 ;  /* 0x000000051c1b7211 */ /* 0x001fe400030f0eff */
[----:B-1----:R-:W-:-:S03]  /*5270*/  IADD3 R25, P4, PT, R26, R9, RZ ;  /* 0x000000091a197210 */ /* 0x002fc60007f9e0ff */
[----:B------:R0:W-:Y:S01]  /*5280*/  STL [R1+0x6a8], R27 ;  /* 0x0006a81b01007387 */ /* 0x0001e20000100800 */
[----:B--2---:R-:W-:-:S03]  /*5290*/  IADD3 R23, P5, PT, R12, R9, RZ ;  /* 0x000000090c177210 */ /* 0x004fc60007fbe0ff */
[----:B------:R1:W-:Y:S04]  /*52a0*/  STL [R1+0x6b4], R25 ;  /* 0x0006b41901007387 */ /* 0x0003e80000100800 */
[----:B------:R2:W-:Y:S01]  /*52b0*/  STL [R1+0x6bc], R23 ;  /* 0x0006bc1701007387 */ /* 0x0005e20000100800 */
[----:B0-----:R-:W-:Y:S02]  /*52c0*/  IADD3 R27, P6, PT, R8, R9, RZ ;  /* 0x00000009081b7210 */ /* 0x001fe40007fde0ff */
[----:B-1----:R-:W-:-:S03]  /*52d0*/  LEA.HI.X.SX32 R25, R26, R5, 0x1, P4 ;  /* 0x000000051a197211 */ /* 0x002fc600020f0eff */
[----:B------:R-:W-:Y:S01]  /*52e0*/  STL [R1+0x6c4], R27 ;  /* 0x0006c41b01007387 */ /* 0x000fe20000100800 */
[-C--:B------:R-:W-:Y:S02]  /*52f0*/  LEA.HI.X.SX32 R8, R8, R5.reuse, 0x1, P6 ;  /* 0x0000000508087211 */ /* 0x080fe400030f0eff */
[----:B--2---:R-:W-:Y:S01]  /*5300*/  LEA.HI.X.SX32 R23, R12, R5, 0x1, P5 ;  /* 0x000000050c177211 */ /* 0x004fe200028f0eff */
[----:B------:R-:W-:Y:S01]  /*5310*/  STL [R1+0x6b0], R25 ;  /* 0x0006b01901007387 */ /* 0x000fe20000100800 */
[----:B------:R-:W-:Y:S01]  /*5320*/  IMAD R12, R21, 0x4, R14 ;  /* 0x00000004150c7824 */ /* 0x000fe200078e020e */
[-C--:B------:R-:W-:Y:S02]  /*5330*/  IADD3 R21, P5, PT, R22, R9.reuse, RZ ;  /* 0x0000000916157210 */ /* 0x080fe40007fbe0ff */
        /* <DEDUP_REMOVED lines=9> */
[----:B0-----:R-:W-:-:S03]  /*53d0*/  IADD3 R23, P6, PT, R20, R9, RZ ;  /* 0x0000000914177210 */ /* 0x001fc60007fde0ff */
[----:B------:R-:W-:Y:S01]  /*53e0*/  IMAD R6, R6, 0x4, R11 ;  /* 0x0000000406067824 */ /* 0x000fe200078e020b */
[-C--:B-1----:R-:W-:Y:S01]  /*53f0*/  LEA.HI.X.SX32 R21, R24, R5.reuse, 0x1, P4 ;  /* 0x0000000518157211 */ /* 0x082fe200020f0eff */
[----:B------:R-:W-:Y:S02]  /*5400*/  STL [R1+0x6dc], R23 ;  /* 0x0006dc1701007387 */ /* 0x000fe40000100800 */
[----:B------:R-:W-:Y:S02]  /*5410*/  IMAD R10, R10, 0x4, R6 ;  /* 0x000000040a0a7824 */ /* 0x000fe400078e0206 */
[----:B------:R0:W-:Y:S04]  /*5420*/  STL [R1+0x6c8], R21 ;  /* 0x0006c81501007387 */ /* 0x0001e80000100800 */
[----:B------:R1:W-:Y:S01]  /*5430*/  STL [R1+0x6d0], R19 ;  /* 0x0006d01301007387 */ /* 0x0003e20000100800 */
[----:B0-----:R-:W-:-:S02]  /*5440*/  LEA.HI.X.SX32 R21, R20, R5, 0x1, P6 ;  /* 0x0000000514157211 */ /* 0x001fc400030f0eff */
[CC--:B------:R-:W-:Y:S02]  /*5450*/  IADD3 R20, P5, PT, R15.reuse, R9.reuse, RZ ;  /* 0x000000090f147210 */ /* 0x0c0fe40007fbe0ff */
[C---:B-1----:R-:W-:Y:S01]  /*5460*/  IADD3 R19, P4, PT, R16.reuse, R9, RZ ;  /* 0x0000000910137210 */ /* 0x042fe20007f9e0ff */
[----:B------:R-:W-:Y:S01]  /*5470*/  STL [R1+0x6d8], R21 ;  /* 0x0006d81501007387 */ /* 0x000fe20000100800 */
[-C--:B------:R-:W-:Y:S02]  /*5480*/  LEA.HI.X.SX32 R15, R15, R5.reuse, 0x1, P5 ;  /* 0x000000050f0f7211 */ /* 0x080fe400028f0eff */
[----:B------:R-:W-:Y:S01]  /*5490*/  LEA.HI.X.SX32 R16, R16, R5, 0x1, P4 ;  /* 0x0000000510107211 */ /* 0x000fe200020f0eff */
[----:B------:R0:W-:Y:S04]  /*54a0*/  STL [R1+0x6e4], R19 ;  /* 0x0006e41301007387 */ /* 0x0001e80000100800 */
[----:B------:R-:W-:Y:S01]  /*54b0*/  STL [R1+0x6ec], R20 ;  /* 0x0006ec1401007387 */ /* 0x000fe20000100800 */
[----:B0-----:R-:W-:-:S05]  /*54c0*/  IADD3 R19, P6, PT, R14, R9, RZ ;  /* 0x000000090e137210 */ /* 0x001fca0007fde0ff */
[----:B------:R-:W-:Y:S04]  /*54d0*/  STL [R1+0x6f4], R19 ;  /* 0x0006f41301007387 */ /* 0x000fe80000100800 */
[----:B------:R0:W-:Y:S04]  /*54e0*/  STL [R1+0x6e0], R16 ;  /* 0x0006e01001007387 */ /* 0x0001e80000100800 */
[----:B------:R1:W-:Y:S01]  /*54f0*/  STL [R1+0x6e8], R15 ;  /* 0x0006e80f01007387 */ /* 0x0003e20000100800 */
[----:B0-----:R-:W-:Y:S02]  /*5500*/  LEA.HI.X.SX32 R16, R14, R5, 0x1, P6 ;  /* 0x000000050e107211 */ /* 0x001fe400030f0eff */
[----:B------:R-:W-:-:S02]  /*5510*/  IADD3 R14, P5, PT, R8, R9, RZ ;  /* 0x00000009080e7210 */ /* 0x000fc40007fbe0ff */
[-C--:B-1----:R-:W-:Y:S01]  /*5520*/  IADD3 R15, P4, PT, R12, R9.reuse, RZ ;  /* 0x000000090c0f7210 */ /* 0x082fe20007f9e0ff */
[----:B------:R-:W-:Y:S04]  /*5530*/  STL [R1+0x6f0], R16 ;  /* 0x0006f01001007387 */ /* 0x000fe80000100800 */
[----:B------:R0:W-:Y:S04]  /*5540*/  STL [R1+0x6fc], R15 ;  /* 0x0006fc0f01007387 */ /* 0x0001e80000100800 */
[----:B------:R1:W-:Y:S01]  /*5550*/  STL [R1+0x738], R14 ;  /* 0x0007380e01007387 */ /* 0x0003e20000100800 */
[----:B0-----:R-:W-:-:S02]  /*5560*/  IADD3 R15, P6, PT, R7, R9, RZ ;  /* 0x00000009070f7210 */ /* 0x001fc40007fde0ff */
[----:B-1----:R-:W-:-:S03]  /*5570*/  LEA.HI.X.SX32 R14, R12, R5, 0x1, P4 ;  /* 0x000000050c0e7211 */ /* 0x002fc600020f0eff */
[----:B------:R-:W-:Y:S01]  /*5580*/  STL [R1+0x73c], R15 ;  /* 0x00073c0f01007387 */ /* 0x000fe20000100800 */
[-C--:B------:R-:W-:Y:S01]  /*5590*/  LEA.HI.X.SX32 R12, R8, R5.reuse, 0x1, P5 ;  /* 0x00000005080c7211 */ /* 0x080fe200028f0eff */
[----:B------:R-:W-:Y:S01]  /*55a0*/  IMAD R8, R13, 0x4, R10 ;  /* 0x000000040d087824 */ /* 0x000fe200078e020a */
[----:B------:R-:W-:Y:S01]  /*55b0*/  LEA.HI.X.SX32 R7, R7, R5, 0x1, P6 ;  /* 0x0000000507077211 */ /* 0x000fe200030f0eff */
[----:B------:R-:W-:Y:S01]  /*55c0*/  STL [R1+0x6f8], R14 ;  /* 0x0006f80e01007387 */ /* 0x000fe20000100800 */
[----:B------:R-:W-:-:S03]  /*55d0*/  IADD3 R13, P4, PT, R11, R9, RZ ;  /* 0x000000090b0d7210 */ /* 0x000fc60007f9e0ff */
[----:B------:R0:W-:Y:S04]  /*55e0*/  STL [R1+0x700], R12 ;  /* 0x0007000c01007387 */ /* 0x0001e80000100800 */
[----:B------:R4:W-:Y:S04]  /*55f0*/  STL [R1+0x728], R7 ;  /* 0x0007280701007387 */ /* 0x0009e80000100800 */
[----:B------:R1:W-:Y:S01]  /*5600*/  STL [R1+0x72c], R13 ;  /* 0x00072c0d01007387 */ /* 0x0003e20000100800 */
[----:B0-----:R-:W-:Y:S01]  /*5610*/  IADD3 R12, P5, PT, R6, R9, RZ ;  /* 0x00000009060c7210 */ /* 0x001fe20007fbe0ff */
[----:B----4-:R-:W-:-:S04]  /*5620*/  IMAD R7, R17, 0x4, R8 ;  /* 0x0000000411077824 */ /* 0x010fc800078e0208 */
[----:B------:R0:W-:Y:S01]  /*5630*/  STL [R1+0x730], R12 ;  /* 0x0007300c01007387 */ /* 0x0001e20000100800 */
[----:B-1----:R-:W-:-:S05]  /*5640*/  IADD3 R13, P6, PT, R10, R9, RZ ;  /* 0x000000090a0d7210 */ /* 0x002fca0007fde0ff */
[----:B------:R-:W-:Y:S01]  /*5650*/  STL [R1+0x734], R13 ;  /* 0x0007340d01007387 */ /* 0x000fe20000100800 */
[-C--:B0-----:R-:W-:Y:S02]  /*5660*/  LEA.HI.X.SX32 R12, R11, R5.reuse, 0x1, P4 ;  /* 0x000000050b0c7211 */ /* 0x081fe400020f0eff */
[-C--:B------:R-:W-:Y:S01]  /*5670*/  LEA.HI.X.SX32 R11, R6, R5.reuse, 0x1, P5 ;  /* 0x00000005060b7211 */ /* 0x080fe200028f0eff */
[----:B---3--:R-:W-:Y:S02]  /*5680*/  IMAD R6, R18, 0x4, R7 ;  /* 0x0000000412067824 */ /* 0x008fe400078e0207 */
[----:B------:R0:W-:Y:S04]  /*5690*/  STL [R1+0x704], R12 ;  /* 0x0007040c01007387 */ /* 0x0001e80000100800 */
[----:B------:R1:W-:Y:S01]  /*56a0*/  STL [R1+0x724], R11 ;  /* 0x0007240b01007387 */ /* 0x0003e20000100800 */
[----:B0-----:R-:W-:-:S02]  /*56b0*/  LEA.HI.X.SX32 R12, R10, R5, 0x1, P6 ;  /* 0x000000050a0c7211 */ /* 0x001fc400030f0eff */
[CC--:B------:R-:W-:Y:S02]  /*56c0*/  IADD3 R10, P5, PT, R7.reuse, R9.reuse, RZ ;  /* 0x00000009070a7210 */ /* 0x0c0fe40007fbe0ff */
[-C--:B-1----:R-:W-:Y:S01]  /*56d0*/  IADD3 R11, P4, PT, R8, R9.reuse, RZ ;  /* 0x00000009080b7210 */ /* 0x082fe20007f9e0ff */
[----:B------:R-:W-:Y:S01]  /*56e0*/  STL [R1+0x708], R12 ;  /* 0x0007080c01007387 */ /* 0x000fe20000100800 */
[----:B------:R-:W-:Y:S02]  /*56f0*/  IADD3 R9, P6, PT, R6, R9, RZ ;  /* 0x0000000906097210 */ /* 0x000fe40007fde0ff */
[-C--:B------:R-:W-:Y:S01]  /*5700*/  LEA.HI.X.SX32 R8, R8, R5.reuse, 0x1, P4 ;  /* 0x0000000508087211 */ /* 0x080fe200020f0eff */
[----:B------:R0:W-:Y:S01]  /*5710*/  STL [R1+0x71c], R11 ;  /* 0x00071c0b01007387 */ /* 0x0001e20000100800 */
[-C--:B------:R-:W-:Y:S02]  /*5720*/  LEA.HI.X.SX32 R7, R7, R5.reuse, 0x1, P5 ;  /* 0x0000000507077211 */ /* 0x080fe400028f0eff */
[----:B------:R-:W-:Y:S01]  /*5730*/  LEA.HI.X.SX32 R5, R6, R5, 0x1, P6 ;  /* 0x0000000506057211 */ /* 0x000fe200030f0eff */
[----:B------:R1:W-:Y:S01]  /*5740*/  STL [R1+0x720], R10 ;  /* 0x0007200a01007387 */ /* 0x0003e20000100800 */
[----:B------:R-:W-:-:S03]  /*5750*/  IADD3.X R6, PT, PT, R2, UR53, RZ, P2, !PT ;  /* 0x0000003502067c10 */ /* 0x000fc600097fe4ff */
[----:B------:R2:W-:Y:S01]  /*5760*/  STL [R1+0x718], R9 ;  /* 0x0007180901007387 */ /* 0x0005e20000100800 */
[----:B0-----:R-:W-:Y:S01]  /*5770*/  IADD3 R11, P3, PT, R3, UR45, RZ ;  /* 0x0000002d030b7c10 */ /* 0x001fe2000ff7e0ff */
[----:B------:R-:W-:Y:S02]  /*5780*/  USHF.R.S32.HI UR45, URZ, 0x1f, UR41 ;  /* 0x0000001fff2d7899 */ /* 0x000fe40008011429 */
[----:B------:R-:W-:Y:S01]  /*5790*/  STL [R1+0x70c], R8 ;  /* 0x00070c0801007387 */ /* 0x000fe20000100800 */
[----:B-1----:R-:W-:-:S03]  /*57a0*/  IMAD.MOV.U32 R10, RZ, RZ, -0x800000 ;  /* 0xff800000ff0a7424 */ /* 0x002fc600078e00ff */
[----:B------:R0:W-:Y:S01]  /*57b0*/  STL [R1+0x710], R7 ;  /* 0x0007100701007387 */ /* 0x0001e20000100800 */
[----:B--2---:R-:W-:-:S03]  /*57c0*/  IMAD.MOV.U32 R9, RZ, RZ, -0x800000 ;  /* 0xff800000ff097424 */ /* 0x004fc600078e00ff */
[----:B------:R1:W-:Y:S04]  /*57d0*/  STL [R1+0x714], R5 ;  /* 0x0007140501007387 */ /* 0x0003e80000100800 */
[----:B------:R2:W-:Y:S01]  /*57e0*/  STL [R1], R6 ;  /* 0x0000000601007387 */ /* 0x0005e20000100800 */
[----:B0-----:R-:W-:Y:S02]  /*57f0*/  IADD3 R7, P6, PT, R3, UR19, RZ ;  /* 0x0000001303077c10 */ /* 0x001fe4000ffde0ff */
[----:B-1----:R-:W-:Y:S01]  /*5800*/  IADD3.X R5, PT, PT, R0, UR53, RZ, P3, !PT ;  /* 0x0000003500057c10 */ /* 0x002fe20009ffe4ff */
[----:B------:R-:W-:Y:S01]  /*5810*/  USHF.R.S32.HI UR53, URZ, 0x1f, UR33 ;  /* 0x0000001fff357899 */ /* 0x000fe20008011421 */
[----:B--2---:R-:W-:-:S03]  /*5820*/  IADD3 R6, P2, PT, R4, UR29, RZ ;  /* 0x0000001d04067c10 */ /* 0x004fc6000ff5e0ff */
[----:B------:R0:W-:Y:S04]  /*5830*/  STL [R1+0x4], R5 ;  /* 0x0000040501007387 */ /* 0x0001e80000100800 */
[----:B------:R1:W-:Y:S01]  /*5840*/  STL [R1+0xc], R6 ;  /* 0x00000c0601007387 */ /* 0x0003e20000100800 */
[----:B0-----:R-:W-:Y:S01]  /*5850*/  IADD3 R5, P3, PT, R3, UR29, RZ ;  /* 0x0000001d03057c10 */ /* 0x001fe2000ff7e0ff */
[----:B------:R-:W-:Y:S01]  /*5860*/  USHF.R.S32.HI UR29, URZ, 0x1f, UR26 ;  /* 0x0000001fff1d7899 */ /* 0x000fe2000801141a */
[----:B-1----:R-:W-:-:S03]  /*5870*/  IADD3.X R6, PT, PT, R2, UR8, RZ, P2, !PT ;  /* 0x0000000802067c10 */ /* 0x002fc600097fe4ff */
[----:B------:R0:W-:Y:S04]  /*5880*/  STL [R1+0x14], R5 ;  /* 0x0000140501007387 */ /* 0x0001e80000100800 */
[----:B------:R1:W-:Y:S01]  /*5890*/  STL [R1+0x8], R6 ;  /* 0x0000080601007387 */ /* 0x0003e20000100800 */
[----:B0-----:R-:W-:Y:S01]  /*58a0*/  IADD3.X R5, PT, PT, R0, UR8, RZ, P3, !PT ;  /* 0x0000000800057c10 */ /* 0x001fe20009ffe4ff */
[----:B------:R-:W-:Y:S01]  /*58b0*/  USHF.R.S32.HI UR8, URZ, 0x1f, UR22 ;  /* 0x0000001fff087899 */ /* 0x000fe20008011416 */
[----:B-1----:R-:W-:-:S03]  /*58c0*/  IADD3 R6, P2, PT, R4, UR20, RZ ;  /* 0x0000001404067c10 */ /* 0x002fc6000ff5e0ff */
        /* <DEDUP_REMOVED lines=223> */
[----:B------:R-:W-:-:S03]  /*66c0*/  USHF.R.S32.HI UR21, URZ, 0x1f, UR76 ;  /* 0x0000001fff157899 */ /* 0x000fc6000801144c */
[----:B-1----:R-:W-:Y:S01]  /*66d0*/  IADD3.X R6, PT, PT, R0, UR22, RZ, P3, !PT ;  /* 0x0000001600067c10 */ /* 0x002fe20009ffe4ff */
[----:B------:R0:W-:Y:S02]  /*66e0*/  STL [R1+0x184], R5 ;  /* 0x0001840501007387 */ /* 0x0001e40000100800 */
[----:B0-----:R-:W-:Y:S01]  /*66f0*/  IADD3.X R5, PT, PT, R2, UR22, RZ, P2, !PT ;  /* 0x0000001602057c10 */ /* 0x001fe200097fe4ff */
[----:B------:R-:W-:-:S04]  /*6700*/  USHF.R.S32.HI UR22, URZ, 0x1f, UR13 ;  /* 0x0000001fff167899 */ /* 0x000fc8000801140d */
[----:B------:R0:W-:Y:S04]  /*6710*/  STL [R1+0x178], R5 ;  /* 0x0001780501007387 */ /* 0x0001e80000100800 */
[----:B------:R1:W-:Y:S01]  /*6720*/  STL [R1+0x180], R6 ;  /* 0x0001800601007387 */ /* 0x0003e20000100800 */
[C---:B0-----:R-:W-:Y:S02]  /*6730*/  IADD3 R5, P4, PT, R4.reuse, UR19, RZ ;  /* 0x0000001304057c10 */ /* 0x041fe4000ff9e0ff */
[----:B-1----:R-:W-:-:S03]  /*6740*/  IADD3 R6, P3, PT, R4, UR17, RZ ;  /* 0x0000001104067c10 */ /* 0x002fc6000ff7e0ff */
[----:B------:R0:W-:Y:S04]  /*6750*/  STL [R1+0x18c], R5 ;  /* 0x00018c0501007387 */ /* 0x0001e80000100800 */
[----:B------:R1:W-:Y:S04]  /*6760*/  STL [R1+0x194], R7 ;  /* 0x0001940701007387 */ /* 0x0003e80000100800 */
[----:B------:R2:W-:Y:S01]  /*6770*/  STL [R1+0x19c], R6 ;  /* 0x00019c0601007387 */ /* 0x0005e20000100800 */
[----:B0-----:R-:W-:Y:S02]  /*6780*/  IADD3 R5, P2, PT, R3, UR17, RZ ;  /* 0x0000001103057c10 */ /* 0x001fe4000ff5e0ff */
[----:B-1----:R-:W-:-:S03]  /*6790*/  IADD3.X R7, PT, PT, R2, UR8, RZ, P4, !PT ;  /* 0x0000000802077c10 */ /* 0x002fc6000a7fe4ff */
[----:B------:R0:W-:Y:S01]  /*67a0*/  STL [R1+0x1a4], R5 ;  /* 0x0001a40501007387 */ /* 0x0001e20000100800 */
[----:B--2---:R-:W-:-:S03]  /*67b0*/  IADD3 R6, P5, PT, R4, UR70, RZ ;  /* 0x0000004604067c10 */ /* 0x004fc6000ffbe0ff */
[----:B------:R1:W-:Y:S04]  /*67c0*/  STL [R1+0x188], R7 ;  /* 0x0001880701007387 */ /* 0x0003e80000100800 */
[----:B------:R2:W-:Y:S01]  /*67d0*/  STL [R1+0x1ac], R6 ;  /* 0x0001ac0601007387 */ /* 0x0005e20000100800 */
[----:B0-----:R-:W-:Y:S02]  /*67e0*/  IADD3.X R5, PT, PT, R0, UR8, RZ, P6, !PT ;  /* 0x0000000800057c10 */ /* 0x001fe4000b7fe4ff */
[----:B-1----:R-:W-:-:S03]  /*67f0*/  IADD3 R7, P4, PT, R3, UR70, RZ ;  /* 0x0000004603077c10 */ /* 0x002fc6000ff9e0ff */
[----:B------:R0:W-:Y:S01]  /*6800*/  STL [R1+0x190], R5 ;  /* 0x0001900501007387 */ /* 0x0001e20000100800 */
[----:B--2---:R-:W-:-:S03]  /*6810*/  IADD3.X R6, PT, PT, R2, UR71, RZ, P3, !PT ;  /* 0x0000004702067c10 */ /* 0x004fc60009ffe4ff */
        /* <DEDUP_REMOVED lines=225> */
[----:B-1----:R-:W-:-:S03]  /*7630*/  IADD3.X R7, PT, PT, R0, UR21, RZ, P2, !PT ;  /* 0x0000001500077c10 */ /* 0x002fc600097fe4ff */
[----:B------:R0:W-:Y:S01]  /*7640*/  STL [R1+0x358], R5 ;  /* 0x0003580501007387 */ /* 0x0001e20000100800 */
[----:B--2---:R-:W-:-:S03]  /*7650*/  IADD3.X R6, PT, PT, R2, UR22, RZ, P5, !PT ;  /* 0x0000001602067c10 */ /* 0x004fc6000affe4ff */
[----:B------:R1:W-:Y:S04]  /*7660*/  STL [R1+0x360], R7 ;  /* 0x0003600701007387 */ /* 0x0003e80000100800 */
[----:B------:R1:W-:Y:S01]  /*7670*/  STL [R1+0x368], R6 ;  /* 0x0003680601007387 */ /* 0x0003e20000100800 */
[----:B0-----:R-:W-:-:S05]  /*7680*/  IADD3.X R5, PT, PT, R0, UR22, RZ, P4, !PT ;  /* 0x0000001600057c10 */ /* 0x001fca000a7fe4ff */
[----:B------:R1:W-:Y:S02]  /*7690*/  STL [R1+0x370], R5 ;  /* 0x0003700501007387 */ /* 0x0003e40000100800 */
.L_x_1:
[----:B-1----:R-:W2:Y:S04]  /*76a0*/  LDL R6, [R1+0x4] ;  /* 0x0000040001067983 */ /* 0x002ea80000100800 */
[----:B------:R-:W3:Y:S04]  /*76b0*/  LDL R13, [R1+0xc] ;  /* 0x00000c00010d7983 */ /* 0x000ee80000100800 */
[----:B------:R-:W4:Y:S04]  /*76c0*/  LDL R5, [R1+0x8] ;  /* 0x0000080001057983 */ /* 0x000f280000100800 */
[----:B------:R-:W5:Y:S04]  /*76d0*/  LDL R8, [R1+0x1c] ;  /* 0x00001c0001087983 */ /* 0x000f680000100800 */
[----:B------:R-:W5:Y:S04]  /*76e0*/  LDL R12, [R1+0x14] ;  /* 0x00001400010c7983 */ /* 0x000f680000100800 */
[----:B------:R-:W5:Y:S04]  /*76f0*/  LDL R14, [R1+0x10] ;  /* 0x00001000010e7983 */ /* 0x000f680000100800 */
[----:B------:R-:W5:Y:S04]  /*7700*/  LDL R18, [R1+0x24] ;  /* 0x0000240001127983 */ /* 0x000f680000100800 */
[----:B------:R-:W5:Y:S01]  /*7710*/  LDL R24, [R1+0x18] ;  /* 0x0000180001187983 */ /* 0x000f620000100800 */
[----:B------:R-:W-:-:S02]  /*7720*/  USHF.R.S32.HI UR8, URZ, 0x1f, UR4 ;  /* 0x0000001fff087899 */ /* 0x000fc40008011404 */
[----:B------:R-:W-:Y:S01]  /*7730*/  IADD3 RZ, P2, PT, R11, UR4, RZ ;  /* 0x000000040bff7c10 */ /* 0x000fe2000ff5e0ff */
[----:B------:R-:W5:Y:S01]  /*7740*/  LDL R23, [R1+0x2c] ;  /* 0x00002c0001177983 */ /* 0x000f620000100800 */
[----:B------:R-:W-:-:S03]  /*7750*/  IADD3 RZ, P3, PT, R3, UR4, RZ ;  /* 0x0000000403ff7c10 */ /* 0x000fc6000ff7e0ff */
[----:B------:R-:W5:Y:S01]  /*7760*/  LDL R21, [R1+0x20] ;  /* 0x0000200001157983 */ /* 0x000f620000100800 */
[----:B------:R-:W-:-:S03]  /*7770*/  USHF.R.S32.HI UR17, URZ, 0x1f, UR4 ;  /* 0x0000001fff117899 */ /* 0x000fc60008011404 */
[----:B------:R-:W5:Y:S01]  /*7780*/  LDL R17, [R1+0x34] ;  /* 0x0000340001117983 */ /* 0x000f620000100800 */
[----:B------:R-:W-:-:S03]  /*7790*/  IADD3.X R7, PT, PT, R0, UR8, RZ, P3, !PT ;  /* 0x0000000800077c10 */ /* 0x000fc60009ffe4ff */
[----:B------:R-:W5:Y:S04]  /*77a0*/  LDL R16, [R1+0x28] ;  /* 0x0000280001107983 */ /* 0x000f680000100800 */
        /* <DEDUP_REMOVED lines=11> */
[----:B------:R-:W5:Y:S01]  /*7860*/  LDL R30, [R1+0xb4] ;  /* 0x0000b400011e7983 */ /* 0x000f620000100800 */
[----:B------:R-:W-:-:S03]  /*7870*/  VIADD R38, R4, UR4 ;  /* 0x0000000404267c36 */ /* 0x000fc60008000000 */
        /* <DEDUP_REMOVED lines=52> */
[----:B--2---:R-:W-:-:S03]  /*7bc0*/  IADD3.X R151, PT, PT, R6, UR8, RZ, P2, !PT ;  /* 0x0000000806977c10 */ /* 0x004fc600097fe4ff */
[----:B------:R-:W2:Y:S01]  /*7bd0*/  LDL R192, [R1+0x35c] ;  /* 0x00035c0001c07983 */ /* 0x000ea20000100800 */
[----:B------:R-:W-:Y:S01]  /*7be0*/  IADD3 RZ, P2, PT, R4, UR4, RZ ;  /* 0x0000000404ff7c10 */ /* 0x000fe2000ff5e0ff */
[----:B------:R-:W-:Y:S02]  /*7bf0*/  VIADD R6, R3, UR4 ;  /* 0x0000000403067c36 */ /* 0x000fe40008000000 */
[----:B------:R-:W2:Y:S01]  /*7c00*/  LDG.E.U8 R150, desc[UR14][R150.64] ;  /* 0x0000000e96967981 */ /* 0x000ea2000c1e1100 */
[----:B------:R-:W-:Y:S02]  /*7c10*/  IADD3.X R39, PT, PT, R2, UR8, RZ, P2, !PT ;  /* 0x0000000802277c10 */ /* 0x000fe400097fe4ff */
[----:B---3--:R-:W-:Y:S01]  /*7c20*/  IADD3 R142, P2, PT, R13, UR4, RZ ;  /* 0x000000040d8e7c10 */ /* 0x008fe2000ff5e0ff */
[----:B------:R-:W3:Y:S03]  /*7c30*/  LDL R191, [R1+0x364] ;  /* 0x0003640001bf7983 */ /* 0x000ee60000100800 */
[----:B----4-:R-:W-:Y:S01]  /*7c40*/  IADD3.X R143, PT, PT, R5, UR17, RZ, P2, !PT ;  /* 0x00000011058f7c10 */ /* 0x010fe200097fe4ff */
[----:B------:R-:W4:Y:S04]  /*7c50*/  LDG.E.U8 R38, desc[UR14][R38.64] ;  /* 0x0000000e26267981 */ /* 0x000f28000c1e1100 */
[----:B------:R0:W2:Y:S01]  /*7c60*/  LDG.E.U8 R5, desc[UR14][R6.64] ;  /* 0x0000000e06057981 */ /* 0x0000a2000c1e1100 */
[----:B-----5:R-:W-:-:S03]  /*7c70*/  IADD3 R12, P3, PT, R12, UR4, RZ ;  /* 0x000000040c0c7c10 */ /* 0x020fc6000ff7e0ff */
[----:B------:R-:W5:Y:S04]  /*7c80*/  LDL R151, [R1+0x1f8] ;  /* 0x0001f80001977983 */ /* 0x000f680000100800 */
[----:B------:R-:W2:Y:S01]  /*7c90*/  LDL R39, [R1+0x118] ;  /* 0x0001180001277983 */ /* 0x000ea20000100800 */
[----:B0-----:R-:W-:-:S03]  /*7ca0*/  IADD3 R6, P2, PT, R8, UR4, RZ ;  /* 0x0000000408067c10 */ /* 0x001fc6000ff5e0ff */
[----:B------:R-:W2:Y:S01]  /*7cb0*/  LDL R8, [R1+0x40] ;  /* 0x0000400001087983 */ /* 0x000ea20000100800 */
[----:B------:R-:W-:Y:S02]  /*7cc0*/  IADD3.X R13, PT, PT, R14, UR17, RZ, P3, !PT ;  /* 0x000000110e0d7c10 */ /* 0x000fe40009ffe4ff */
[----:B------:R-:W-:Y:S01]  /*7cd0*/  IADD3 R132, P3, PT, R18, UR4, RZ ;  /* 0x0000000412847c10 */ /* 0x000fe2000ff7e0ff */
[----:B------:R-:W3:Y:S01]  /*7ce0*/  LDL R14, [R1+0x54] ;  /* 0x00005400010e7983 */ /* 0x000ee20000100800 */
[----:B------:R-:W-:-:S03]  /*7cf0*/  IADD3.X R7, PT, PT, R24, UR17, RZ, P2, !PT ;  /* 0x0000001118077c10 */ /* 0x000fc600097fe4ff */
[----:B------:R-:W3:Y:S04]  /*7d00*/  LDL R18, [R1+0x48] ;  /* 0x0000480001127983 */ /* 0x000ee80000100800 */
[----:B------:R-:W4:Y:S01]  /*7d10*/  LDL R24, [R1+0x5c] ;  /* 0x00005c0001187983 */ /* 0x000f220000100800 */
[----:B------:R-:W-:-:S03]  /*7d20*/  IADD3.X R133, PT, PT, R21, UR17, RZ, P3, !PT ;  /* 0x0000001115857c10 */ /* 0x000fc60009ffe4ff */
[----:B------:R0:W4:Y:S04]  /*7d30*/  LDG.E.U8 R141, desc[UR14][R12.64] ;  /* 0x0000000e0c8d7981 */ /* 0x000128000c1e1100 */
[----:B------:R1:W5:Y:S04]  /*7d40*/  LDG.E.U8 R123, desc[UR14][R6.64] ;  /* 0x0000000e067b7981 */ /* 0x000368000c1e1100 */
[----:B------:R-:W5:Y:S01]  /*7d50*/  LDL R21, [R1+0x64] ;  /* 0x0000640001157983 */ /* 0x000f620000100800 */
[----:B0-----:R-:W-:-:S03]  /*7d60*/  IADD3 R12, P2, PT, R23, UR4, RZ ;  /* 0x00000004170c7c10 */ /* 0x001fc6000ff5e0ff */
[----:B------:R-:W5:Y:S01]  /*7d70*/  LDL R23, [R1+0x50] ;  /* 0x0000500001177983 */ /* 0x000f620000100800 */
[----:B-1----:R-:W-:Y:S02]  /*7d80*/  IADD3 R6, P3, PT, R17, UR4, RZ ;  /* 0x0000000411067c10 */ /* 0x002fe4000ff7e0ff */
[----:B------:R-:W-:Y:S01]  /*7d90*/  IADD3.X R13, PT, PT, R16, UR17, RZ, P2, !PT ;  /* 0x00000011100d7c10 */ /* 0x000fe200097fe4ff */
[----:B------:R-:W5:Y:S01]  /*7da0*/  LDL R17, [R1+0x58] ;  /* 0x0000580001117983 */ /* 0x000f620000100800 */
[----:B------:R-:W-:Y:S02]  /*7db0*/  IADD3 R112, P2, PT, R20, UR4, RZ ;  /* 0x0000000414707c10 */ /* 0x000fe4000ff5e0ff */
[----:B------:R-:W-:Y:S01]  /*7dc0*/  IADD3.X R7, PT, PT, R22, UR17, RZ, P3, !PT ;  /* 0x0000001116077c10 */ /* 0x000fe20009ffe4ff */
[----:B------:R-:W5:Y:S04]  /*7dd0*/  LDL R20, [R1+0x60] ;  /* 0x0000600001147983 */ /* 0x000f680000100800 */
[----:B------:R-:W5:Y:S04]  /*7de0*/  LDL R22, [R1+0x74] ;  /* 0x0000740001167983 */ /* 0x000f680000100800 */
[----:B------:R-:W5:Y:S04]  /*7df0*/  LDL R16, [R1+0x6c] ;  /* 0x00006c0001107983 */ /* 0x000f680000100800 */
[----:B------:R0:W5:Y:S01]  /*7e00*/  LDG.E.U8 R122, desc[UR14][R12.64] ;  /* 0x0000000e0c7a7981 */ /* 0x000162000c1e1100 */
[----:B------:R-:W-:-:S03]  /*7e10*/  IADD3.X R113, PT, PT, R19, UR17, RZ, P2, !PT ;  /* 0x0000001113717c10 */ /* 0x000fc600097fe4ff */
[----:B------:R1:W5:Y:S04]  /*7e20*/  LDG.E.U8 R121, desc[UR14][R6.64] ;  /* 0x0000000e06797981 */ /* 0x000368000c1e1100 */
[----:B------:R-:W5:Y:S01]  /*7e30*/  LDL R19, [R1+0x78] ;  /* 0x0000780001137983 */ /* 0x000f620000100800 */
[----:B0-----:R-:W-:-:S03]  /*7e40*/  IADD3 R12, P3, PT, R25, UR4, RZ ;  /* 0x00000004190c7c10 */ /* 0x001fc6000ff7e0ff */
[----:B------:R-:W5:Y:S01]  /*7e50*/  LDL R25, [R1+0x70] ;  /* 0x0000700001197983 */ /* 0x000f620000100800 */
[----:B-1----:R-:W-:-:S03]  /*7e60*/  IADD3 R6, P2, PT, R15, UR4, RZ ;  /* 0x000000040f067c10 */ /* 0x002fc6000ff5e0ff */
[----:B------:R-:W5:Y:S04]  /*7e70*/  LDG.E.U8 R112, desc[UR14][R112.64] ;  /* 0x0000000e70707981 */ /* 0x000f68000c1e1100 */
[----:B------:R-:W5:Y:S04]  /*7e80*/  LDG.E.U8 R142, desc[UR14][R142.64] ;  /* 0x0000000e8e8e7981 */ /* 0x000f68000c1e1100 */
[----:B------:R-:W5:Y:S04]  /*7e90*/  LDG.E.U8 R132, desc[UR14][R132.64] ;  /* 0x0000000e84847981 */ /* 0x000f68000c1e1100 */
[----:B------:R-:W5:Y:S04]  /*7ea0*/  LDL R113, [R1+0x198] ;  /* 0x0001980001717983 */ /* 0x000f680000100800 */
[----:B------:R-:W5:Y:S04]  /*7eb0*/  LDL R143, [R1+0x208] ;  /* 0x00020800018f7983 */ /* 0x000f680000100800 */
[----:B------:R-:W5:Y:S04]  /*7ec0*/  LDL R133, [R1+0x218] ;  /* 0x0002180001857983 */ /* 0x000f680000100800 */
[----:B------:R-:W5:Y:S04]  /*7ed0*/  LDL R220, [R1+0x36c] ;  /* 0x00036c0001dc7983 */ /* 0x000f680000100800 */
[----:B------:R-:W5:Y:S04]  /*7ee0*/  LDL R216, [R1+0x368] ;  /* 0x0003680001d87983 */ /* 0x000f680000100800 */
[----:B------:R-:W5:Y:S04]  /*7ef0*/  LDL R219, [R1+0x374] ;  /* 0x0003740001db7983 */ /* 0x000f680000100800 */
[----:B------:R-:W5:Y:S01]  /*7f00*/  LDL R218, [R1+0x370] ;  /* 0x0003700001da7983 */ /* 0x000f620000100800 */
[----:B------:R-:W-:-:S02]  /*7f10*/  USHF.L.U32 UR13, UR18, 0x1, URZ ;  /* 0x00000001120d7899 */ /* 0x000fc400080006ff */
[----:B------:R-:W-:Y:S01]  /*7f20*/  USHF.L.U32 UR9, UR18, 0x3, URZ ;  /* 0x0000000312097899 */ /* 0x000fe200080006ff */
[----:B------:R-:W5:Y:S04]  /*7f30*/  LDL R228, [R1+0x37c] ;  /* 0x00037c0001e47983 */ /* 0x000f680000100800 */
[----:B------:R-:W5:Y:S04]  /*7f40*/  LDL R226, [R1+0x380] ;  /* 0x0003800001e27983 */ /* 0x000f680000100800 */
[----:B------:R-:W5:Y:S04]  /*7f50*/  LDL R223, [R1+0x388] ;  /* 0x0003880001df7983 */ /* 0x000f680000100800 */
[----:B------:R-:W5:Y:S04]  /*7f60*/  LDL R222, [R1+0x38c] ;  /* 0x00038c0001de7983 */ /* 0x000f680000100800 */
[----:B------:R-:W5:Y:S04]  /*7f70*/  LDL R230, [R1+0x378] ;  /* 0x0003780001e67983 */ /* 0x000f680000100800 */
[----:B------:R-:W5:Y:S01]  /*7f80*/  LDL R224, [R1+0x384] ;  /* 0x0003840001e07983 */ /* 0x000f620000100800 */
[----:B------:R-:W-:-:S03]  /*7f90*/  IADD3 RZ, P4, PT, R199, UR5, RZ ;  /* 0x00000005c7ff7c10 */ /* 0x000fc6000ff9e0ff */
        /* <DEDUP_REMOVED lines=10> */
[----:B------:R-:W2:Y:S04]  /*8040*/  LDL R8, [R1+0x84] ;  /* 0x0000840001087983 */ /* 0x000ea80000100800 */
[----:B------:R4:W2:Y:S01]  /*8050*/  LDG.E.U8 R47, desc[UR14][R12.64] ;  /* 0x0000000e0c2f7981 */ /* 0x0008a2000c1e1100 */
[----:B---3--:R-:W-:Y:S02]  /*8060*/  IADD3.X R7, PT, PT, R18, UR17, RZ, P2, !PT ;  /* 0x0000001112077c10 */ /* 0x008fe400097fe4ff */
[----:B------:R-:W-:Y:S01]  /*8070*/  IADD3 R14, P3, PT, R14, UR4, RZ ;  /* 0x000000040e0e7c10 */ /* 0x000fe2000ff7e0ff */
[----:B------:R-:W3:Y:S04]  /*8080*/  LDL R18, [R1+0x8c] ;  /* 0x00008c0001127983 */ /* 0x000ee80000100800 */
[----:B------:R0:W3:Y:S01]  /*8090*/  LDG.E.U8 R37, desc[UR14][R6.64] ;  /* 0x0000000e06257981 */ /* 0x0000e2000c1e1100 */
[----:B----4-:R-:W-:-:S03]  /*80a0*/  IADD3 R12, P2, PT, R24, UR4, RZ ;  /* 0x00000004180c7c10 */ /* 0x010fc6000ff5e0ff */
[----:B------:R-:W4:Y:S01]  /*80b0*/  LDL R24, [R1+0x80] ;  /* 0x0000800001187983 */ /* 0x000f220000100800 */
[----:B-----5:R-:W-:Y:S02]  /*80c0*/  IADD3.X R15, PT, PT, R23, UR17, RZ, P3, !PT ;  /* 0x00000011170f7c10 */ /* 0x020fe40009ffe4ff */
[----:B0-----:R-:W-:Y:S01]  /*80d0*/  IADD3 R6, P3, PT, R21, UR4, RZ ;  /* 0x0000000415067c10 */ /* 0x001fe2000ff7e0ff */
[----:B------:R-:W5:Y:S04]  /*80e0*/  LDL R23, [R1+0x9c] ;  /* 0x00009c0001177983 */ /* 0x000f680000100800 */
[----:B------:R-:W5:Y:S01]  /*80f0*/  LDL R21, [R1+0x90] ;  /* 0x0000900001157983 */ /* 0x000f620000100800 */
[----:B------:R-:W-:Y:S02]  /*8100*/  IADD3.X R13, PT, PT, R17, UR17, RZ, P2, !PT ;  /* 0x00000011110d7c10 */ /* 0x000fe400097fe4ff */
[----:B------:R-:W-:Y:S01]  /*8110*/  IADD3.X R7, PT, PT, R20, UR17, RZ, P3, !PT ;  /* 0x0000001114077c10 */ /* 0x000fe20009ffe4ff */
[----:B------:R0:W5:Y:S04]  /*8120*/  LDG.E.U8 R36, desc[UR14][R14.64] ;  /* 0x0000000e0e247981 */ /* 0x000168000c1e1100 */
[----:B------:R-:W5:Y:S01]  /*8130*/  LDL R20, [R1+0xa4] ;  /* 0x0000a40001147983 */ /* 0x000f620000100800 */
[----:B------:R-:W-:-:S03]  /*8140*/  IADD3 R16, P2, PT, R16, UR4, RZ ;  /* 0x0000000410107c10 */ /* 0x000fc6000ff5e0ff */
[----:B------:R1:W5:Y:S01]  /*8150*/  LDG.E.U8 R27, desc[UR14][R12.64] ;  /* 0x0000000e0c1b7981 */ /* 0x000362000c1e1100 */
[----:B0-----:R-:W-:-:S03]  /*8160*/  IADD3 R14, P3, PT, R22, UR4, RZ ;  /* 0x00000004160e7c10 */ /* 0x001fc6000ff7e0ff */
[----:B------:R-:W5:Y:S01]  /*8170*/  LDL R22, [R1+0x98] ;  /* 0x0000980001167983 */ /* 0x000f620000100800 */
[----:B------:R-:W-:-:S03]  /*8180*/  IADD3.X R17, PT, PT, R26, UR17, RZ, P2, !PT ;  /* 0x000000111a117c10 */ /* 0x000fc600097fe4ff */
[----:B------:R2:W5:Y:S01]  /*8190*/  LDG.E.U8 R26, desc[UR14][R6.64] ;  /* 0x0000000e061a7981 */ /* 0x000562000c1e1100 */
[----:B-1----:R-:W-:-:S03]  /*81a0*/  IADD3 R12, P2, PT, R29, UR4, RZ ;  /* 0x000000041d0c7c10 */ /* 0x002fc6000ff5e0ff */
[----:B------:R-:W5:Y:S01]  /*81b0*/  LDL R29, [R1+0xb0] ;  /* 0x0000b000011d7983 */ /* 0x000f620000100800 */
[----:B------:R-:W-:Y:S02]  /*81c0*/  IADD3.X R15, PT, PT, R25, UR17, RZ, P3, !PT ;  /* 0x00000011190f7c10 */ /* 0x000fe40009ffe4ff */
[----:B------:R-:W-:Y:S01]  /*81d0*/  IADD3.X R13, PT, PT, R19, UR17, RZ, P2, !PT ;  /* 0x00000011130d7c10 */ /* 0x000fe200097fe4ff */
[----:B------:R-:W5:Y:S04]  /*81e0*/  LDL R25, [R1+0xbc] ;  /* 0x0000bc0001197983 */ /* 0x000f680000100800 */
[----:B------:R0:W5:Y:S04]  /*81f0*/  LDG.E.U8 R149, desc[UR14][R12.64] ;  /* 0x0000000e0c957981 */ /* 0x000168000c1e1100 */
[----:B------:R-:W5:Y:S04]  /*8200*/  LDG.E.U8 R15, desc[UR14][R14.64] ;  /* 0x0000000e0e0f7981 */ /* 0x000f68000c1e1100 */
[----:B------:R-:W5:Y:S04]  /*8210*/  LDG.E.U8 R16, desc[UR14][R16.64] ;  /* 0x0000000e10107981 */ /* 0x000f68000c1e1100 */
[----:B------:R-:W5:Y:S04]  /*8220*/  LDL R14, [R1+0xcc] ;  /* 0x0000cc00010e7983 */ /* 0x000f680000100800 */
[----:B------:R-:W5:Y:S01]  /*8230*/  LDL R17, [R1+0xd0] ;  /* 0x0000d00001117983 */ /* 0x000f620000100800 */
[----:B--2---:R-:W-:-:S03]  /*8240*/  IADD3 R6, P3, PT, R8, UR4, RZ ;  /* 0x0000000408067c10 */ /* 0x004fc6000ff7e0ff */
[----:B------:R-:W2:Y:S01]  /*8250*/  LDL R8, [R1+0xa8] ;  /* 0x0000a80001087983 */ /* 0x000ea20000100800 */
[----:B----4-:R-:W-:-:S03]  /*8260*/  IADD3.X R7, PT, PT, R24, UR17, RZ, P3, !PT ;  /* 0x0000001118077c10 */ /* 0x010fc60009ffe4ff */
[----:B------:R-:W4:Y:S01]  /*8270*/  LDL R24, [R1+0xc4] ;  /* 0x0000c40001187983 */ /* 0x000f220000100800 */
[----:B0-----:R-:W-:-:S03]  /*8280*/  IADD3 R12, P3, PT, R28, UR4, RZ ;  /* 0x000000041c0c7c10 */ /* 0x001fc6000ff7e0ff */
[----:B------:R-:W4:Y:S01]  /*8290*/  LDL R28, [R1+0xb8] ;  /* 0x0000b800011c7983 */ /* 0x000f220000100800 */
[----:B---3--:R-:W-:-:S03]  /*82a0*/  IADD3 R18, P2, PT, R18, UR4, RZ ;  /* 0x0000000412127c10 */ /* 0x008fc6000ff5e0ff */
[----:B------:R0:W3:Y:S01]  /*82b0*/  LDG.E.U8 R148, desc[UR14][R6.64] ;  /* 0x0000000e06947981 */ /* 0x0000e2000c1e1100 */
[----:B------:R-:W-:-:S03]  /*82c0*/  IADD3.X R19, PT, PT, R33, UR17, RZ, P2, !PT ;  /* 0x0000001121137c10 */ /* 0x000fc600097fe4ff */
[----:B------:R-:W3:Y:S01]  /*82d0*/  LDL R33, [R1+0x12c] ;  /* 0x00012c0001217983 */ /* 0x000ee20000100800 */
[----:B-----5:R-:W-:-:S03]  /*82e0*/  IADD3.X R13, PT, PT, R21, UR17, RZ, P3, !PT ;  /* 0x00000011150d7c10 */ /* 0x020fc60009ffe4ff */
[----:B------:R-:W5:Y:S01]  /*82f0*/  LDL R21, [R1+0xd4] ;  /* 0x0000d40001157983 */ /* 0x000f620000100800 */
[----:B0-----:R-:W-:-:S03]  /*8300*/  IADD3 R6, P2, PT, R23, UR4, RZ ;  /* 0x0000000417067c10 */ /* 0x001fc6000ff5e0ff */
[----:B------:R-:W3:Y:S04]  /*8310*/  LDL R23, [R1+0xc0] ;  /* 0x0000c00001177983 */ /* 0x000ee80000100800 */
[----:B------:R0:W5:Y:S04]  /*8320*/  LDG.E.U8 R140, desc[UR14][R18.64] ;  /* 0x0000000e128c7981 */ /* 0x000168000c1e1100 */
[----:B------:R1:W5:Y:S01]  /*8330*/  LDG.E.U8 R139, desc[UR14][R12.64] ;  /* 0x0000000e0c8b7981 */ /* 0x000362000c1e1100 */
[----:B------:R-:W-:-:S03]  /*8340*/  IADD3.X R7, PT, PT, R22, UR17, RZ, P2, !PT ;  /* 0x0000001116077c10 */ /* 0x000fc600097fe4ff */
[----:B------:R-:W5:Y:S01]  /*8350*/  LDL R22, [R1+0xdc] ;  /* 0x0000dc0001167983 */ /* 0x000f620000100800 */
[----:B0-----:R-:W-:-:S03]  /*8360*/  IADD3 R18, P3, PT, R20, UR4, RZ ;  /* 0x0000000414127c10 */ /* 0x001fc6000ff7e0ff */
[----:B------:R-:W5:Y:S01]  /*8370*/  LDL R20, [R1+0xc8] ;  /* 0x0000c80001147983 */ /* 0x000f620000100800 */
[----:B-1----:R-:W-:Y:S02]  /*8380*/  IADD3 R12, P2, PT, R32, UR4, RZ ;  /* 0x00000004200c7c10 */ /* 0x002fe4000ff5e0ff */
[----:B------:R-:W-:Y:S01]  /*8390*/  IADD3.X R19, PT, PT, R31, UR17, RZ, P3, !PT ;  /* 0x000000111f137c10 */ /* 0x000fe20009ffe4ff */
[----:B------:R0:W5:Y:S04]  /*83a0*/  LDG.E.U8 R131, desc[UR14][R6.64] ;  /* 0x0000000e06837981 */ /* 0x000168000c1e1100 */
[----:B------:R-:W5:Y:S04]  /*83b0*/  LDL R31, [R1+0xe4] ;  /* 0x0000e400011f7983 */ /* 0x000f680000100800 */
[----:B------:R1:W5:Y:S01]  /*83c0*/  LDG.E.U8 R130, desc[UR14][R18.64] ;  /* 0x0000000e12827981 */ /* 0x000362000c1e1100 */
[----:B0-----:R-:W-:-:S03]  /*83d0*/  IADD3 R6, P3, PT, R30, UR4, RZ ;  /* 0x000000041e067c10 */ /* 0x001fc6000ff7e0ff */
[----:B------:R-:W5:Y:S01]  /*83e0*/  LDL R30, [R1+0xd8] ;  /* 0x0000d800011e7983 */ /* 0x000f620000100800 */
[----:B------:R-:W-:-:S03]  /*83f0*/  IADD3.X R7, PT, PT, R29, UR17, RZ, P3, !PT ;  /* 0x000000111d077c10 */ /* 0x000fc60009ffe4ff */
[----:B------:R-:W5:Y:S04]  /*8400*/  LDL R29, [R1+0xf4] ;  /* 0x0000f400011d7983 */ /* 0x000f680000100800 */
[----:B------:R-:W5:Y:S04]  /*8410*/  LDG.E.U8 R119, desc[UR14][R6.64] ;  /* 0x0000000e06777981 */ /* 0x000f68000c1e1100 */
[----:B------:R-:W5:Y:S01]  /*8420*/  LDL R32, [R1+0x134] ;  /* 0x0001340001207983 */ /* 0x000f620000100800 */
[----:B--2---:R-:W-:-:S03]  /*8430*/  IADD3.X R13, PT, PT, R8, UR17, RZ, P2, !PT ;  /* 0x00000011080d7c10 */ /* 0x004fc600097fe4ff */
[----:B------:R-:W2:Y:S01]  /*8440*/  LDL R8, [R1+0xec] ;  /* 0x0000ec0001087983 */ /* 0x000ea20000100800 */
[----:B-1----:R-:W-:-:S03]  /*8450*/  IADD3 R18, P2, PT, R25, UR4, RZ ;  /* 0x0000000419127c10 */ /* 0x002fc6000ff5e0ff */
[----:B------:R-:W2:Y:S04]  /*8460*/  LDL R25, [R1+0xe0] ;  /* 0x0000e00001197983 */ /* 0x000ea80000100800 */
[----:B------:R4:W2:Y:S02]  /*8470*/  LDG.E.U8 R120, desc[UR14][R12.64] ;  /* 0x0000000e0c787981 */ /* 0x0008a4000c1e1100 */
[----:B----4-:R-:W-:Y:S02]  /*8480*/  IADD3 R12, P3, PT, R24, UR4, RZ ;  /* 0x00000004180c7c10 */ /* 0x010fe4000ff7e0ff */
[----:B------:R-:W4:Y:S01]  /*8490*/  LDL R24, [R1+0xe8] ;  /* 0x0000e80001187983 */ /* 0x000f220000100800 */
[----:B------:R-:W-:-:S03]  /*84a0*/  IADD3.X R19, PT, PT, R28, UR17, RZ, P2, !PT ;  /* 0x000000111c137c10 */ /* 0x000fc600097fe4ff */
[----:B------:R-:W4:Y:S01]  /*84b0*/  LDL R28, [R1+0xfc] ;  /* 0x0000fc00011c7983 */ /* 0x000f220000100800 */
[----:B------:R-:W-:-:S03]  /*84c0*/  IADD3 R6, P2, PT, R14, UR4, RZ ;  /* 0x000000040e067c10 */ /* 0x000fc6000ff5e0ff */
[----:B------:R5:W4:Y:S04]  /*84d0*/  LDG.E.U8 R46, desc[UR14][R18.64] ;  /* 0x0000000e122e7981 */ /* 0x000b28000c1e1100 */
[----:B------:R-:W4:Y:S01]  /*84e0*/  LDL R14, [R1+0xf0] ;  /* 0x0000f000010e7983 */ /* 0x000f220000100800 */
[----:B---3--:R-:W-:-:S03]  /*84f0*/  IADD3.X R13, PT, PT, R23, UR17, RZ, P3, !PT ;  /* 0x00000011170d7c10 */ /* 0x008fc60009ffe4ff */
[----:B------:R-:W3:Y:S01]  /*8500*/  LDL R23, [R1+0x104] ;  /* 0x0001040001177983 */ /* 0x000ee20000100800 */
[----:B-----5:R-:W-:-:S03]  /*8510*/  IADD3 R18, P3, PT, R21, UR4, RZ ;  /* 0x0000000415127c10 */ /* 0x020fc6000ff7e0ff */
[----:B------:R-:W5:Y:S01]  /*8520*/  LDL R21, [R1+0xf8] ;  /* 0x0000f80001157983 */ /* 0x000f620000100800 */
[----:B------:R-:W-:-:S03]  /*8530*/  IADD3.X R19, PT, PT, R17, UR17, RZ, P3, !PT ;  /* 0x0000001111137c10 */ /* 0x000fc60009ffe4ff */
[----:B------:R0:W3:Y:S04]  /*8540*/  LDG.E.U8 R45, desc[UR14][R12.64] ;  /* 0x0000000e0c2d7981 */ /* 0x0000e8000c1e1100 */
[----:B------:R-:W3:Y:S01]  /*8550*/  LDL R17, [R1+0x114] ;  /* 0x0001140001117983 */ /* 0x000ee20000100800 */
[----:B------:R-:W-:-:S03]  /*8560*/  IADD3.X R7, PT, PT, R20, UR17, RZ, P2, !PT ;  /* 0x0000001114077c10 */ /* 0x000fc600097fe4ff */
[----:B------:R-:W3:Y:S01]  /*8570*/  LDL R20, [R1+0x10c] ;  /* 0x00010c0001147983 */ /* 0x000ee20000100800 */
[----:B0-----:R-:W-:-:S03]  /*8580*/  IADD3 R12, P2, PT, R22, UR4, RZ ;  /* 0x00000004160c7c10 */ /* 0x001fc6000ff5e0ff */
[----:B------:R-:W3:Y:S04]  /*8590*/  LDL R22, [R1+0x100] ;  /* 0x0001000001167983 */ /* 0x000ee80000100800 */
[----:B------:R-:W3:Y:S04]  /*85a0*/  LDG.E.U8 R34, desc[UR14][R18.64] ;  /* 0x0000000e12227981 */ /* 0x000ee8000c1e1100 */
[----:B------:R0:W3:Y:S01]  /*85b0*/  LDG.E.U8 R35, desc[UR14][R6.64] ;  /* 0x0000000e06237981 */ /* 0x0000e2000c1e1100 */
[----:B------:R-:W-:-:S03]  /*85c0*/  IADD3.X R13, PT, PT, R30, UR17, RZ, P2, !PT ;  /* 0x000000111e0d7c10 */ /* 0x000fc600097fe4ff */
[----:B------:R-:W3:Y:S01]  /*85d0*/  LDL R30, [R1+0x11c] ;  /* 0x00011c00011e7983 */ /* 0x000ee20000100800 */
[----:B0-----:R-:W-:-:S03]  /*85e0*/  IADD3 R6, P3, PT, R31, UR4, RZ ;  /* 0x000000041f067c10 */ /* 0x001fc6000ff7e0ff */
[----:B------:R-:W3:Y:S01]  /*85f0*/  LDL R31, [R1+0x130] ;  /* 0x00013000011f7983 */ /* 0x000ee20000100800 */
[----:B--2---:R-:W-:-:S03]  /*8600*/  IADD3 R18, P2, PT, R8, UR4, RZ ;  /* 0x0000000408127c10 */ /* 0x004fc6000ff5e0ff */
[----:B------:R-:W2:Y:S01]  /*8610*/  LDL R8, [R1+0x110] ;  /* 0x0001100001087983 */ /* 0x000ea20000100800 */
[----:B------:R-:W-:-:S03]  /*8620*/  IADD3.X R7, PT, PT, R25, UR17, RZ, P3, !PT ;  /* 0x0000001119077c10 */ /* 0x000fc60009ffe4ff */
[----:B------:R0:W2:Y:S02]  /*8630*/  LDG.E.U8 R25, desc[UR14][R12.64] ;  /* 0x0000000e0c197981 */ /* 0x0000a4000c1e1100 */
[----:B0-----:R-:W-:Y:S02]  /*8640*/  IADD3 R12, P3, PT, R29, UR4, RZ ;  /* 0x000000041d0c7c10 */ /* 0x001fe4000ff7e0ff */
[----:B------:R-:W2:Y:S01]  /*8650*/  LDL R29, [R1+0x120] ;  /* 0x00012000011d7983 */ /* 0x000ea20000100800 */
[----:B----4-:R-:W-:-:S03]  /*8660*/  IADD3.X R19, PT, PT, R24, UR17, RZ, P2, !PT ;  /* 0x0000001118137c10 */ /* 0x010fc600097fe4ff */
[----:B------:R0:W4:Y:S02]  /*8670*/  LDG.E.U8 R24, desc[UR14][R6.64] ;  /* 0x0000000e06187981 */ /* 0x000124000c1e1100 */
[----:B0-----:R-:W-:Y:S02]  /*8680*/  IADD3 R6, P2, PT, R28, UR4, RZ ;  /* 0x000000041c067c10 */ /* 0x001fe4000ff5e0ff */
[----:B------:R-:W4:Y:S01]  /*8690*/  LDL R28, [R1+0x128] ;  /* 0x00012800011c7983 */ /* 0x000f220000100800 */
[----:B------:R-:W-:-:S03]  /*86a0*/  IADD3.X R13, PT, PT, R14, UR17, RZ, P3, !PT ;  /* 0x000000110e0d7c10 */ /* 0x000fc60009ffe4ff */
[----:B------:R3:W4:Y:S01]  /*86b0*/  LDG.E.U8 R14, desc[UR14][R18.64] ;  /* 0x0000000e120e7981 */ /* 0x000722000c1e1100 */
[----:B-----5:R-:W-:-:S03]  /*86c0*/  IADD3.X R7, PT, PT, R21, UR17, RZ, P2, !PT ;  /* 0x0000001115077c10 */ /* 0x020fc600097fe4ff */
[----:B------:R-:W5:Y:S04]  /*86d0*/  LDG.E.U8 R13, desc[UR14][R12.64] ;  /* 0x0000000e0c0d7981 */ /* 0x000f68000c1e1100 */
[----:B------:R0:W5:Y:S01]  /*86e0*/  LDG.E.U8 R147, desc[UR14][R6.64] ;  /* 0x0000000e06937981 */ /* 0x000162000c1e1100 */
[----:B---3--:R-:W-:-:S03]  /*86f0*/  IADD3 R18, P3, PT, R23, UR4, RZ ;  /* 0x0000000417127c10 */ /* 0x008fc6000ff7e0ff */
[----:B------:R-:W3:Y:S01]  /*8700*/  LDL R23, [R1+0x13c] ;  /* 0x00013c0001177983 */ /* 0x000ee20000100800 */
[----:B------:R-:W-:-:S03]  /*8710*/  IADD3 R20, P2, PT, R20, UR4, RZ ;  /* 0x0000000414147c10 */ /* 0x000fc6000ff5e0ff */
[----:B------:R-:W5:Y:S01]  /*8720*/  LDL R12, [R1+0x14c] ;  /* 0x00014c00010c7983 */ /* 0x000f620000100800 */
[----:B------:R-:W-:Y:S02]  /*8730*/  IADD3.X R19, PT, PT, R22, UR17, RZ, P3, !PT ;  /* 0x0000001116137c10 */ /* 0x000fe40009ffe4ff */
[----:B0-----:R-:W-:Y:S01]  /*8740*/  IADD3 R6, P3, PT, R17, UR4, RZ ;  /* 0x0000000411067c10 */ /* 0x001fe2000ff7e0ff */
[----:B------:R-:W5:Y:S01]  /*8750*/  LDL R22, [R1+0x144] ;  /* 0x0001440001167983 */ /* 0x000f620000100800 */
[----:B------:R-:W-:-:S03]  /*8760*/  IADD3.X R21, PT, PT, R41, UR17, RZ, P2, !PT ;  /* 0x0000001129157c10 */ /* 0x000fc600097fe4ff */
[----:B------:R-:W5:Y:S04]  /*8770*/  LDL R17, [R1+0x138] ;  /* 0x0001380001117983 */ /* 0x000f680000100800 */
[----:B------:R0:W5:Y:S04]  /*8780*/  LDG.E.U8 R146, desc[UR14][R18.64] ;  /* 0x0000000e12927981 */ /* 0x000168000c1e1100 */
[----:B------:R1:W5:Y:S04]  /*8790*/  LDG.E.U8 R138, desc[UR14][R20.64] ;  /* 0x0000000e148a7981 */ /* 0x000368000c1e1100 */
[----:B------:R-:W5:Y:S01]  /*87a0*/  LDL R41, [R1+0x1a4] ;  /* 0x0001a40001297983 */ /* 0x000f620000100800 */
[----:B0-----:R-:W-:-:S03]  /*87b0*/  IADD3 R18, P2, PT, R30, UR4, RZ ;  /* 0x000000041e127c10 */ /* 0x001fc6000ff5e0ff */
[----:B------:R-:W5:Y:S01]  /*87c0*/  LDL R30, [R1+0x140] ;  /* 0x00014000011e7983 */ /* 0x000f620000100800 */
[----:B------:R-:W-:-:S03]  /*87d0*/  IADD3.X R19, PT, PT, R39, UR17, RZ, P2, !PT ;  /* 0x0000001127137c10 */ /* 0x000fc600097fe4ff */
[----:B------:R-:W5:Y:S04]  /*87e0*/  LDL R39, [R1+0x15c] ;  /* 0x00015c0001277983 */ /* 0x000f680000100800 */
[----:B------:R-:W5:Y:S01]  /*87f0*/  LDG.E.U8 R129, desc[UR14][R18.64] ;  /* 0x0000000e12817981 */ /* 0x000f62000c1e1100 */
[----:B--2---:R-:W-:-:S03]  /*8800*/  IADD3.X R7, PT, PT, R8, UR17, RZ, P3, !PT ;  /* 0x0000001108077c10 */ /* 0x004fc60009ffe4ff */
[----:B------:R-:W2:Y:S01]  /*8810*/  LDL R8, [R1+0x154] ;  /* 0x0001540001087983 */ /* 0x000ea20000100800 */
[----:B-1----:R-:W-:-:S03]  /*8820*/  IADD3 R20, P3, PT, R40, UR4, RZ ;  /* 0x0000000428147c10 */ /* 0x002fc6000ff7e0ff */
[----:B------:R-:W2:Y:S04]  /*8830*/  LDL R40, [R1+0x148] ;  /* 0x0001480001287983 */ /* 0x000ea80000100800 */
[----:B------:R0:W2:Y:S01]  /*8840*/  LDG.E.U8 R137, desc[UR14][R6.64] ;  /* 0x0000000e06897981 */ /* 0x0000a2000c1e1100 */
[----:B------:R-:W-:-:S03]  /*8850*/  IADD3.X R21, PT, PT, R29, UR17, RZ, P3, !PT ;  /* 0x000000111d157c10 */ /* 0x000fc60009ffe4ff */
[----:B------:R-:W2:Y:S01]  /*8860*/  LDL R29, [R1+0x164] ;  /* 0x00016400011d7983 */ /* 0x000ea20000100800 */
[----:B0-----:R-:W-:-:S03]  /*8870*/  IADD3 R6, P2, PT, R33, UR4, RZ ;  /* 0x0000000421067c10 */ /* 0x001fc6000ff5e0ff */
[----:B------:R-:W2:Y:S01]  /*8880*/  LDL R33, [R1+0x150] ;  /* 0x0001500001217983 */ /* 0x000ea20000100800 */
[----:B------:R-:W-:-:S03]  /*8890*/  IADD3 R18, P3, PT, R32, UR4, RZ ;  /* 0x0000000420127c10 */ /* 0x000fc6000ff7e0ff */
[----:B------:R-:W2:Y:S04]  /*88a0*/  LDL R32, [R1+0x158] ;  /* 0x0001580001207983 */ /* 0x000ea80000100800 */
[----:B------:R3:W2:Y:S01]  /*88b0*/  LDG.E.U8 R128, desc[UR14][R20.64] ;  /* 0x0000000e14807981 */ /* 0x0006a2000c1e1100 */
[----:B----4-:R-:W-:-:S03]  /*88c0*/  IADD3.X R7, PT, PT, R28, UR17, RZ, P2, !PT ;  /* 0x000000111c077c10 */ /* 0x010fc600097fe4ff */
[----:B------:R-:W4:Y:S01]  /*88d0*/  LDL R28, [R1+0x16c] ;  /* 0x00016c00011c7983 */ /* 0x000f220000100800 */
[----:B------:R-:W-:-:S03]  /*88e0*/  IADD3.X R19, PT, PT, R31, UR17, RZ, P3, !PT ;  /* 0x000000111f137c10 */ /* 0x000fc60009ffe4ff */
[----:B------:R-:W4:Y:S04]  /*88f0*/  LDL R31, [R1+0x174] ;  /* 0x00017400011f7983 */ /* 0x000f280000100800 */
[----:B------:R5:W4:Y:S04]  /*8900*/  LDG.E.U8 R118, desc[UR14][R6.64] ;  /* 0x0000000e06767981 */ /* 0x000b28000c1e1100 */
[----:B------:R0:W4:Y:S01]  /*8910*/  LDG.E.U8 R117, desc[UR14][R18.64] ;  /* 0x0000000e12757981 */ /* 0x000122000c1e1100 */
[----:B---3--:R-:W-:-:S03]  /*8920*/  IADD3 R20, P2, PT, R23, UR4, RZ ;  /* 0x0000000417147c10 */ /* 0x008fc6000ff5e0ff */
[----:B------:R-:W3:Y:S01]  /*8930*/  LDL R23, [R1+0x160] ;  /* 0x0001600001177983 */ /* 0x000ee20000100800 */
[----:B-----5:R-:W-:-:S03]  /*8940*/  IADD3 R6, P3, PT, R22, UR4, RZ ;  /* 0x0000000416067c10 */ /* 0x020fc6000ff7e0ff */
[----:B------:R-:W5:Y:S01]  /*8950*/  LDL R22, [R1+0x168] ;  /* 0x0001680001167983 */ /* 0x000f620000100800 */
[----:B------:R-:W-:Y:S02]  /*8960*/  IADD3.X R21, PT, PT, R17, UR17, RZ, P2, !PT ;  /* 0x0000001111157c10 */ /* 0x000fe400097fe4ff */
[----:B0-----:R-:W-:Y:S01]  /*8970*/  IADD3 R18, P2, PT, R12, UR4, RZ ;  /* 0x000000040c127c10 */ /* 0x001fe2000ff5e0ff */
[----:B------:R-:W5:Y:S04]  /*8980*/  LDL R17, [R1+0x17c] ;  /* 0x00017c0001117983 */ /* 0x000f680000100800 */
[----:B------:R-:W5:Y:S04]  /*8990*/  LDL R12, [R1+0x170] ;  /* 0x00017000010c7983 */ /* 0x000f680000100800 */
[----:B------:R2:W5:Y:S01]  /*89a0*/  LDG.E.U8 R44, desc[UR14][R20.64] ;  /* 0x0000000e142c7981 */ /* 0x000562000c1e1100 */
[----:B------:R-:W-:-:S03]  /*89b0*/  IADD3.X R7, PT, PT, R30, UR17, RZ, P3, !PT ;  /* 0x000000111e077c10 */ /* 0x000fc60009ffe4ff */
[----:B------:R-:W5:Y:S04]  /*89c0*/  LDL R30, [R1+0x184] ;  /* 0x00018400011e7983 */ /* 0x000f680000100800 */
[----:B------:R0:W5:Y:S01]  /*89d0*/  LDG.E.U8 R43, desc[UR14][R6.64] ;  /* 0x0000000e062b7981 */ /* 0x000162000c1e1100 */
[----:B--2---:R-:W-:-:S03]  /*89e0*/  IADD3 R20, P3, PT, R8, UR4, RZ ;  /* 0x0000000408147c10 */ /* 0x004fc6000ff7e0ff */
[----:B------:R-:W2:Y:S01]  /*89f0*/  LDL R8, [R1+0x178] ;  /* 0x0001780001087983 */ /* 0x000ea20000100800 */
[----:B------:R-:W-:Y:S02]  /*8a00*/  IADD3.X R19, PT, PT, R40, UR17, RZ, P2, !PT ;  /* 0x0000001128137c10 */ /* 0x000fe400097fe4ff */
[----:B0-----:R-:W-:Y:S01]  /*8a10*/  IADD3 R6, P2, PT, R39, UR4, RZ ;  /* 0x0000000427067c10 */ /* 0x001fe2000ff5e0ff */
[----:B------:R-:W2:Y:S04]  /*8a20*/  LDL R40, [R1+0x1a0] ;  /* 0x0001a00001287983 */ /* 0x000ea80000100800 */
[----:B------:R-:W2:Y:S01]  /*8a30*/  LDL R39, [R1+0x1bc] ;  /* 0x0001bc0001277983 */ /* 0x000ea20000100800 */
[----:B------:R-:W-:-:S03]  /*8a40*/  IADD3.X R21, PT, PT, R33, UR17, RZ, P3, !PT ;  /* 0x0000001121157c10 */ /* 0x000fc60009ffe4ff */
[----:B------:R0:W2:Y:S01]  /*8a50*/  LDG.E.U8 R33, desc[UR14][R18.64] ;  /* 0x0000000e12217981 */ /* 0x0000a2000c1e1100 */
[----:B------:R-:W-:-:S03]  /*8a60*/  IADD3.X R7, PT, PT, R32, UR17, RZ, P2, !PT ;  /* 0x0000001120077c10 */ /* 0x000fc600097fe4ff */
[----:B------:R4:W2:Y:S01]  /*8a70*/  LDG.E.U8 R32, desc[UR14][R20.64] ;  /* 0x0000000e14207981 */ /* 0x0008a2000c1e1100 */
[----:B0-----:R-:W-:-:S03]  /*8a80*/  IADD3 R18, P3, PT, R29, UR4, RZ ;  /* 0x000000041d127c10 */ /* 0x001fc6000ff7e0ff */
[----:B------:R-:W2:Y:S01]  /*8a90*/  LDL R29, [R1+0x188] ;  /* 0x00018800011d7983 */ /* 0x000ea20000100800 */
[----:B----4-:R-:W-:-:S03]  /*8aa0*/  IADD3 R20, P2, PT, R28, UR4, RZ ;  /* 0x000000041c147c10 */ /* 0x010fc6000ff5e0ff */
[----:B------:R-:W4:Y:S01]  /*8ab0*/  LDL R28, [R1+0x190] ;  /* 0x00019000011c7983 */ /* 0x000f220000100800 */
[----:B---3--:R-:W-:-:S03]  /*8ac0*/  IADD3.X R19, PT, PT, R23, UR17, RZ, P3, !PT ;  /* 0x0000001117137c10 */ /* 0x008fc60009ffe4ff */
[----:B------:R0:W3:Y:S01]  /*8ad0*/  LDG.E.U8 R23, desc[UR14][R6.64] ;  /* 0x0000000e06177981 */ /* 0x0000e2000c1e1100 */
[----:B-----5:R-:W-:Y:S02]  /*8ae0*/  IADD3.X R21, PT, PT, R22, UR17, RZ, P2, !PT ;  /* 0x0000001116157c10 */ /* 0x020fe400097fe4ff */
[----:B0-----:R-:W-:Y:S01]  /*8af0*/  IADD3 R6, P3, PT, R31, UR4, RZ ;  /* 0x000000041f067c10 */ /* 0x001fe2000ff7e0ff */
[----:B------:R0:W5:Y:S03]  /*8b00*/  LDG.E.U8 R22, desc[UR14][R18.64] ;  /* 0x0000000e12167981 */ /* 0x000166000c1e1100 */
[----:B------:R-:W-:Y:S02]  /*8b10*/  IADD3.X R7, PT, PT, R12, UR17, RZ, P3, !PT ;  /* 0x000000110c077c10 */ /* 0x000fe40009ffe4ff */
[----:B------:R1:W3:Y:S01]  /*8b20*/  LDG.E.U8 R12, desc[UR14][R20.64] ;  /* 0x0000000e140c7981 */ /* 0x0002e2000c1e1100 */
[----:B0-----:R-:W-:-:S03]  /*8b30*/  IADD3 R18, P2, PT, R17, UR4, RZ ;  /* 0x0000000411127c10 */ /* 0x001fc6000ff5e0ff */
[----:B------:R-:W3:Y:S01]  /*8b40*/  LDL R17, [R1+0x1b4] ;  /* 0x0001b40001117983 */ /* 0x000ee20000100800 */
[----:B------:R-:W-:-:S04]  /*8b50*/  IADD3 R30, P3, PT, R30, UR4, RZ ;  /* 0x000000041e1e7c10 */ /* 0x000fc8000ff7e0ff */
[----:B------:R-:W-:Y:S02]  /*8b60*/  IADD3.X R31, PT, PT, R115, UR17, RZ, P3, !PT ;  /* 0x00000011731f7c10 */ /* 0x000fe40009ffe4ff */
[----:B-1----:R-:W-:Y:S01]  /*8b70*/  IADD3 R20, P3, PT, R114, UR4, RZ ;  /* 0x0000000472147c10 */ /* 0x002fe2000ff7e0ff */
[----:B------:R-:W3:Y:S04]  /*8b80*/  LDL R115, [R1+0x1c4] ;  /* 0x0001c40001737983 */ /* 0x000ee80000100800 */
[----:B------:R-:W5:Y:S04]  /*8b90*/  LDL R114, [R1+0x1b8] ;  /* 0x0001b80001727983 */ /* 0x000f680000100800 */
[----:B------:R-:W5:Y:S04]  /*8ba0*/  LDG.E.U8 R30, desc[UR14][R30.64] ;  /* 0x0000000e1e1e7981 */ /* 0x000f68000c1e1100 */
[----:B------:R-:W5:Y:S01]  /*8bb0*/  LDL R31, [R1+0x1d0] ;  /* 0x0001d000011f7983 */ /* 0x000f620000100800 */
[----:B--2---:R-:W-:-:S03]  /*8bc0*/  IADD3.X R19, PT, PT, R8, UR17, RZ, P2, !PT ;  /* 0x0000001108137c10 */ /* 0x004fc600097fe4ff */
[----:B------:R0:W2:Y:S04]  /*8bd0*/  LDG.E.U8 R8, desc[UR14][R6.64] ;  /* 0x0000000e06087981 */ /* 0x0000a8000c1e1100 */
[----:B------:R1:W2:Y:S01]  /*8be0*/  LDG.E.U8 R145, desc[UR14][R18.64] ;  /* 0x0000000e12917981 */ /* 0x0002a2000c1e1100 */
[----:B0-----:R-:W-:-:S03]  /*8bf0*/  IADD3 R6, P2, PT, R116, UR4, RZ ;  /* 0x0000000474067c10 */ /* 0x001fc6000ff5e0ff */
[----:B------:R-:W2:Y:S01]  /*8c00*/  LDL R116, [R1+0x1b0] ;  /* 0x0001b00001747983 */ /* 0x000ea20000100800 */
[----:B------:R-:W-:-:S03]  /*8c10*/  IADD3.X R7, PT, PT, R29, UR17, RZ, P2, !PT ;  /* 0x000000111d077c10 */ /* 0x000fc600097fe4ff */
[----:B------:R-:W2:Y:S01]  /*8c20*/  LDL R29, [R1+0x1cc] ;  /* 0x0001cc00011d7983 */ /* 0x000ea20000100800 */
[----:B-1----:R-:W-:Y:S02]  /*8c30*/  IADD3 R18, P2, PT, R42, UR4, RZ ;  /* 0x000000042a127c10 */ /* 0x002fe4000ff5e0ff */
[----:B----4-:R-:W-:Y:S01]  /*8c40*/  IADD3.X R21, PT, PT, R28, UR17, RZ, P3, !PT ;  /* 0x000000111c157c10 */ /* 0x010fe20009ffe4ff */
[----:B------:R-:W4:Y:S04]  /*8c50*/  LDL R42, [R1+0x1c0] ;  /* 0x0001c000012a7983 */ /* 0x000f280000100800 */
[----:B------:R-:W4:Y:S01]  /*8c60*/  LDL R28, [R1+0x1d4] ;  /* 0x0001d400011c7983 */ /* 0x000f220000100800 */
[----:B------:R-:W-:-:S03]  /*8c70*/  IADD3.X R19, PT, PT, R113, UR17, RZ, P2, !PT ;  /* 0x0000001171137c10 */ /* 0x000fc600097fe4ff */
[----:B------:R0:W4:Y:S04]  /*8c80*/  LDG.E.U8 R136, desc[UR14][R6.64] ;  /* 0x0000000e06887981 */ /* 0x000128000c1e1100 */
[----:B------:R-:W4:Y:S04]  /*8c90*/  LDL R113, [R1+0x1dc] ;  /* 0x0001dc0001717983 */ /* 0x000f280000100800 */
[----:B------:R1:W4:Y:S01]  /*8ca0*/  LDG.E.U8 R135, desc[UR14][R20.64] ;  /* 0x0000000e14877981 */ /* 0x000322000c1e1100 */
[----:B0-----:R-:W-:-:S03]  /*8cb0*/  IADD3 R6, P3, PT, R41, UR4, RZ ;  /* 0x0000000429067c10 */ /* 0x001fc6000ff7e0ff */
[----:B------:R-:W4:Y:S01]  /*8cc0*/  LDL R41, [R1+0x1c8] ;  /* 0x0001c80001297983 */ /* 0x000f220000100800 */
[----:B------:R-:W-:-:S03]  /*8cd0*/  IADD3.X R7, PT, PT, R40, UR17, RZ, P3, !PT ;  /* 0x0000001128077c10 */ /* 0x000fc60009ffe4ff */
[----:B------:R-:W4:Y:S01]  /*8ce0*/  LDL R40, [R1+0x1e4] ;  /* 0x0001e40001287983 */ /* 0x000f220000100800 */
[----:B-1----:R-:W-:-:S03]  /*8cf0*/  IADD3 R20, P2, PT, R125, UR4, RZ ;  /* 0x000000047d147c10 */ /* 0x002fc6000ff5e0ff */
[----:B------:R0:W4:Y:S01]  /*8d00*/  LDG.E.U8 R126, desc[UR14][R6.64] ;  /* 0x0000000e067e7981 */ /* 0x000122000c1e1100 */
[----:B------:R-:W-:-:S03]  /*8d10*/  IADD3.X R21, PT, PT, R124, UR17, RZ, P2, !PT ;  /* 0x000000117c157c10 */ /* 0x000fc600097fe4ff */
[----:B------:R3:W4:Y:S04]  /*8d20*/  LDG.E.U8 R127, desc[UR14][R18.64] ;  /* 0x0000000e127f7981 */ /* 0x000728000c1e1100 */
[----:B------:R-:W4:Y:S01]  /*8d30*/  LDL R125, [R1+0x1ec] ;  /* 0x0001ec00017d7983 */ /* 0x000f220000100800 */
[----:B0-----:R-:W-:-:S03]  /*8d40*/  IADD3 R6, P2, PT, R39, UR4, RZ ;  /* 0x0000000427067c10 */ /* 0x001fc6000ff5e0ff */
[----:B------:R-:W4:Y:S01]  /*8d50*/  LDL R39, [R1+0x1e0] ;  /* 0x0001e00001277983 */ /* 0x000f220000100800 */
[----:B---3--:R-:W-:-:S03]  /*8d60*/  IADD3 R18, P3, PT, R17, UR4, RZ ;  /* 0x0000000411127c10 */ /* 0x008fc6000ff7e0ff */
[----:B------:R-:W3:Y:S04]  /*8d70*/  LDL R17, [R1+0x1d8] ;  /* 0x0001d80001117983 */ /* 0x000ee80000100800 */
[----:B------:R-:W3:Y:S01]  /*8d80*/  LDL R124, [R1+0x1f4] ;  /* 0x0001f400017c7983 */ /* 0x000ee20000100800 */
[----:B-----5:R-:W-:-:S03]  /*8d90*/  IADD3.X R7, PT, PT, R114, UR17, RZ, P2, !PT ;  /* 0x0000001172077c10 */ /* 0x020fc600097fe4ff */
[----:B------:R-:W5:Y:S01]  /*8da0*/  LDL R114, [R1+0x20c] ;  /* 0x00020c0001727983 */ /* 0x000f620000100800 */
[----:B--2---:R-:W-:-:S03]  /*8db0*/  IADD3.X R19, PT, PT, R116, UR17, RZ, P3, !PT ;  /* 0x0000001174137c10 */ /* 0x004fc60009ffe4ff */
[----:B------:R0:W2:Y:S02]  /*8dc0*/  LDG.E.U8 R116, desc[UR14][R20.64] ;  /* 0x0000000e14747981 */ /* 0x0000a4000c1e1100 */
[----:B0-----:R-:W-:Y:S02]  /*8dd0*/  IADD3 R20, P3, PT, R115, UR4, RZ ;  /* 0x0000000473147c10 */ /* 0x001fe4000ff7e0ff */
        /* <DEDUP_REMOVED lines=8> */
[----:B------:R0:W5:Y:S01]  /*8e60*/  LDG.E.U8 R41, desc[UR14][R20.64] ;  /* 0x0000000e14297981 */ /* 0x000162000c1e1100 */
[----:B------:R-:W-:-:S03]  /*8e70*/  IADD3.X R7, PT, PT, R31, UR17, RZ, P3, !PT ;  /* 0x000000111f077c10 */ /* 0x000fc60009ffe4ff */
[----:B------:R1:W5:Y:S01]  /*8e80*/  LDG.E.U8 R31, desc[UR14][R18.64] ;  /* 0x0000000e121f7981 */ /* 0x000362000c1e1100 */
[----:B0-----:R-:W-:-:S03]  /*8e90*/  IADD3 R20, P2, PT, R113, UR4, RZ ;  /* 0x0000000471147c10 */ /* 0x001fc6000ff5e0ff */
[----:B------:R-:W5:Y:S01]  /*8ea0*/  LDL R113, [R1+0x214] ;  /* 0x0002140001717983 */ /* 0x000f620000100800 */
[----:B-1----:R-:W-:-:S03]  /*8eb0*/  IADD3 R18, P3, PT, R40, UR4, RZ ;  /* 0x0000000428127c10 */ /* 0x002fc6000ff7e0ff */
[----:B------:R-:W5:Y:S01]  /*8ec0*/  LDL R40, [R1+0x21c] ;  /* 0x00021c0001287983 */ /* 0x000f620000100800 */
[----:B------:R-:W-:-:S03]  /*8ed0*/  IADD3.X R19, PT, PT, R39, UR17, RZ, P3, !PT ;  /* 0x0000001127137c10 */ /* 0x000fc60009ffe4ff */
[----:B------:R-:W5:Y:S01]  /*8ee0*/  LDL R39, [R1+0x224] ;  /* 0x0002240001277983 */ /* 0x000f620000100800 */
[----:B---3--:R-:W-:-:S03]  /*8ef0*/  IADD3.X R21, PT, PT, R17, UR17, RZ, P2, !PT ;  /* 0x0000001111157c10 */ /* 0x008fc600097fe4ff */
[----:B------:R0:W3:Y:S01]  /*8f00*/  LDG.E.U8 R17, desc[UR14][R6.64] ;  /* 0x0000000e06117981 */ /* 0x0000e2000c1e1100 */
[----:B------:R-:W-:-:S03]  /*8f10*/  IADD3 R124, P3, PT, R124, UR4, RZ ;  /* 0x000000047c7c7c10 */ /* 0x000fc6000ff7e0ff */
[----:B------:R-:W3:Y:S01]  /*8f20*/  LDG.E.U8 R21, desc[UR14][R20.64] ;  /* 0x0000000e14157981 */ /* 0x000ee2000c1e1100 */
[----:B0-----:R-:W-:-:S04]  /*8f30*/  IADD3 R6, P2, PT, R125, UR4, RZ ;  /* 0x000000047d067c10 */ /* 0x001fc8000ff5e0ff */
[----:B------:R-:W-:Y:S01]  /*8f40*/  IADD3.X R7, PT, PT, R153, UR17, RZ, P2, !PT ;  /* 0x0000001199077c10 */ /* 0x000fe200097fe4ff */
[----:B------:R0:W3:Y:S05]  /*8f50*/  LDG.E.U8 R20, desc[UR14][R18.64] ;  /* 0x0000000e12147981 */ /* 0x0000ea000c1e1100 */
[----:B------:R-:W3:Y:S01]  /*8f60*/  LDG.E.U8 R7, desc[UR14][R6.64] ;  /* 0x0000000e06077981 */ /* 0x000ee2000c1e1100 */
[----:B0-----:R-:W-:-:S04]  /*8f70*/  IADD3 R18, P2, PT, R152, UR4, RZ ;  /* 0x0000000498127c10 */ /* 0x001fc8000ff5e0ff */
[----:B------:R-:W-:Y:S02]  /*8f80*/  IADD3.X R19, PT, PT, R151, UR17, RZ, P2, !PT ;  /* 0x0000001197137c10 */ /* 0x000fe400097fe4ff */
[----:B------:R-:W3:Y:S01]  /*8f90*/  LDL R151, [R1+0x24c] ;  /* 0x00024c0001977983 */ /* 0x000ee20000100800 */
[----:B--2---:R-:W-:-:S05]  /*8fa0*/  IADD3.X R125, PT, PT, R29, UR17, RZ, P3, !PT ;  /* 0x000000111d7d7c10 */ /* 0x004fca0009ffe4ff */
[----:B------:R5:W2:Y:S01]  /*8fb0*/  LDG.E.U8 R6, desc[UR14][R124.64] ;  /* 0x0000000e7c067981 */ /* 0x000aa2000c1e1100 */
[----:B----4-:R-:W-:Y:S02]  /*8fc0*/  IADD3 R28, P3, PT, R28, UR4, RZ ;  /* 0x000000041c1c7c10 */ /* 0x010fe4000ff7e0ff */
[----:B-----5:R-:W-:Y:S02]  /*8fd0*/  IADD3 R124, P2, PT, R114, UR4, RZ ;  /* 0x00000004727c7c10 */ /* 0x020fe4000ff5e0ff */
[----:B------:R-:W4:Y:S01]  /*8fe0*/  LDL R114, [R1+0x230] ;  /* 0x0002300001727983 */ /* 0x000f220000100800 */
[----:B------:R-:W-:-:S03]  /*8ff0*/  IADD3.X R29, PT, PT, R144, UR17, RZ, P3, !PT ;  /* 0x00000011901d7c10 */ /* 0x000fc60009ffe4ff */
[----:B------:R0:W5:Y:S01]  /*9000*/  LDG.E.U8 R144, desc[UR14][R18.64] ;  /* 0x0000000e12907981 */ /* 0x000162000c1e1100 */
[----:B------:R-:W-:-:S03]  /*9010*/  IADD3.X R125, PT, PT, R143, UR17, RZ, P2, !PT ;  /* 0x000000118f7d7c10 */ /* 0x000fc600097fe4ff */
[----:B------:R1:W2:Y:S01]  /*9020*/  LDG.E.U8 R143, desc[UR14][R28.64] ;  /* 0x0000000e1c8f7981 */ /* 0x0002a2000c1e1100 */
[----:B0-----:R-:W-:-:S03]  /*9030*/  IADD3 R18, P3, PT, R113, UR4, RZ ;  /* 0x0000000471127c10 */ /* 0x001fc6000ff7e0ff */
[----:B------:R-:W2:Y:S01]  /*9040*/  LDL R113, [R1+0x238] ;  /* 0x0002380001717983 */ /* 0x000ea20000100800 */
[----:B-1----:R-:W-:Y:S02]  /*9050*/  IADD3 R28, P2, PT, R40, UR4, RZ ;  /* 0x00000004281c7c10 */ /* 0x002fe4000ff5e0ff */
[----:B------:R-:W-:Y:S01]  /*9060*/  IADD3.X R19, PT, PT, R134, UR17, RZ, P3, !PT ;  /* 0x0000001186137c10 */ /* 0x000fe20009ffe4ff */
[----:B------:R-:W3:Y:S01]  /*9070*/  LDL R40, [R1+0x240] ;  /* 0x0002400001287983 */ /* 0x000ee20000100800 */
[----:B------:R-:W-:Y:S02]  /*9080*/  IADD3 R152, P3, PT, R39, UR4, RZ ;  /* 0x0000000427987c10 */ /* 0x000fe4000ff7e0ff */
[----:B------:R-:W-:Y:S01]  /*9090*/  IADD3.X R29, PT, PT, R133, UR17, RZ, P2, !PT ;  /* 0x00000011851d7c10 */ /* 0x000fe200097fe4ff */
[----:B------:R-:W5:Y:S04]  /*90a0*/  LDL R39, [R1+0x248] ;  /* 0x0002480001277983 */ /* 0x000f680000100800 */
[----:B------:R0:W5:Y:S04]  /*90b0*/  LDG.E.U8 R133, desc[UR14][R18.64] ;  /* 0x0000000e12857981 */ /* 0x000168000c1e1100 */
[----:B------:R-:W5:Y:S01]  /*90c0*/  LDG.E.U8 R134, desc[UR14][R124.64] ;  /* 0x0000000e7c867981 */ /* 0x000f62000c1e1100 */
[----:B0-----:R-:W-:-:S03]  /*90d0*/  IADD3 R18, P2, PT, R166, UR4, RZ ;  /* 0x00000004a6127c10 */ /* 0x001fc6000ff5e0ff */
[----:B------:R-:W5:Y:S01]  /*90e0*/  LDL R166, [R1+0x25c] ;  /* 0x00025c0001a67983 */ /* 0x000f620000100800 */
[----:B------:R-:W-:-:S03]  /*90f0*/  IADD3.X R153, PT, PT, R163, UR17, RZ, P3, !PT ;  /* 0x00000011a3997c10 */ /* 0x000fc60009ffe4ff */
[----:B------:R0:W5:Y:S04]  /*9100*/  LDG.E.U8 R125, desc[UR14][R28.64] ;  /* 0x0000000e1c7d7981 */ /* 0x000168000c1e1100 */
[----:B------:R-:W5:Y:S01]  /*9110*/  LDL R163, [R1+0x250] ;  /* 0x0002500001a37983 */ /* 0x000f620000100800 */
[----:B------:R-:W-:-:S03]  /*9120*/  IADD3.X R19, PT, PT, R161, UR17, RZ, P2, !PT ;  /* 0x00000011a1137c10 */ /* 0x000fc600097fe4ff */
[----:B------:R-:W5:Y:S01]  /*9130*/  LDL R161, [R1+0x258] ;  /* 0x0002580001a17983 */ /* 0x000f620000100800 */
[----:B0-----:R-:W-:-:S03]  /*9140*/  IADD3 R28, P3, PT, R162, UR4, RZ ;  /* 0x00000004a21c7c10 */ /* 0x001fc6000ff7e0ff */
[----:B------:R-:W5:Y:S04]  /*9150*/  LDL R162, [R1+0x264] ;  /* 0x0002640001a27983 */ /* 0x000f680000100800 */
[----:B------:R0:W5:Y:S02]  /*9160*/  LDG.E.U8 R124, desc[UR14][R152.64] ;  /* 0x0000000e987c7981 */ /* 0x000164000c1e1100 */
[----:B0-----:R-:W-:Y:S02]  /*9170*/  IADD3 R152, P2, PT, R160, UR4, RZ ;  /* 0x00000004a0987c10 */ /* 0x001fe4000ff5e0ff */
[----:B------:R-:W5:Y:S01]  /*9180*/  LDL R160, [R1+0x26c] ;  /* 0x00026c0001a07983 */ /* 0x000f620000100800 */
[----:B----4-:R-:W-:-:S03]  /*9190*/  IADD3.X R29, PT, PT, R114, UR17, RZ, P3, !PT ;  /* 0x00000011721d7c10 */ /* 0x010fc60009ffe4ff */
[----:B------:R0:W4:Y:S02]  /*91a0*/  LDG.E.U8 R114, desc[UR14][R18.64] ;  /* 0x0000000e12727981 */ /* 0x000124000c1e1100 */
[----:B0-----:R-:W-:Y:S02]  /*91b0*/  IADD3 R18, P3, PT, R164, UR4, RZ ;  /* 0x00000004a4127c10 */ /* 0x001fe4000ff7e0ff */
[----:B------:R-:W4:Y:S01]  /*91c0*/  LDL R164, [R1+0x278] ;  /* 0x0002780001a47983 */ /* 0x000f220000100800 */
[----:B--2---:R-:W-:-:S03]  /*91d0*/  IADD3.X R153, PT, PT, R113, UR17, RZ, P2, !PT ;  /* 0x0000001171997c10 */ /* 0x004fc600097fe4ff */
[----:B------:R0:W2:Y:S01]  /*91e0*/  LDG.E.U8 R113, desc[UR14][R28.64] ;  /* 0x0000000e1c717981 */ /* 0x0000a2000c1e1100 */
[----:B---3--:R-:W-:-:S03]  /*91f0*/  IADD3.X R19, PT, PT, R40, UR17, RZ, P3, !PT ;  /* 0x0000001128137c10 */ /* 0x008fc60009ffe4ff */
[----:B------:R1:W3:Y:S01]  /*9200*/  LDG.E.U8 R40, desc[UR14][R152.64] ;  /* 0x0000000e98287981 */ /* 0x0002e2000c1e1100 */
[----:B0-----:R-:W-:-:S03]  /*9210*/  IADD3 R28, P2, PT, R151, UR4, RZ ;  /* 0x00000004971c7c10 */ /* 0x001fc6000ff5e0ff */
[----:B------:R-:W2:Y:S01]  /*9220*/  LDL R151, [R1+0x270] ;  /* 0x0002700001977983 */ /* 0x000ea20000100800 */
[----:B-1----:R-:W-:-:S03]  /*9230*/  IADD3 R152, P3, PT, R165, UR4, RZ ;  /* 0x00000004a5987c10 */ /* 0x002fc6000ff7e0ff */
[----:B------:R-:W3:Y:S01]  /*9240*/  LDL R165, [R1+0x280] ;  /* 0x0002800001a57983 */ /* 0x000ee20000100800 */
[----:B-----5:R-:W-:-:S03]  /*9250*/  IADD3.X R29, PT, PT, R39, UR17, RZ, P2, !PT ;  /* 0x00000011271d7c10 */ /* 0x020fc600097fe4ff */
[----:B------:R0:W5:Y:S04]  /*9260*/  LDG.E.U8 R39, desc[UR14][R18.64] ;  /* 0x0000000e12277981 */ /* 0x000168000c1e1100 */
[----:B------:R-:W3:Y:S01]  /*9270*/  LDG.E.U8 R29, desc[UR14][R28.64] ;  /* 0x0000000e1c1d7981 */ /* 0x000ee2000c1e1100 */
[----:B0-----:R-:W-:-:S03]  /*9280*/  IADD3 R18, P2, PT, R166, UR4, RZ ;  /* 0x00000004a6127c10 */ /* 0x001fc6000ff5e0ff */
[----:B------:R-:W5:Y:S01]  /*9290*/  LDL R166, [R1+0x288] ;  /* 0x0002880001a67983 */ /* 0x000f620000100800 */
[----:B------:R-:W-:Y:S02]  /*92a0*/  IADD3.X R153, PT, PT, R163, UR17, RZ, P3, !PT ;  /* 0x00000011a3997c10 */ /* 0x000fe40009ffe4ff */
[----:B------:R-:W-:-:S03]  /*92b0*/  IADD3 R162, P3, PT, R162, UR4, RZ ;  /* 0x00000004a2a27c10 */ /* 0x000fc6000ff7e0ff */
[----:B------:R0:W5:Y:S01]  /*92c0*/  LDG.E.U8 R28, desc[UR14][R152.64] ;  /* 0x0000000e981c7981 */ /* 0x000162000c1e1100 */
[----:B------:R-:W-:-:S03]  /*92d0*/  IADD3.X R163, PT, PT, R174, UR17, RZ, P3, !PT ;  /* 0x00000011aea37c10 */ /* 0x000fc60009ffe4ff */
[----:B------:R-:W5:Y:S01]  /*92e0*/  LDL R174, [R1+0x2a4] ;  /* 0x0002a40001ae7983 */ /* 0x000f620000100800 */
[----:B------:R-:W-:Y:S02]  /*92f0*/  IADD3.X R19, PT, PT, R161, UR17, RZ, P2, !PT ;  /* 0x00000011a1137c10 */ /* 0x000fe400097fe4ff */
[----:B0-----:R-:W-:Y:S02]  /*9300*/  IADD3 R152, P3, PT, R168, UR4, RZ ;  /* 0x00000004a8987c10 */ /* 0x001fe4000ff7e0ff */
[----:B------:R-:W5:Y:S01]  /*9310*/  LDL R168, [R1+0x298] ;  /* 0x0002980001a87983 */ /* 0x000f620000100800 */
[----:B------:R-:W-:-:S03]  /*9320*/  IADD3 R160, P2, PT, R160, UR4, RZ ;  /* 0x00000004a0a07c10 */ /* 0x000fc6000ff5e0ff */
[----:B------:R-:W5:Y:S01]  /*9330*/  LDG.E.U8 R19, desc[UR14][R18.64] ;  /* 0x0000000e12137981 */ /* 0x000f62000c1e1100 */
[----:B------:R-:W-:-:S03]  /*9340*/  IADD3.X R161, PT, PT, R175, UR17, RZ, P2, !PT ;  /* 0x00000011afa17c10 */ /* 0x000fc600097fe4ff */
[----:B------:R-:W5:Y:S04]  /*9350*/  LDL R175, [R1+0x2d0] ;  /* 0x0002d00001af7983 */ /* 0x000f680000100800 */
[----:B------:R0:W5:Y:S02]  /*9360*/  LDG.E.U8 R18, desc[UR14][R162.64] ;  /* 0x0000000ea2127981 */ /* 0x000164000c1e1100 */
[----:B0-----:R-:W-:Y:S02]  /*9370*/  IADD3 R162, P2, PT, R169, UR4, RZ ;  /* 0x00000004a9a27c10 */ /* 0x001fe4000ff5e0ff */
[----:B------:R-:W5:Y:S02]  /*9380*/  LDL R169, [R1+0x2a0] ;  /* 0x0002a00001a97983 */ /* 0x000f640000100800 */
[----:B----4-:R-:W-:-:S02]  /*9390*/  IADD3.X R163, PT, PT, R164, UR17, RZ, P2, !PT ;  /* 0x00000011a4a37c10 */ /* 0x010fc400097fe4ff */
[----:B--2---:R-:W-:Y:S02]  /*93a0*/  IADD3.X R153, PT, PT, R151, UR17, RZ, P3, !PT ;  /* 0x0000001197997c10 */ /* 0x004fe40009ffe4ff */
[----:B------:R0:W2:Y:S04]  /*93b0*/  LDG.E.U8 R151, desc[UR14][R160.64] ;  /* 0x0000000ea0977981 */ /* 0x0000a8000c1e1100 */
[----:B------:R1:W4:Y:S01]  /*93c0*/  LDG.E.U8 R164, desc[UR14][R152.64] ;  /* 0x0000000e98a47981 */ /* 0x000322000c1e1100 */
[----:B0-----:R-:W-:-:S03]  /*93d0*/  IADD3 R160, P3, PT, R170, UR4, RZ ;  /* 0x00000004aaa07c10 */ /* 0x001fc6000ff7e0ff */
[----:B------:R-:W2:Y:S01]  /*93e0*/  LDL R170, [R1+0x2a8] ;  /* 0x0002a80001aa7983 */ /* 0x000ea20000100800 */
[----:B-1----:R-:W-:Y:S02]  /*93f0*/  IADD3 R152, P2, PT, R173, UR4, RZ ;  /* 0x00000004ad987c10 */ /* 0x002fe4000ff5e0ff */
[----:B---3--:R-:W-:Y:S01]  /*9400*/  IADD3.X R161, PT, PT, R165, UR17, RZ, P3, !PT ;  /* 0x00000011a5a17c10 */ /* 0x008fe20009ffe4ff */
[----:B------:R-:W3:Y:S04]  /*9410*/  LDL R173, [R1+0x2c0] ;  /* 0x0002c00001ad7983 */ /* 0x000ee80000100800 */
[----:B------:R0:W3:Y:S01]  /*9420*/  LDG.E.U8 R165, desc[UR14][R162.64] ;  /* 0x0000000ea2a57981 */ /* 0x0000e2000c1e1100 */
[----:B-----5:R-:W-:-:S03]  /*9430*/  IADD3.X R153, PT, PT, R166, UR17, RZ, P2, !PT ;  /* 0x00000011a6997c10 */ /* 0x020fc600097fe4ff */
[----:B------:R1:W5:Y:S01]  /*9440*/  LDG.E.U8 R166, desc[UR14][R160.64] ;  /* 0x0000000ea0a67981 */ /* 0x000362000c1e1100 */
[----:B0-----:R-:W-:-:S03]  /*9450*/  IADD3 R162, P3, PT, R171, UR4, RZ ;  /* 0x00000004aba27c10 */ /* 0x001fc6000ff7e0ff */
[----:B------:R-:W3:Y:S01]  /*9460*/  LDL R171, [R1+0x2b0] ;  /* 0x0002b00001ab7983 */ /* 0x000ee20000100800 */
[----:B-1----:R-:W-:-:S03]  /*9470*/  IADD3 R160, P2, PT, R172, UR4, RZ ;  /* 0x00000004aca07c10 */ /* 0x002fc6000ff5e0ff */
[----:B------:R-:W4:Y:S01]  /*9480*/  LDL R172, [R1+0x2b8] ;  /* 0x0002b80001ac7983 */ /* 0x000f220000100800 */
[----:B------:R-:W-:-:S03]  /*9490*/  IADD3.X R163, PT, PT, R167, UR17, RZ, P3, !PT ;  /* 0x00000011a7a37c10 */ /* 0x000fc60009ffe4ff */
[----:B------:R0:W5:Y:S02]  /*94a0*/  LDG.E.U8 R167, desc[UR14][R152.64] ;  /* 0x0000000e98a77981 */ /* 0x000164000c1e1100 */
[----:B0-----:R-:W-:Y:S02]  /*94b0*/  IADD3 R152, P3, PT, R174, UR4, RZ ;  /* 0x00000004ae987c10 */ /* 0x001fe4000ff7e0ff */
[----:B------:R-:W5:Y:S01]  /*94c0*/  LDL R174, [R1+0x2c8] ;  /* 0x0002c80001ae7983 */ /* 0x000f620000100800 */
        /* <DEDUP_REMOVED lines=8> */
[----:B--2---:R-:W-:-:S03]  /*9550*/  IADD3.X R163, PT, PT, R170, UR17, RZ, P2, !PT ;  /* 0x00000011aaa37c10 */ /* 0x004fc600097fe4ff */
[----:B------:R0:W2:Y:S02]  /*9560*/  LDG.E.U8 R170, desc[UR14][R152.64] ;  /* 0x0000000e98aa7981 */ /* 0x0000a4000c1e1100 */
[----:B0-----:R-:W-:Y:S02]  /*9570*/  IADD3 R152, P2, PT, R179, UR4, RZ ;  /* 0x00000004b3987c10 */ /* 0x001fe4000ff5e0ff */
[----:B------:R-:W2:Y:S01]  /*9580*/  LDL R179, [R1+0x2f0] ;  /* 0x0002f00001b37983 */ /* 0x000ea20000100800 */
[----:B---3--:R-:W-:-:S03]  /*9590*/  IADD3.X R161, PT, PT, R171, UR17, RZ, P3, !PT ;  /* 0x00000011aba17c10 */ /* 0x008fc60009ffe4ff */
[----:B------:R-:W3:Y:S01]  /*95a0*/  LDG.E.U8 R171, desc[UR14][R162.64] ;  /* 0x0000000ea2ab7981 */ /* 0x000ee2000c1e1100 */
[----:B----4-:R-:W-:-:S03]  /*95b0*/  IADD3.X R153, PT, PT, R172, UR17, RZ, P2, !PT ;  /* 0x00000011ac997c10 */ /* 0x010fc600097fe4ff */
[----:B------:R0:W4:Y:S02]  /*95c0*/  LDG.E.U8 R172, desc[UR14][R160.64] ;  /* 0x0000000ea0ac7981 */ /* 0x000124000c1e1100 */
[----:B0-----:R-:W-:Y:S02]  /*95d0*/  IADD3 R160, P2, PT, R183, UR4, RZ ;  /* 0x00000004b7a07c10 */ /* 0x001fe4000ff5e0ff */
[----:B------:R-:W3:Y:S01]  /*95e0*/  LDL R183, [R1+0x304] ;  /* 0x0003040001b77983 */ /* 0x000ee20000100800 */
[----:B------:R-:W-:Y:S02]  /*95f0*/  IADD3 R162, P3, PT, R188, UR4, RZ ;  /* 0x00000004bca27c10 */ /* 0x000fe4000ff7e0ff */
[----:B-----5:R-:W-:Y:S01]  /*9600*/  IADD3.X R161, PT, PT, R174, UR17, RZ, P2, !PT ;  /* 0x00000011aea17c10 */ /* 0x020fe200097fe4ff */
[----:B------:R-:W5:Y:S01]  /*9610*/  LDL R188, [R1+0x350] ;  /* 0x0003500001bc7983 */ /* 0x000f620000100800 */
[----:B------:R-:W-:-:S03]  /*9620*/  IADD3.X R163, PT, PT, R173, UR17, RZ, P3, !PT ;  /* 0x00000011ada37c10 */ /* 0x000fc60009ffe4ff */
[----:B------:R-:W4:Y:S04]  /*9630*/  LDG.E.U8 R173, desc[UR14][R152.64] ;  /* 0x0000000e98ad7981 */ /* 0x000f28000c1e1100 */
[----:B------:R0:W4:Y:S02]  /*9640*/  LDG.E.U8 R174, desc[UR14][R162.64] ;  /* 0x0000000ea2ae7981 */ /* 0x000124000c1e1100 */
[----:B0-----:R-:W-:Y:S02]  /*9650*/  IADD3 R162, P2, PT, R185, UR4, RZ ;  /* 0x00000004b9a27c10 */ /* 0x001fe4000ff5e0ff */
[----:B------:R-:W4:Y:S01]  /*9660*/  LDL R185, [R1+0x30c] ;  /* 0x00030c0001b97983 */ /* 0x000f220000100800 */
[----:B------:R-:W-:-:S03]  /*9670*/  IADD3 R152, P3, PT, R186, UR4, RZ ;  /* 0x00000004ba987c10 */ /* 0x000fc6000ff7e0ff */
[----:B------:R-:W5:Y:S01]  /*9680*/  LDL R186, [R1+0x300] ;  /* 0x0003000001ba7983 */ /* 0x000f620000100800 */
[----:B------:R-:W-:-:S03]  /*9690*/  IADD3.X R153, PT, PT, R175, UR17, RZ, P3, !PT ;  /* 0x00000011af997c10 */ /* 0x000fc60009ffe4ff */
[----:B------:R0:W5:Y:S01]  /*96a0*/  LDG.E.U8 R175, desc[UR14][R160.64] ;  /* 0x0000000ea0af7981 */ /* 0x000162000c1e1100 */
[----:B------:R-:W-:-:S03]  /*96b0*/  IADD3.X R163, PT, PT, R176, UR17, RZ, P2, !PT ;  /* 0x00000011b0a37c10 */ /* 0x000fc600097fe4ff */
[----:B------:R1:W5:Y:S01]  /*96c0*/  LDG.E.U8 R176, desc[UR14][R152.64] ;  /* 0x0000000e98b07981 */ /* 0x000362000c1e1100 */
[----:B0-----:R-:W-:-:S03]  /*96d0*/  IADD3 R160, P3, PT, R180, UR4, RZ ;  /* 0x00000004b4a07c10 */ /* 0x001fc6000ff7e0ff */
[----:B------:R-:W5:Y:S01]  /*96e0*/  LDL R180, [R1+0x308] ;  /* 0x0003080001b47983 */ /* 0x000f620000100800 */
[----:B-1----:R-:W-:Y:S02]  /*96f0*/  IADD3 R152, P2, PT, R187, UR4, RZ ;  /* 0x00000004bb987c10 */ /* 0x002fe4000ff5e0ff */
[----:B------:R-:W-:Y:S01]  /*9700*/  IADD3.X R161, PT, PT, R177, UR17, RZ, P3, !PT ;  /* 0x00000011b1a17c10 */ /* 0x000fe20009ffe4ff */
[----:B------:R-:W5:Y:S01]  /*9710*/  LDL R187, [R1+0x348] ;  /* 0x0003480001bb7983 */ /* 0x000f620000100800 */
[----:B------:R-:W-:-:S03]  /*9720*/  IADD3.X R153, PT, PT, R178, UR17, RZ, P2, !PT ;  /* 0x00000011b2997c10 */ /* 0x000fc600097fe4ff */
[----:B------:R0:W5:Y:S04]  /*9730*/  LDG.E.U8 R178, desc[UR14][R160.64] ;  /* 0x0000000ea0b27981 */ /* 0x000168000c1e1100 */
[----:B------:R1:W5:Y:S01]  /*9740*/  LDG.E.U8 R177, desc[UR14][R162.64] ;  /* 0x0000000ea2b17981 */ /* 0x000362000c1e1100 */
[----:B0-----:R-:W-:-:S03]  /*9750*/  IADD3 R160, P2, PT, R182, UR4, RZ ;  /* 0x00000004b6a07c10 */ /* 0x001fc6000ff5e0ff */
[----:B------:R-:W5:Y:S01]  /*9760*/  LDL R182, [R1+0x320] ;  /* 0x0003200001b67983 */ /* 0x000f620000100800 */
[----:B------:R-:W-:-:S03]  /*9770*/  IADD3.X R161, PT, PT, R181, UR17, RZ, P2, !PT ;  /* 0x00000011b5a17c10 */ /* 0x000fc600097fe4ff */
[----:B------:R-:W5:Y:S01]  /*9780*/  LDL R181, [R1+0x318] ;  /* 0x0003180001b57983 */ /* 0x000f620000100800 */
[----:B-1----:R-:W-:-:S03]  /*9790*/  IADD3 R162, P3, PT, R184, UR4, RZ ;  /* 0x00000004b8a27c10 */ /* 0x002fc6000ff7e0ff */
[----:B------:R-:W5:Y:S01]  /*97a0*/  LDL R184, [R1+0x330] ;  /* 0x0003300001b87983 */ /* 0x000f620000100800 */
[----:B--2---:R-:W-:-:S03]  /*97b0*/  IADD3.X R163, PT, PT, R179, UR17, RZ, P3, !PT ;  /* 0x00000011b3a37c10 */ /* 0x004fc60009ffe4ff */
[----:B------:R3:W2:Y:S04]  /*97c0*/  LDG.E.U8 R179, desc[UR14][R152.64] ;  /* 0x0000000e98b37981 */ /* 0x0006a8000c1e1100 */
[----:B------:R-:W2:Y:S04]  /*97d0*/  LDG.E.U8 R162, desc[UR14][R162.64] ;  /* 0x0000000ea2a27981 */ /* 0x000ea8000c1e1100 */
[----:B------:R4:W2:Y:S01]  /*97e0*/  LDG.E.U8 R163, desc[UR14][R160.64] ;  /* 0x0000000ea0a37981 */ /* 0x0008a2000c1e1100 */
[----:B---3--:R-:W-:-:S03]  /*97f0*/  IADD3 R152, P2, PT, R183, UR4, RZ ;  /* 0x00000004b7987c10 */ /* 0x008fc6000ff5e0ff */
[----:B------:R-:W3:Y:S01]  /*9800*/  LDL R183, [R1+0x328] ;  /* 0x0003280001b77983 */ /* 0x000ee20000100800 */
[----:B----4-:R-:W-:-:S03]  /*9810*/  IADD3 R160, P3, PT, R185, UR4, RZ ;  /* 0x00000004b9a07c10 */ /* 0x010fc6000ff7e0ff */
[----:B------:R-:W4:Y:S01]  /*9820*/  LDL R185, [R1+0x338] ;  /* 0x0003380001b97983 */ /* 0x000f220000100800 */
[----:B-----5:R-:W-:-:S03]  /*9830*/  IADD3.X R153, PT, PT, R186, UR17, RZ, P2, !PT ;  /* 0x00000011ba997c10 */ /* 0x020fc600097fe4ff */
[----:B------:R-:W5:Y:S01]  /*9840*/  LDL R186, [R1+0x340] ;  /* 0x0003400001ba7983 */ /* 0x000f620000100800 */
[----:B------:R-:W-:-:S03]  /*9850*/  IADD3.X R161, PT, PT, R180, UR17, RZ, P3, !PT ;  /* 0x00000011b4a17c10 */ /* 0x000fc60009ffe4ff */
[----:B------:R0:W2:Y:S04]  /*9860*/  LDG.E.U8 R180, desc[UR14][R152.64] ;  /* 0x0000000e98b47981 */ /* 0x0000a8000c1e1100 */
[----:B------:R-:W2:Y:S01]  /*9870*/  LDG.E.U8 R160, desc[UR14][R160.64] ;  /* 0x0000000ea0a07981 */ /* 0x000ea2000c1e1100 */
[----:B0-----:R-:W-:-:S03]  /*9880*/  IADD3 R152, P2, PT, R189, UR4, RZ ;  /* 0x00000004bd987c10 */ /* 0x001fc6000ff5e0ff */
[----:B------:R-:W2:Y:S01]  /*9890*/  LDL R189, [R1+0x358] ;  /* 0x0003580001bd7983 */ /* 0x000ea20000100800 */
[----:B------:R-:W-:-:S03]  /*98a0*/  IADD3.X R153, PT, PT, R190, UR17, RZ, P2, !PT ;  /* 0x00000011be997c10 */ /* 0x000fc600097fe4ff */
[----:B------:R-:W2:Y:S04]  /*98b0*/  LDL R190, [R1+0x360] ;  /* 0x0003600001be7983 */ /* 0x000ea80000100800 */
[----:B------:R0:W2:Y:S02]  /*98c0*/  LDG.E.U8 R161, desc[UR14][R152.64] ;  /* 0x0000000e98a17981 */ /* 0x0000a4000c1e1100 */
[----:B0-----:R-:W-:-:S04]  /*98d0*/  IADD3 R152, P2, PT, R206, UR4, RZ ;  /* 0x00000004ce987c10 */ /* 0x001fc8000ff5e0ff */
[----:B------:R-:W-:-:S05]  /*98e0*/  IADD3.X R153, PT, PT, R181, UR17, RZ, P2, !PT ;  /* 0x00000011b5997c10 */ /* 0x000fca00097fe4ff */
[----:B------:R0:W2:Y:S02]  /*98f0*/  LDG.E.U8 R181, desc[UR14][R152.64] ;  /* 0x0000000e98b57981 */ /* 0x0000a4000c1e1100 */
[----:B0-----:R-:W-:-:S04]  /*9900*/  IADD3 R152, P2, PT, R204, UR4, RZ ;  /* 0x00000004cc987c10 */ /* 0x001fc8000ff5e0ff */
[----:B------:R-:W-:-:S05]  /*9910*/  IADD3.X R153, PT, PT, R182, UR17, RZ, P2, !PT ;  /* 0x00000011b6997c10 */ /* 0x000fca00097fe4ff */
[----:B------:R0:W2:Y:S02]  /*9920*/  LDG.E.U8 R182, desc[UR14][R152.64] ;  /* 0x0000000e98b67981 */ /* 0x0000a4000c1e1100 */
[----:B0-----:R-:W-:-:S04]  /*9930*/  IADD3 R152, P2, PT, R202, UR4, RZ ;  /* 0x00000004ca987c10 */ /* 0x001fc8000ff5e0ff */
[----:B---3--:R-:W-:-:S05]  /*9940*/  IADD3.X R153, PT, PT, R183, UR17, RZ, P2, !PT ;  /* 0x00000011b7997c10 */ /* 0x008fca00097fe4ff */
[----:B------:R0:W3:Y:S02]  /*9950*/  LDG.E.U8 R183, desc[UR14][R152.64] ;  /* 0x0000000e98b77981 */ /* 0x0000e4000c1e1100 */
[----:B0-----:R-:W-:-:S04]  /*9960*/  IADD3 R152, P2, PT, R200, UR4, RZ ;  /* 0x00000004c8987c10 */ /* 0x001fc8000ff5e0ff */
[----:B------:R-:W-:-:S05]  /*9970*/  IADD3.X R153, PT, PT, R184, UR17, RZ, P2, !PT ;  /* 0x00000011b8997c10 */ /* 0x000fca00097fe4ff */
[----:B------:R0:W3:Y:S02]  /*9980*/  LDG.E.U8 R184, desc[UR14][R152.64] ;  /* 0x0000000e98b87981 */ /* 0x0000e4000c1e1100 */
[----:B0-----:R-:W-:-:S04]  /*9990*/  IADD3 R152, P2, PT, R198, UR4, RZ ;  /* 0x00000004c6987c10 */ /* 0x001fc8000ff5e0ff */
[----:B----4-:R-:W-:-:S05]  /*99a0*/  IADD3.X R153, PT, PT, R185, UR17, RZ, P2, !PT ;  /* 0x00000011b9997c10 */ /* 0x010fca00097fe4ff */
[----:B------:R0:W4:Y:S02]  /*99b0*/  LDG.E.U8 R185, desc[UR14][R152.64] ;  /* 0x0000000e98b97981 */ /* 0x000124000c1e1100 */
[----:B0-----:R-:W-:-:S04]  /*99c0*/  IADD3 R152, P2, PT, R196, UR4, RZ ;  /* 0x00000004c4987c10 */ /* 0x001fc8000ff5e0ff */
[----:B-----5:R-:W-:-:S05]  /*99d0*/  IADD3.X R153, PT, PT, R186, UR17, RZ, P2, !PT ;  /* 0x00000011ba997c10 */ /* 0x020fca00097fe4ff */
[----:B------:R0:W5:Y:S02]  /*99e0*/  LDG.E.U8 R186, desc[UR14][R152.64] ;  /* 0x0000000e98ba7981 */ /* 0x000164000c1e1100 */
[----:B0-----:R-:W-:Y:S02]  /*99f0*/  IADD3 R152, P2, PT, R194, UR4, RZ ;  /* 0x00000004c2987c10 */ /* 0x001fe4000ff5e0ff */
[----:B------:R-:W3:Y:S02]  /*9a00*/  LDL R194, [R1] ;  /* 0x0000000001c27983 */ /* 0x000ee40000100800 */
[----:B------:R-:W-:-:S05]  /*9a10*/  IADD3.X R153, PT, PT, R187, UR17, RZ, P2, !PT ;  /* 0x00000011bb997c10 */ /* 0x000fca00097fe4ff */
[----:B------:R0:W4:Y:S02]  /*9a20*/  LDG.E.U8 R187, desc[UR14][R152.64] ;  /* 0x0000000e98bb7981 */ /* 0x000124000c1e1100 */
[----:B0-----:R-:W-:-:S04]  /*9a30*/  IADD3 R152, P2, PT, R193, UR4, RZ ;  /* 0x00000004c1987c10 */ /* 0x001fc8000ff5e0ff */
[----:B------:R-:W-:-:S05]  /*9a40*/  IADD3.X R153, PT, PT, R188, UR17, RZ, P2, !PT ;  /* 0x00000011bc997c10 */ /* 0x000fca00097fe4ff */
[----:B------:R0:W4:Y:S02]  /*9a50*/  LDG.E.U8 R188, desc[UR14][R152.64] ;  /* 0x0000000e98bc7981 */ /* 0x000124000c1e1100 */
[----:B0-----:R-:W-:-:S04]  /*9a60*/  IADD3 R152, P2, PT, R192, UR4, RZ ;  /* 0x00000004c0987c10 */ /* 0x001fc8000ff5e0ff */
[----:B--2---:R-:W-:-:S05]  /*9a70*/  IADD3.X R153, PT, PT, R189, UR17, RZ, P2, !PT ;  /* 0x00000011bd997c10 */ /* 0x004fca00097fe4ff */
[----:B------:R0:W2:Y:S02]  /*9a80*/  LDG.E.U8 R189, desc[UR14][R152.64] ;  /* 0x0000000e98bd7981 */ /* 0x0000a4000c1e1100 */
[----:B0-----:R-:W-:-:S04]  /*9a90*/  IADD3 R152, P2, PT, R191, UR4, RZ ;  /* 0x00000004bf987c10 */ /* 0x001fc8000ff5e0ff */
[----:B------:R-:W-:-:S05]  /*9aa0*/  IADD3.X R153, PT, PT, R190, UR17, RZ, P2, !PT ;  /* 0x00000011be997c10 */ /* 0x000fca00097fe4ff */
[----:B------:R0:W2:Y:S02]  /*9ab0*/  LDG.E.U8 R190, desc[UR14][R152.64] ;  /* 0x0000000e98be7981 */ /* 0x0000a4000c1e1100 */
[----:B0-----:R-:W-:-:S05]  /*9ac0*/  VIADD R152, R4, UR18 ;  /* 0x0000001204987c36 */ /* 0x001fca0008000000 */
[C---:B------:R-:W-:Y:S01]  /*9ad0*/  IADD3 RZ, P2, PT, R152.reuse, UR4, RZ ;  /* 0x0000000498ff7c10 */ /* 0x040fe2000ff5e0ff */
[----:B------:R-:W-:-:S03]  /*9ae0*/  VIADD R152, R152, UR4 ;  /* 0x0000000498987c36 */ /* 0x000fc60008000000 */
        /* <DEDUP_REMOVED lines=14> */
[----:B------:R-:W-:Y:S01]  /*9bd0*/  VIADD R152, R152, UR4 ;  /* 0x0000000498987c36 */ /* 0x000fe20008000000 */
[----:B------:R-:W-:Y:S02]  /*9be0*/  UIMAD UR9, UR18, 0x3, URZ ;  /* 0x00000003120978a4 */ /* 0x000fe4000f8e02ff */
[----:B---3--:R-:W-:-:S05]  /*9bf0*/  IADD3.X R153, PT, PT, R194, UR8, RZ, P2, !PT ;  /* 0x00000008c2997c10 */ /* 0x008fca00097fe4ff */
[----:B------:R0:W3:Y:S02]  /*9c00*/  LDG.E.U8 R194, desc[UR14][R152.64] ;  /* 0x0000000e98c27981 */ /* 0x0000e4000c1e1100 */
        /* <DEDUP_REMOVED lines=10> */
[----:B0-----:R-:W-:Y:S01]  /*9cb0*/  VIADD R152, R3, UR9 ;  /* 0x0000000903987c36 */ /* 0x001fe20008000000 */
[----:B------:R-:W-:-:S04]  /*9cc0*/  USHF.L.U32 UR9, UR18, 0x2, URZ ;  /* 0x0000000212097899 */ /* 0x000fc800080006ff */
        /* <DEDUP_REMOVED lines=10> */
[----:B------:R-:W-:-:S04]  /*9d70*/  UIMAD UR9, UR18, 0x5, URZ ;  /* 0x00000005120978a4 */ /* 0x000fc8000f8e02ff */
        /* <DEDUP_REMOVED lines=8> */
[----:B------:R0:W4:Y:S02]  /*9e00*/  LDG.E.U8 R206, desc[UR14][R152.64] ;  /* 0x0000000e98ce7981 */ /* 0x000124000c1e1100 */
[----:B0-----:R-:W-:Y:S01]  /*9e10*/  VIADD R152, R3, UR9 ;  /* 0x0000000903987c36 */ /* 0x001fe20008000000 */
[----:B------:R-:W-:-:S04]  /*9e20*/  UIMAD UR9, UR18, 0x6, URZ ;  /* 0x00000006120978a4 */ /* 0x000fc8000f8e02ff */
[C---:B------:R-:W-:Y:S01]  /*9e30*/  IADD3 RZ, P2, PT, R152.reuse, UR4, RZ ;  /* 0x0000000498ff7c10 */ /* 0x040fe2000ff5e0ff */
[----:B------:R-:W-:-:S03]  /*9e40*/  VIADD R152, R152, UR4 ;  /* 0x0000000498987c36 */ /* 0x000fc60008000000 */
[----:B------:R-:W-:-:S05]  /*9e50*/  IADD3.X R153, PT, PT, R247, UR8, RZ, P2, !PT ;  /* 0x00000008f7997c10 */ /* 0x000fca00097fe4ff */
[----:B------:R0:W4:Y:S02]  /*9e60*/  LDG.E.U8 R208, desc[UR14][R152.64] ;  /* 0x0000000e98d07981 */ /* 0x000124000c1e1100 */
        /* <DEDUP_REMOVED lines=21> */
[----:B0-----:R-:W-:Y:S02]  /*9fc0*/  IADD3 R152, P2, PT, R220, UR4, RZ ;  /* 0x00000004dc987c10 */ /* 0x001fe4000ff5e0ff */
[----:B------:R-:W4:Y:S02]  /*9fd0*/  LDL R220, [R1+0x390] ;  /* 0x0003900001dc7983 */ /* 0x000f240000100800 */
[----:B------:R-:W-:-:S05]  /*9fe0*/  IADD3.X R153, PT, PT, R216, UR17, RZ, P2, !PT ;  /* 0x00000011d8997c10 */ /* 0x000fca00097fe4ff */
[----:B------:R0:W4:Y:S02]  /*9ff0*/  LDG.E.U8 R216, desc[UR14][R152.64] ;  /* 0x0000000e98d87981 */ /* 0x000124000c1e1100 */
[----:B0-----:R-:W-:-:S04]  /*a000*/  IADD3 R152, P2, PT, R219, UR4, RZ ;  /* 0x00000004db987c10 */ /* 0x001fc8000ff5e0ff */
[----:B------:R-:W-:Y:S01]  /*a010*/  IADD3.X R153, PT, PT, R218, UR17, RZ, P2, !PT ;  /* 0x00000011da997c10 */ /* 0x000fe200097fe4ff */
[----:B------:R-:W0:Y:S04]  /*a020*/  S2R R219, SR_TID.X ;  /* 0x0000000000db7919 */ /* 0x000e280000002100 */
[----:B------:R1:W4:Y:S04]  /*a030*/  LDG.E.U8 R152, desc[UR14][R152.64] ;  /* 0x0000000e98987981 */ /* 0x000328000c1e1100 */
[----:B------:R-:W4:Y:S01]  /*a040*/  LDL R218, [R1+0x394] ;  /* 0x0003940001da7983 */ /* 0x000f220000100800 */
[----:B-1----:R-:W1:Y:S02]  /*a050*/  S2R R153, SR_TID.X ;  /* 0x0000000000997919 */ /* 0x002e640000002100 */
[----:B-1----:R-:W-:Y:S01]  /*a060*/  LOP3.LUT R153, R153, 0xff, RZ, 0xc0, !PT ;  /* 0x000000ff99997812 */ /* 0x002fe200078ec0ff */
[----:B------:R-:W-:Y:S06]  /*a070*/  BAR.SYNC.DEFER_BLOCKING 0x0 ;  /* 0x0000000000007b1d */ /* 0x000fec0000010000 */
[----:B------:R1:W-:Y:S02]  /*a080*/  STS.U8 [R153+UR11+0x8000], R38 ;  /* 0x0080002699007988 */ /* 0x0003e4000800000b */
[----:B-1----:R-:W1:Y:S02]  /*a090*/  S2R R38, SR_TID.X ;  /* 0x0000000000267919 */ /* 0x002e640000002100 */
[----:B------:R0:W-:Y:S04]  /*a0a0*/  STS.U8 [R153+UR11+0x8100], R5 ;  /* 0x0081000599007988 */ /* 0x0001e8000800000b */
[----:B------:R1:W-:Y:S01]  /*a0b0*/  STS.U8 [R153+UR11+0xc100], R30 ;  /* 0x00c1001e99007988 */ /* 0x0003e2000800000b */
[----:B0-----:R-:W-:-:S03]  /*a0c0*/  LOP3.LUT R5, R153, 0x10, RZ, 0x3c, !PT ;  /* 0x0000001099057812 */ /* 0x001fc600078e3cff */
[----:B---3--:R-:W-:Y:S04]  /*a0d0*/  STS.U8 [R153+UR11+0x9000], R194 ;  /* 0x009000c299007988 */ /* 0x008fe8000800000b */
[----:B------:R-:W-:Y:S04]  /*a0e0*/  STS.U8 [R153+UR11+0x9100], R150 ;  /* 0x0091009699007988 */ /* 0x000fe8000800000b */
[----:B------:R-:W-:Y:S04]  /*a0f0*/  STS.U8 [R153+UR11+0xa000], R149 ;  /* 0x00a0009599007988 */ /* 0x000fe8000800000b */
[----:B------:R-:W-:Y:S04]  /*a100*/  STS.U8 [R153+UR11+0xa100], R148 ;  /* 0x00a1009499007988 */ /* 0x000fe8000800000b */
[----:B------:R-:W-:Y:S01]  /*a110*/  STS.U8 [R153+UR11+0xb000], R147 ;  /* 0x00b0009399007988 */ /* 0x000fe2000800000b */
[----:B-1----:R-:W-:-:S03]  /*a120*/  IMAD.SHL.U32 R30, R38, 0x80, RZ ;  /* 0x00000080261e7824 */ /* 0x002fc600078e00ff */
[----:B------:R-:W-:Y:S04]  /*a130*/  STS.U8 [R153+UR11+0xb100], R146 ;  /* 0x00b1009299007988 */ /* 0x000fe8000800000b */
[----:B------:R-:W-:Y:S01]  /*a140*/  STS.U8 [R153+UR11+0xc000], R145 ;  /* 0x00c0009199007988 */ /* 0x000fe2000800000b */
[----:B------:R-:W-:-:S03]  /*a150*/  LOP3.LUT R30, R30, 0x200, RZ, 0xc0, !PT ;  /* 0x000002001e1e7812 */ /* 0x000fc600078ec0ff */
[----:B------:R-:W-:Y:S04]  /*a160*/  STS.U8 [R153+UR11+0xd000], R144 ;  /* 0x00d0009099007988 */ /* 0x000fe8000800000b */
[----:B------:R-:W-:Y:S04]  /*a170*/  STS.U8 [R153+UR11+0xd100], R143 ;  /* 0x00d1008f99007988 */ /* 0x000fe8000800000b */
[----:B------:R-:W-:Y:S04]  /*a180*/  STS.U8 [R153+UR11+0xe000], R165 ;  /* 0x00e000a599007988 */ /* 0x000fe8000800000b */
[----:B------:R-:W-:Y:S04]  /*a190*/  STS.U8 [R153+UR11+0xe100], R166 ;  /* 0x00e100a699007988 */ /* 0x000fe8000800000b */
[----:B------:R-:W-:Y:S04]  /*a1a0*/  STS.U8 [R153+UR11+0xf000], R163 ;  /* 0x00f000a399007988 */ /* 0x000fe8000800000b */
[----:B------:R-:W-:Y:S04]  /*a1b0*/  STS.U8 [R153+UR11+0xf100], R180 ;  /* 0x00f100b499007988 */ /* 0x000fe8000800000b */
[----:B------:R0:W-:Y:S04]  /*a1c0*/  STS.U8 [R5+UR11+0xd300], R133 ;  /* 0x00d3008505007988 */ /* 0x0001e8000800000b */
[----:B--2---:R-:W-:Y:S04]  /*a1d0*/  STS.U8 [R5+UR11+0x8200], R191 ;  /* 0x008200bf05007988 */ /* 0x004fe8000800000b */
[----:B------:R-:W-:Y:S01]  /*a1e0*/  STS.U8 [R5+UR11+0x8300], R192 ;  /* 0x008300c005007988 */ /* 0x000fe2000800000b */
[----:B0-----:R-:W-:-:S03]  /*a1f0*/  IMAD.SHL.U32 R133, R38, 0x40, RZ ;  /* 0x0000004026857824 */ /* 0x001fc600078e00ff */
[----:B------:R-:W-:Y:S04]  /*a200*/  STS.U8 [R5+UR11+0x9200], R142 ;  /* 0x0092008e05007988 */ /* 0x000fe8000800000b */
[----:B------:R-:W-:Y:S04]  /*a210*/  STS.U8 [R5+UR11+0x9300], R141 ;  /* 0x0093008d05007988 */ /* 0x000fe8000800000b */
[----:B------:R-:W-:Y:S04]  /*a220*/  STS.U8 [R5+UR11+0xa200], R140 ;  /* 0x00a2008c05007988 */ /* 0x000fe8000800000b */
[----:B------:R-:W-:Y:S04]  /*a230*/  STS.U8 [R5+UR11+0xa300], R139 ;  /* 0x00a3008b05007988 */ /* 0x000fe8000800000b */
[----:B------:R-:W-:Y:S04]  /*a240*/  STS.U8 [R5+UR11+0xb200], R138 ;  /* 0x00b2008a05007988 */ /* 0x000fe8000800000b */
[----:B------:R-:W-:Y:S04]  /*a250*/  STS.U8 [R5+UR11+0xb300], R137 ;  /* 0x00b3008905007988 */ /* 0x000fe8000800000b */
[----:B------:R-:W-:Y:S04]  /*a260*/  STS.U8 [R5+UR11+0xc200], R136 ;  /* 0x00c2008805007988 */ /* 0x000fe8000800000b */
[----:B------:R-:W-:Y:S04]  /*a270*/  STS.U8 [R5+UR11+0xc300], R135 ;  /* 0x00c3008705007988 */ /* 0x000fe8000800000b */
[----:B------:R0:W-:Y:S04]  /*a280*/  STS.U8 [R5+UR11+0xd200], R134 ;  /* 0x00d2008605007988 */ /* 0x0001e8000800000b */
[----:B------:R-:W-:Y:S04]  /*a290*/  STS.U8 [R5+UR11+0xe200], R167 ;  /* 0x00e200a705007988 */ /* 0x000fe8000800000b */
[----:B------:R-:W-:Y:S04]  /*a2a0*/  STS.U8 [R5+UR11+0xe300], R168 ;  /* 0x00e300a805007988 */ /* 0x000fe8000800000b */
[----:B------:R-:W-:Y:S04]  /*a2b0*/  STS.U8 [R5+UR11+0xf200], R160 ;  /* 0x00f200a005007988 */ /* 0x000fe8000800000b */
[----:B------:R1:W-:Y:S01]  /*a2c0*/  STS.U8 [R5+UR11+0xf300], R161 ;  /* 0x00f300a105007988 */ /* 0x0003e2000800000b */
[----:B------:R-:W-:Y:S01]  /*a2d0*/  LOP3.LUT R30, R30, 0x40, R133, 0xf8, !PT ;  /* 0x000000401e1e7812 */ /* 0x000fe200078ef885 */
[----:B0-----:R-:W-:Y:S01]  /*a2e0*/  IMAD.SHL.U32 R134, R38, 0x2, RZ ;  /* 0x0000000226867824 */ /* 0x001fe200078e00ff */
[----:B------:R-:W-:Y:S01]  /*a2f0*/  SHF.R.S32.HI R135, RZ, 0x3, R38 ;  /* 0x00000003ff877819 */ /* 0x000fe20000011426 */
[----:B------:R-:W-:-:S02]  /*a300*/  USHF.R.S32.HI UR8, URZ, 0x1f, UR5 ;  /* 0x0000001fff087899 */ /* 0x000fc40008011405 */
[----:B------:R-:W-:Y:S01]  /*a310*/  IADD3 RZ, P3, PT, R197, UR5, RZ ;  /* 0x00000005c5ff7c10 */ /* 0x000fe2000ff7e0ff */
[----:B------:R-:W-:Y:S02]  /*a320*/  USHF.R.S32.HI UR9, URZ, 0x1f, UR5 ;  /* 0x0000001fff097899 */ /* 0x000fe40008011405 */
[----:B------:R-:W-:Y:S01]  /*a330*/  IADD3 RZ, P2, PT, R195, UR5, RZ ;  /* 0x00000005c3ff7c10 */ /* 0x000fe2000ff5e0ff */
[----:B------:R-:W2:Y:S01]  /*a340*/  LDL R137, [R1+0x4f8] ;  /* 0x0004f80001897983 */ /* 0x000ea20000100800 */
[----:B-1----:R-:W-:-:S03]  /*a350*/  SHF.R.S32.HI R5, RZ, 0x1, R38 ;  /* 0x00000001ff057819 */ /* 0x002fc60000011426 */
[----:B------:R-:W3:Y:S01]  /*a360*/  LDL R136, [R1+0x50c] ;  /* 0x00050c0001887983 */ /* 0x000ee20000100800 */
[----:B------:R-:W-:Y:S02]  /*a370*/  SGXT R5, R5, 0x1 ;  /* 0x000000010505781a */ /* 0x000fe40000000200 */
[----:B------:R-:W-:Y:S01]  /*a380*/  LOP3.LUT R133, R38, 0xe0, RZ, 0xc0, !PT ;  /* 0x000000e026857812 */ /* 0x000fe200078ec0ff */
[----:B------:R-:W2:Y:S01]  /*a390*/  LDL R139, [R1+0x508] ;  /* 0x00050800018b7983 */ /* 0x000ea20000100800 */
[----:B------:R-:W-:Y:S02]  /*a3a0*/  LOP3.LUT R30, R30, 0x120, R5, 0xf8, !PT ;  /* 0x000001201e1e7812 */ /* 0x000fe400078ef805 */
[----:B------:R-:W-:Y:S01]  /*a3b0*/  LOP3.LUT R5, R38, 0x7, RZ, 0xc0, !PT ;  /* 0x0000000726057812 */ /* 0x000fe200078ec0ff */
[----:B------:R-:W2:Y:S04]  /*a3c0*/  LDL R138, [R1+0x51c] ;  /* 0x00051c00018a7983 */ /* 0x000ea80000100800 */
[----:B------:R-:W-:Y:S01]  /*a3d0*/  IMAD R133, R133, 0x8, R5 ;  /* 0x0000000885857824 */ /* 0x000fe200078e0205 */
[----:B------:R-:W-:Y:S01]  /*a3e0*/  SGXT R135, R135, 0x1 ;  /* 0x000000018787781a */ /* 0x000fe20000000200 */
[----:B------:R-:W2:Y:S02]  /*a3f0*/  LDL R141, [R1+0x518] ;  /* 0x00051800018d7983 */ /* 0x000ea40000100800 */
[----:B------:R-:W-:-:S02]  /*a400*/  IMAD.SHL.U32 R133, R133, 0x10, RZ ;  /* 0x0000001085857824 */ /* 0x000fc400078e00ff */
[----:B------:R-:W2:Y:S03]  /*a410*/  LDL R140, [R1+0x52c] ;  /* 0x00052c00018c7983 */ /* 0x000ea60000100800 */
[----:B------:R-:W-:Y:S01]  /*a420*/  LOP3.LUT R134, R133, 0x30, R134, 0x78, !PT ;  /* 0x0000003085867812 */ /* 0x000fe200078e7886 */
[----:B------:R-:W2:Y:S01]  /*a430*/  LDL R143, [R1+0x528] ;  /* 0x00052800018f7983 */ /* 0x000ea20000100800 */
[----:B------:R-:W-:-:S03]  /*a440*/  LOP3.LUT R133, R135, 0x90, RZ, 0xc0, !PT ;  /* 0x0000009087857812 */ /* 0x000fc600078ec0ff */
[----:B------:R-:W-:Y:S01]  /*a450*/  IMAD R5, R5, 0x200, R134 ;  /* 0x0000020005057824 */ /* 0x000fe200078e0286 */
[----:B------:R-:W-:Y:S01]  /*a460*/  LOP3.LUT R134, R133, 0x10, R38, 0x78, !PT ;  /* 0x0000001085867812 */ /* 0x000fe200078e7826 */
[----:B------:R-:W2:Y:S01]  /*a470*/  LDL R135, [R1+0x4e8] ;  /* 0x0004e80001877983 */ /* 0x000ea20000100800 */
[----:B------:R-:W-:-:S03]  /*a480*/  LOP3.LUT R133, R153, 0x20, RZ, 0x3c, !PT ;  /* 0x0000002099857812 */ /* 0x000fc600078e3cff */
[----:B------:R-:W2:Y:S04]  /*a490*/  LDL R142, [R1+0x53c] ;  /* 0x00053c00018e7983 */ /* 0x000ea80000100800 */
[----:B------:R0:W-:Y:S04]  /*a4a0*/  STS.U8 [R133+UR11+0x9400], R123 ;  /* 0x0094007b85007988 */ /* 0x0001e8000800000b */
[----:B------:R-:W-:Y:S04]  /*a4b0*/  STS.U8 [R133+UR11+0x8400], R193 ;  /* 0x008400c185007988 */ /* 0x000fe8000800000b */
[----:B------:R-:W2:Y:S01]  /*a4c0*/  LDL R145, [R1+0x538] ;  /* 0x0005380001917983 */ /* 0x000ea20000100800 */
[----:B0-----:R-:W-:-:S03]  /*a4d0*/  LOP3.LUT R123, R153, 0x30, RZ, 0x3c, !PT ;  /* 0x00000030997b7812 */ /* 0x001fc600078e3cff */
        /* <DEDUP_REMOVED lines=15> */
[----:B------:R-:W-:Y:S01]  /*a5d0*/  STS.U8 [R123+UR11+0x8600], R198 ;  /* 0x008600c67b007988 */ /* 0x000fe2000800000b */
[----:B------:R-:W-:-:S03]  /*a5e0*/  LOP3.LUT R30, R30, R134, RZ, 0xfc, !PT ;  /* 0x000000861e1e7212 */ /* 0x000fc600078efcff */
[----:B------:R-:W-:Y:S01]  /*a5f0*/  STS.U8 [R123+UR11+0x8700], R200 ;  /* 0x008700c87b007988 */ /* 0x000fe2000800000b */
[C---:B0-----:R-:W-:Y:S02]  /*a600*/  LOP3.LUT R113, R153.reuse, 0x40, RZ, 0x3c, !PT ;  /* 0x0000004099717812 */ /* 0x041fe400078e3cff */
[----:B------:R-:W-:Y:S01]  /*a610*/  LOP3.LUT R153, R153, 0x50, RZ, 0x3c, !PT ;  /* 0x0000005099997812 */ /* 0x000fe200078e3cff */
        /* <DEDUP_REMOVED lines=27> */
[----:B----4-:R-:W-:Y:S04]  /*a7d0*/  STS.U8 [R113+UR11+0xf800], R185 ;  /* 0x00f800b971007988 */ /* 0x010fe8000800000b */
[----:B-----5:R-:W-:Y:S04]  /*a7e0*/  STS.U8 [R113+UR11+0xf900], R186 ;  /* 0x00f900ba71007988 */ /* 0x020fe8000800000b */
[----:B------:R0:W-:Y:S04]  /*a7f0*/  STS.U8 [R153+UR11+0xca00], R31 ;  /* 0x00ca001f99007988 */ /* 0x0001e8000800000b */
[----:B------:R1:W-:Y:S04]  /*a800*/  STS.U8 [R153+UR11+0xcb00], R17 ;  /* 0x00cb001199007988 */ /* 0x0003e8000800000b */
[----:B------:R-:W4:Y:S01]  /*a810*/  LDL R127, [R1+0x4a8] ;  /* 0x0004a800017f7983 */ /* 0x000f220000100800 */
[----:B0-----:R-:W-:-:S03]  /*a820*/  LOP3.LUT R31, R38, 0xff, RZ, 0xc0, !PT ;  /* 0x000000ff261f7812 */ /* 0x001fc600078ec0ff */
[----:B------:R-:W5:Y:S01]  /*a830*/  LDL R126, [R1+0x4bc] ;  /* 0x0004bc00017e7983 */ /* 0x000f620000100800 */
[C---:B-1----:R-:W-:Y:S02]  /*a840*/  LOP3.LUT R17, R31.reuse, 0x60, RZ, 0x3c, !PT ;  /* 0x000000601f117812 */ /* 0x042fe400078e3cff */
        /* <DEDUP_REMOVED lines=44> */
[----:B------:R-:W-:Y:S04]  /*ab10*/  STS.U8 [R31+UR11+0xef00], R162 ;  /* 0x00ef00a21f007988 */ /* 0x000fe8000800000b */
[----:B------:R-:W-:Y:S04]  /*ab20*/  STS.U8 [R31+UR11+0xfe00], R216 ;  /* 0x00fe00d81f007988 */ /* 0x000fe8000800000b */
[----:B------:R-:W-:Y:S01]  /*ab30*/  STS.U8 [R31+UR11+0xff00], R152 ;  /* 0x00ff00981f007988 */ /* 0x000fe2000800000b */
[----:B------:R-:W-:Y:S01]  /*ab40*/  BAR.SYNC.DEFER_BLOCKING 0x0 ;  /* 0x0000000000007b1d */ /* 0x000fe20000010000 */
[----:B0-----:R-:W-:-:S02]  /*ab50*/  LOP3.LUT R6, R30, 0x20, RZ, 0x3c, !PT ;  /* 0x000000201e067812 */ /* 0x001fc400078e3cff */
[----:B------:R-:W-:Y:S02]  /*ab60*/  LOP3.LUT R7, R5, 0x40, RZ, 0x3c, !PT ;  /* 0x0000004005077812 */ /* 0x000fe400078e3cff */
[----:B------:R-:W-:Y:S01]  /*ab70*/  LOP3.LUT R177, R219, 0x1c, RZ, 0xc0, !PT ;  /* 0x0000001cdbb17812 */ /* 0x000fe200078ec0ff */
[----:B------:R-:W2:Y:S04]  /*ab80*/  LDL R129, [R1+0x4b8] ;  /* 0x0004b80001817983 */ /* 0x000ea80000100800 */
[----:B------:R-:W2:Y:S04]  /*ab90*/  LDL R128, [R1+0x4cc] ;  /* 0x0004cc0001807983 */ /* 0x000ea80000100800 */
[----:B------:R-:W2:Y:S04]  /*aba0*/  LDL R131, [R1+0x4c8] ;  /* 0x0004c80001837983 */ /* 0x000ea80000100800 */
[----:B------:R-:W2:Y:S04]  /*abb0*/  LDL R130, [R1+0x4dc] ;  /* 0x0004dc0001827983 */ /* 0x000ea80000100800 */
[----:B------:R-:W0:Y:S04]  /*abc0*/  LDSM.16.M88.4 R16, [R5+UR11+0x8000] ;  /* 0x0080000b0510783b */ /* 0x000e280008000200 */
[----:B------:R-:W1:Y:S04]  /*abd0*/  LDSM.16.MT88.4 R120, [R30+UR11] ;  /* 0x0000000b1e78783b */ /* 0x000e680008004200 */
[----:B------:R-:W3:Y:S04]  /*abe0*/  LDSM.16.MT88.4 R44, [R30+UR11+0x400] ;  /* 0x0004000b1e2c783b */ /* 0x000ee80008004200 */
[----:B------:R-:W3:Y:S04]  /*abf0*/  LDSM.16.MT88.4 R12, [R6+UR11] ;  /* 0x0000000b060c783b */ /* 0x000ee80008004200 */
[----:B------:R-:W3:Y:S04]  /*ac00*/  LDSM.16.MT88.4 R24, [R6+UR11+0x400] ;  /* 0x0004000b0618783b */ /* 0x000ee80008004200 */
[----:B------:R-:W3:Y:S04]  /*ac10*/  LDSM.16.MT88.4 R36, [R30+UR11+0x800] ;  /* 0x0008000b1e24783b */ /* 0x000ee80008004200 */
[----:B------:R-:W4:Y:S04]  /*ac20*/  LDSM.16.MT88.4 R32, [R30+UR11+0xc00] ;  /* 0x000c000b1e20783b */ /* 0x000f280008004200 */
[----:B------:R-:W4:Y:S04]  /*ac30*/  LDSM.16.MT88.4 R40, [R6+UR11+0x800] ;  /* 0x0008000b0628783b */ /* 0x000f280008004200 */
[----:B------:R-:W4:Y:S04]  /*ac40*/  LDSM.16.MT88.4 R116, [R6+UR11+0xc00] ;  /* 0x000c000b0674783b */ /* 0x000f280008004200 */
[----:B------:R-:W2:Y:S01]  /*ac50*/  LDL R133, [R1+0x4d8] ;  /* 0x0004d80001857983 */ /* 0x000ea20000100800 */
[----:B0-----:R-:W-:-:S03]  /*ac60*/  F2FP.F16.E4M3.UNPACK_B R28, R16 ;  /* 0x00000010ff1c723e */ /* 0x001fc600020006ff */
[----:B------:R-:W2:Y:S01]  /*ac70*/  LDL R132, [R1+0x4ec] ;  /* 0x0004ec0001847983 */ /* 0x000ea20000100800 */
[----:B------:R-:W-:Y:S01]  /*ac80*/  F2FP.F16.E4M3.UNPACK_B R29, R17 ;  /* 0x00000011ff1d723e */ /* 0x000fe200020006ff */
[----:B-1----:R-:W-:Y:S02]  /*ac90*/  IMAD.MOV.U32 R112, RZ, RZ, R120 ;  /* 0x000000ffff707224 */ /* 0x002fe400078e0078 */
[----:B------:R-:W2:Y:S01]  /*aca0*/  LDL R134, [R1+0x4fc] ;  /* 0x0004fc0001867983 */ /* 0x000ea20000100800 */
[----:B------:R-:W-:Y:S02]  /*acb0*/  IMAD.MOV.U32 R113, RZ, RZ, R122 ;  /* 0x000000ffff717224 */ /* 0x000fe400078e007a */
[----:B---3--:R-:W-:Y:S01]  /*acc0*/  IMAD.MOV.U32 R114, RZ, RZ, R44 ;  /* 0x000000ffff727224 */ /* 0x008fe200078e002c */
[----:B------:R-:W3:Y:S01]  /*acd0*/  LDL R144, [R1+0x54c] ;  /* 0x00054c0001907983 */ /* 0x000ee20000100800 */
[----:B------:R-:W-:Y:S02]  /*ace0*/  IMAD.MOV.U32 R115, RZ, RZ, R46 ;  /* 0x000000ffff737224 */ /* 0x000fe400078e002e */
[----:B------:R-:W-:Y:S01]  /*acf0*/  IMAD.MOV.U32 R20, RZ, RZ, R12 ;  /* 0x000000ffff147224 */ /* 0x000fe200078e000c */
[----:B------:R-:W2:Y:S01]  /*ad00*/  LDL R147, [R1+0x548] ;  /* 0x0005480001937983 */ /* 0x000ea20000100800 */
[----:B------:R-:W-:-:S02]  /*ad10*/  IMAD.MOV.U32 R21, RZ, RZ, R14 ;  /* 0x000000ffff157224 */ /* 0x000fc400078e000e */
[----:B------:R-:W-:Y:S01]  /*ad20*/  IMAD.MOV.U32 R22, RZ, RZ, R24 ;  /* 0x000000ffff167224 */ /* 0x000fe200078e0018 */
[----:B------:R-:W-:Y:S01]  /*ad30*/  HMMA.16816.F32 R112, R112, R28, RZ ;  /* 0x0000001c7070723c */ /* 0x000fe200000018ff */
[----:B------:R-:W-:Y:S01]  /*ad40*/  IMAD.MOV.U32 R23, RZ, RZ, R26 ;  /* 0x000000ffff177224 */ /* 0x000fe200078e001a */
[----:B------:R-:W2:Y:S01]  /*ad50*/  LDL R146, [R1+0x55c] ;  /* 0x00055c0001927983 */ /* 0x000ea20000100800 */
[----:B------:R-:W-:-:S03]  /*ad60*/  IMAD.MOV.U32 R120, RZ, RZ, R121 ;  /* 0x000000ffff787224 */ /* 0x000fc600078e0079 */
[----:B------:R-:W2:Y:S02]  /*ad70*/  LDL R149, [R1+0x558] ;  /* 0x0005580001957983 */ /* 0x000ea40000100800 */
[----:B------:R-:W-:Y:S01]  /*ad80*/  HMMA.16816.F32 R20, R20, R28, RZ ;  /* 0x0000001c1414723c */ /* 0x000fe200000018ff */
[----:B------:R-:W-:Y:S01]  /*ad90*/  IMAD.MOV.U32 R121, RZ, RZ, R123 ;  /* 0x000000ffff797224 */ /* 0x000fe200078e007b */
[----:B------:R-:W-:Y:S01]  /*ada0*/  F2FP.F16.E4M3.UNPACK_B R16, R16.H1 ;  /* 0x00000010ff10723e */ /* 0x000fe200030006ff */
[----:B------:R-:W-:Y:S01]  /*adb0*/  IMAD.MOV.U32 R122, RZ, RZ, R45 ;  /* 0x000000ffff7a7224 */ /* 0x000fe200078e002d */
[----:B------:R-:W-:Y:S01]  /*adc0*/  F2FP.F16.E4M3.UNPACK_B R17, R17.H1 ;  /* 0x00000011ff11723e */ /* 0x000fe200030006ff */
[----:B------:R-:W-:Y:S01]  /*add0*/  IMAD.MOV.U32 R123, RZ, RZ, R47 ;  /* 0x000000ffff7b7224 */ /* 0x000fe200078e002f */
[----:B------:R-:W2:Y:S01]  /*ade0*/  LDL R148, [R1+0x56c] ;  /* 0x00056c0001947983 */ /* 0x000ea20000100800 */
[----:B------:R-:W-:Y:S02]  /*adf0*/  IMAD.MOV.U32 R12, RZ, RZ, R13 ;  /* 0x000000ffff0c7224 */ /* 0x000fe400078e000d */
[----:B------:R-:W-:Y:S01]  /*ae00*/  IMAD.MOV.U32 R13, RZ, RZ, R15 ;  /* 0x000000ffff0d7224 */ /* 0x000fe200078e000f */
[----:B------:R-:W2:Y:S01]  /*ae10*/  LDL R151, [R1+0x568] ;  /* 0x0005680001977983 */ /* 0x000ea20000100800 */
[----:B------:R-:W-:Y:S01]  /*ae20*/  IMAD.MOV.U32 R14, RZ, RZ, R25 ;  /* 0x000000ffff0e7224 */ /* 0x000fe200078e0019 */
[-C--:B------:R-:W-:Y:S01]  /*ae30*/  HMMA.16816.F32 R112, R120, R16.reuse, R112 ;  /* 0x000000107870723c */ /* 0x080fe20000001870 */
[----:B------:R-:W-:Y:S01]  /*ae40*/  IMAD.MOV.U32 R15, RZ, RZ, R27 ;  /* 0x000000ffff0f7224 */ /* 0x000fe200078e001b */
[-C--:B------:R-:W-:Y:S01]  /*ae50*/  F2FP.F16.E4M3.UNPACK_B R124, R18.reuse ;  /* 0x00000012ff7c723e */ /* 0x080fe200020006ff */
[----:B------:R-:W-:Y:S01]  /*ae60*/  IMAD.MOV.U32 R120, RZ, RZ, R36 ;  /* 0x000000ffff787224 */ /* 0x000fe200078e0024 */
[-C--:B------:R-:W-:Y:S01]  /*ae70*/  F2FP.F16.E4M3.UNPACK_B R125, R19.reuse ;  /* 0x00000013ff7d723e */ /* 0x080fe200020006ff */
[----:B------:R-:W-:Y:S01]  /*ae80*/  IMAD.MOV.U32 R121, RZ, RZ, R38 ;  /* 0x000000ffff797224 */ /* 0x000fe200078e0026 */
[----:B------:R-:W-:Y:S01]  /*ae90*/  F2FP.F16.E4M3.UNPACK_B R28, R18.H1 ;  /* 0x00000012ff1c723e */ /* 0x000fe200030006ff */
[----:B----4-:R-:W-:Y:S01]  /*aea0*/  IMAD.MOV.U32 R122, RZ, RZ, R32 ;  /* 0x000000ffff7a7224 */ /* 0x010fe200078e0020 */
[----:B------:R-:W-:Y:S01]  /*aeb0*/  HMMA.16816.F32 R20, R12, R16, R20 ;  /* 0x000000100c14723c */ /* 0x000fe20000001814 */
[----:B------:R-:W-:Y:S01]  /*aec0*/  IMAD.MOV.U32 R123, RZ, RZ, R34 ;  /* 0x000000ffff7b7224 */ /* 0x000fe200078e0022 */
[----:B------:R-:W-:Y:S01]  /*aed0*/  F2FP.F16.E4M3.UNPACK_B R29, R19.H1 ;  /* 0x00000013ff1d723e */ /* 0x000fe200030006ff */
[----:B------:R-:W0:Y:S04]  /*aee0*/  LDSM.16.M88.4 R12, [R7+UR11+0x8000] ;  /* 0x0080000b070c783b */ /* 0x000e280008000200 */
[----:B------:R-:W1:Y:S04]  /*aef0*/  LDSM.16.MT88.4 R24, [R30+UR11+0x1000] ;  /* 0x0010000b1e18783b */ /* 0x000e680008004200 */
[----:B------:R-:W4:Y:S01]  /*af00*/  LDSM.16.MT88.4 R44, [R30+UR11+0x1400] ;  /* 0x0014000b1e2c783b */ /* 0x000f220008004200 */
[----:B------:R-:W-:Y:S01]  /*af10*/  HMMA.16816.F32 R112, R120, R124, R112 ;  /* 0x0000007c7870723c */ /* 0x000fe20000001870 */
[----:B------:R-:W-:-:S02]  /*af20*/  IMAD.MOV.U32 R120, RZ, RZ, R40 ;  /* 0x000000ffff787224 */ /* 0x000fc400078e0028 */
[----:B------:R-:W-:Y:S01]  /*af30*/  IMAD.MOV.U32 R121, RZ, RZ, R42 ;  /* 0x000000ffff797224 */ /* 0x000fe200078e002a */
[----:B------:R-:W4:Y:S01]  /*af40*/  LDSM.16.MT88.4 R16, [R6+UR11+0x1000] ;  /* 0x0010000b0610783b */ /* 0x000f220008004200 */
[----:B------:R-:W-:Y:S02]  /*af50*/  IMAD.MOV.U32 R122, RZ, RZ, R116 ;  /* 0x000000ffff7a7224 */ /* 0x000fe400078e0074 */
[----:B------:R-:W-:Y:S01]  /*af60*/  IMAD.MOV.U32 R123, RZ, RZ, R118 ;  /* 0x000000ffff7b7224 */ /* 0x000fe200078e0076 */
[----:B------:R-:W2:Y:S04]  /*af70*/  LDL R150, [R1+0x57c] ;  /* 0x00057c0001967983 */ /* 0x000ea80000100800 */
[----:B------:R-:W2:Y:S02]  /*af80*/  LDL R153, [R1+0x578] ;  /* 0x0005780001997983 */ /* 0x000ea40000100800 */
[----:B------:R-:W-:Y:S02]  /*af90*/  HMMA.16816.F32 R120, R120, R124, R20 ;  /* 0x0000007c7878723c */ /* 0x000fe40000001814 */
[----:B------:R-:W5:Y:S01]  /*afa0*/  LDSM.16.MT88.4 R20, [R6+UR11+0x1400] ;  /* 0x0014000b0614783b */ /* 0x000f620008004200 */
[----:B------:R-:W-:-:S02]  /*afb0*/  IMAD.MOV.U32 R36, RZ, RZ, R37 ;  /* 0x000000ffff247224 */ /* 0x000fc400078e0025 */
[----:B------:R-:W-:Y:S01]  /*afc0*/  IMAD.MOV.U32 R37, RZ, RZ, R39 ;  /* 0x000000ffff257224 */ /* 0x000fe200078e0027 */
[----:B------:R-:W2:Y:S01]  /*afd0*/  LDL R152, [R1+0x58c] ;  /* 0x00058c0001987983 */ /* 0x000ea20000100800 */
[----:B------:R-:W-:Y:S02]  /*afe0*/  IMAD.MOV.U32 R38, RZ, RZ, R33 ;  /* 0x000000ffff267224 */ /* 0x000fe400078e0021 */
[----:B------:R-:W-:Y:S01]  /*aff0*/  IMAD.MOV.U32 R39, RZ, RZ, R35 ;  /* 0x000000ffff277224 */ /* 0x000fe200078e0023 */
[----:B------:R-:W2:Y:S01]  /*b000*/  LDL R161, [R1+0x588] ;  /* 0x0005880001a17983 */ /* 0x000ea20000100800 */
[----:B------:R-:W-:Y:S02]  /*b010*/  IMAD.MOV.U32 R32, RZ, RZ, R41 ;  /* 0x000000ffff207224 */ /* 0x000fe400078e0029 */
[----:B------:R-:W-:Y:S01]  /*b020*/  IMAD.MOV.U32 R33, RZ, RZ, R43 ;  /* 0x000000ffff217224 */ /* 0x000fe200078e002b */
[----:B------:R-:W2:Y:S01]  /*b030*/  LDL R160, [R1+0x59c] ;  /* 0x00059c0001a07983 */ /* 0x000ea20000100800 */
[----:B------:R-:W-:-:S02]  /*b040*/  IMAD.MOV.U32 R34, RZ, RZ, R117 ;  /* 0x000000ffff227224 */ /* 0x000fc400078e0075 */
[----:B------:R-:W-:Y:S01]  /*b050*/  IMAD.MOV.U32 R35, RZ, RZ, R119 ;  /* 0x000000ffff237224 */ /* 0x000fe200078e0077 */
[-C--:B------:R-:W-:Y:S01]  /*b060*/  HMMA.16816.F32 R36, R36, R28.reuse, R112 ;  /* 0x0000001c2424723c */ /* 0x080fe20000001870 */
[----:B------:R-:W5:Y:S04]  /*b070*/  LDSM.16.MT88.4 R40, [R30+UR11+0x1800] ;  /* 0x0018000b1e28783b */ /* 0x000f680008004200 */
[----:B------:R-:W2:Y:S03]  /*b080*/  LDL R168, [R1+0x598] ;  /* 0x0005980001a87983 */ /* 0x000ea60000100800 */
[----:B------:R-:W-:Y:S01]  /*b090*/  HMMA.16816.F32 R116, R32, R28, R120 ;  /* 0x0000001c2074723c */ /* 0x000fe20000001878 */
[----:B0-----:R-:W-:Y:S01]  /*b0a0*/  F2FP.F16.E4M3.UNPACK_B R28, R12 ;  /* 0x0000000cff1c723e */ /* 0x001fe200020006ff */
[----:B-1----:R-:W-:Y:S01]  /*b0b0*/  IMAD.MOV.U32 R120, RZ, RZ, R24 ;  /* 0x000000ffff787224 */ /* 0x002fe200078e0018 */
[----:B------:R-:W-:Y:S01]  /*b0c0*/  F2FP.F16.E4M3.UNPACK_B R29, R13 ;  /* 0x0000000dff1d723e */ /* 0x000fe200020006ff */
[----:B------:R-:W-:Y:S01]  /*b0d0*/  IMAD.MOV.U32 R121, RZ, RZ, R26 ;  /* 0x000000ffff797224 */ /* 0x000fe200078e001a */
[----:B------:R-:W0:Y:S01]  /*b0e0*/  LDSM.16.MT88.4 R32, [R30+UR11+0x1c00] ;  /* 0x001c000b1e20783b */ /* 0x000e220008004200 */
[----:B----4-:R-:W-:-:S02]  /*b0f0*/  IMAD.MOV.U32 R122, RZ, RZ, R44 ;  /* 0x000000ffff7a7224 */ /* 0x010fc400078e002c */
[----:B------:R-:W-:Y:S01]  /*b100*/  IMAD.MOV.U32 R123, RZ, RZ, R46 ;  /* 0x000000ffff7b7224 */ /* 0x000fe200078e002e */
[----:B------:R-:W4:Y:S01]  /*b110*/  LDL R163, [R1+0x5ac] ;  /* 0x0005ac0001a37983 */ /* 0x000f220000100800 */
[----:B------:R-:W-:Y:S02]  /*b120*/  IMAD.MOV.U32 R112, RZ, RZ, R16 ;  /* 0x000000ffff707224 */ /* 0x000fe400078e0010 */
[----:B------:R-:W-:Y:S01]  /*b130*/  IMAD.MOV.U32 R113, RZ, RZ, R18 ;  /* 0x000000ffff717224 */ /* 0x000fe200078e0012 */
[----:B------:R-:W2:Y:S01]  /*b140*/  LDL R162, [R1+0x5a8] ;  /* 0x0005a80001a27983 */ /* 0x000ea20000100800 */
[----:B-----5:R-:W-:-:S03]  /*b150*/  IMAD.MOV.U32 R114, RZ, RZ, R20 ;  /* 0x000000ffff727224 */ /* 0x020fc600078e0014 */
[----:B------:R-:W5:Y:S01]  /*b160*/  LDL R174, [R1+0x5bc] ;  /* 0x0005bc0001ae7983 */ /* 0x000f620000100800 */
[----:B------:R-:W-:Y:S01]  /*b170*/  IMAD.MOV.U32 R115, RZ, RZ, R22 ;  /* 0x000000ffff737224 */ /* 0x000fe200078e0016 */
[-C--:B------:R-:W-:Y:S02]  /*b180*/  HMMA.16816.F32 R120, R120, R28.reuse, R36 ;  /* 0x0000001c7878723c */ /* 0x080fe40000001824 */
[----:B------:R-:W1:Y:S04]  /*b190*/  LDSM.16.MT88.4 R36, [R6+UR11+0x1800] ;  /* 0x0018000b0624783b */ /* 0x000e680008004200 */
[----:B------:R-:W2:Y:S02]  /*b1a0*/  LDL R176, [R1+0x5b8] ;  /* 0x0005b80001b07983 */ /* 0x000ea40000100800 */
[----:B------:R-:W-:Y:S02]  /*b1b0*/  HMMA.16816.F32 R116, R112, R28, R116 ;  /* 0x0000001c7074723c */ /* 0x000fe40000001874 */
[----:B------:R-:W1:Y:S01]  /*b1c0*/  LDSM.16.MT88.4 R112, [R6+UR11+0x1c00] ;  /* 0x001c000b0670783b */ /* 0x000e620008004200 */
[----:B------:R-:W-:Y:S01]  /*b1d0*/  IMAD.MOV.U32 R24, RZ, RZ, R25 ;  /* 0x000000ffff187224 */ /* 0x000fe200078e0019 */
[----:B------:R-:W-:Y:S01]  /*b1e0*/  F2FP.F16.E4M3.UNPACK_B R12, R12.H1 ;  /* 0x0000000cff0c723e */ /* 0x000fe200030006ff */
[----:B------:R-:W-:Y:S01]  /*b1f0*/  IMAD.MOV.U32 R25, RZ, RZ, R27 ;  /* 0x000000ffff197224 */ /* 0x000fe200078e001b */
[----:B------:R-:W-:Y:S01]  /*b200*/  F2FP.F16.E4M3.UNPACK_B R13, R13.H1 ;  /* 0x0000000dff0d723e */ /* 0x000fe200030006ff */
[----:B------:R-:W-:Y:S01]  /*b210*/  IMAD.MOV.U32 R26, RZ, RZ, R45 ;  /* 0x000000ffff1a7224 */ /* 0x000fe200078e002d */
[----:B------:R-:W2:Y:S01]  /*b220*/  LDL R166, [R1+0x5cc] ;  /* 0x0005cc0001a67983 */ /* 0x000ea20000100800 */
[----:B------:R-:W-:-:S02]  /*b230*/  IMAD.MOV.U32 R27, RZ, RZ, R47 ;  /* 0x000000ffff1b7224 */ /* 0x000fc400078e002f */
[----:B------:R-:W-:Y:S01]  /*b240*/  IMAD.MOV.U32 R16, RZ, RZ, R17 ;  /* 0x000000ffff107224 */ /* 0x000fe200078e0011 */
[----:B------:R-:W2:Y:S01]  /*b250*/  LDL R172, [R1+0x5c8] ;  /* 0x0005c80001ac7983 */ /* 0x000ea20000100800 */
[----:B------:R-:W-:Y:S02]  /*b260*/  IMAD.MOV.U32 R17, RZ, RZ, R19 ;  /* 0x000000ffff117224 */ /* 0x000fe400078e0013 */
[----:B------:R-:W-:Y:S01]  /*b270*/  IMAD.MOV.U32 R18, RZ, RZ, R21 ;  /* 0x000000ffff127224 */ /* 0x000fe200078e0015 */
[----:B------:R-:W-:Y:S01]  /*b280*/  HMMA.16816.F32 R44, R24, R12, R120 ;  /* 0x0000000c182c723c */ /* 0x000fe20000001878 */
[----:B------:R-:W-:Y:S01]  /*b290*/  IMAD.MOV.U32 R19, RZ, RZ, R23 ;  /* 0x000000ffff137224 */ /* 0x000fe200078e0017 */
[----:B------:R-:W-:Y:S01]  /*b2a0*/  F2FP.F16.E4M3.UNPACK_B R124, R14 ;  /* 0x0000000eff7c723e */ /* 0x000fe200020006ff */
[----:B------:R-:W-:Y:S01]  /*b2b0*/  LDSM.16.M88.4 R120, [R5+UR11+0x8080] ;  /* 0x0080800b0578783b */ /* 0x000fe20008000200 */
[----:B------:R-:W-:-:S03]  /*b2c0*/  F2FP.F16.E4M3.UNPACK_B R125, R15 ;  /* 0x0000000fff7d723e */ /* 0x000fc600020006ff */
[----:B------:R-:W1:Y:S01]  /*b2d0*/  LDSM.16.MT88.4 R20, [R30+UR11+0x2000] ;  /* 0x0020000b1e14783b */ /* 0x000e620008004200 */
[----:B------:R-:W-:Y:S01]  /*b2e0*/  HMMA.16816.F32 R16, R16, R12, R116 ;  /* 0x0000000c1010723c */ /* 0x000fe20000001874 */
[----:B------:R-:W-:Y:S02]  /*b2f0*/  IMAD.MOV.U32 R116, RZ, RZ, R40 ;  /* 0x000000ffff747224 */ /* 0x000fe400078e0028 */
[----:B------:R-:W-:Y:S01]  /*b300*/  IMAD.MOV.U32 R117, RZ, RZ, R42 ;  /* 0x000000ffff757224 */ /* 0x000fe200078e002a */
[----:B------:R-:W1:Y:S01]  /*b310*/  LDSM.16.MT88.4 R24, [R30+UR11+0x2400] ;  /* 0x0024000b1e18783b */ /* 0x000e620008004200 */
[----:B0-----:R-:W-:Y:S02]  /*b320*/  IMAD.MOV.U32 R118, RZ, RZ, R32 ;  /* 0x000000ffff767224 */ /* 0x001fe400078e0020 */
[----:B------:R-:W-:Y:S01]  /*b330*/  IMAD.MOV.U32 R119, RZ, RZ, R34 ;  /* 0x000000ffff777224 */ /* 0x000fe200078e0022 */
[----:B------:R-:W2:Y:S04]  /*b340*/  LDL R170, [R1+0x5d0] ;  /* 0x0005d00001aa7983 */ /* 0x000ea80000100800 */
[----:B------:R-:W2:Y:S02]  /*b350*/  LDL R186, [R1+0x5ec] ;  /* 0x0005ec0001ba7983 */ /* 0x000ea40000100800 */
[----:B------:R-:W-:Y:S01]  /*b360*/  HMMA.16816.F32 R44, R116, R124, R44 ;  /* 0x0000007c742c723c */ /* 0x000fe2000000182c */
[----:B-1----:R-:W-:Y:S01]  /*b370*/  IMAD.MOV.U32 R116, RZ, RZ, R36 ;  /* 0x000000ffff747224 */ /* 0x002fe200078e0024 */
[----:B------:R-:W2:Y:S01]  /*b380*/  LDL R188, [R1+0x5e0] ;  /* 0x0005e00001bc7983 */ /* 0x000ea20000100800 */
[----:B------:R-:W-:-:S02]  /*b390*/  IMAD.MOV.U32 R117, RZ, RZ, R38 ;  /* 0x000000ffff757224 */ /* 0x000fc400078e0026 */
[----:B------:R-:W-:Y:S01]  /*b3a0*/  IMAD.MOV.U32 R118, RZ, RZ, R112 ;  /* 0x000000ffff767224 */ /* 0x000fe200078e0070 */
[----:B------:R-:W2:Y:S01]  /*b3b0*/  LDL R190, [R1+0x5f0] ;  /* 0x0005f00001be7983 */ /* 0x000ea20000100800 */
[----:B------:R-:W-:Y:S01]  /*b3c0*/  IMAD.MOV.U32 R119, RZ, RZ, R114 ;  /* 0x000000ffff777224 */ /* 0x000fe200078e0072 */
[----:B------:R-:W-:Y:S02]  /*b3d0*/  F2FP.F16.E4M3.UNPACK_B R28, R14.H1 ;  /* 0x0000000eff1c723e */ /* 0x000fe400030006ff */
[----:B------:R-:W-:Y:S01]  /*b3e0*/  F2FP.F16.E4M3.UNPACK_B R29, R15.H1 ;  /* 0x0000000fff1d723e */ /* 0x000fe200030006ff */
[----:B------:R-:W2:Y:S03]  /*b3f0*/  LDL R178, [R1+0x5fc] ;  /* 0x0005fc0001b27983 */ /* 0x000ea60000100800 */
[----:B------:R-:W-:Y:S01]  /*b400*/  HMMA.16816.F32 R116, R116, R124, R16 ;  /* 0x0000007c7474723c */ /* 0x000fe20000001810 */
[----:B------:R-:W0:Y:S04]  /*b410*/  LDSM.16.MT88.4 R12, [R6+UR11+0x2000] ;  /* 0x0020000b060c783b */ /* 0x000e280008004200 */
[----:B------:R-:W1:Y:S01]  /*b420*/  LDSM.16.MT88.4 R16, [R6+UR11+0x2400] ;  /* 0x0024000b0610783b */ /* 0x000e620008004200 */
        /* <DEDUP_REMOVED lines=9> */
[----:B------:R-:W-:Y:S01]  /*b4c0*/  IMAD.MOV.U32 R38, RZ, RZ, R113 ;  /* 0x000000ffff267224 */ /* 0x000fe200078e0071 */
[----:B------:R-:W-:Y:S01]  /*b4d0*/  HMMA.16816.F32 R32, R40, R28, R44 ;  /* 0x0000001c2820723c */ /* 0x000fe2000000182c */
[----:B------:R-:W-:Y:S01]  /*b4e0*/  IMAD.MOV.U32 R39, RZ, RZ, R115 ;  /* 0x000000ffff277224 */ /* 0x000fe200078e0073 */
[----:B------:R-:W1:Y:S01]  /*b4f0*/  LDSM.16.MT88.4 R44, [R30+UR11+0x2c00] ;  /* 0x002c000b1e2c783b */ /* 0x000e620008004200 */
[----:B------:R-:W-:-:S02]  /*b500*/  IMAD.MOV.U32 R40, RZ, RZ, R20 ;  /* 0x000000ffff287224 */ /* 0x000fc400078e0014 */
[----:B------:R-:W-:Y:S01]  /*b510*/  IMAD.MOV.U32 R41, RZ, RZ, R22 ;  /* 0x000000ffff297224 */ /* 0x000fe200078e0016 */
[----:B------:R-:W-:Y:S02]  /*b520*/  LDSM.16.MT88.4 R112, [R6+UR11+0x2800] ;  /* 0x0028000b0670783b */ /* 0x000fe40008004200 */
[----:B------:R-:W-:Y:S01]  /*b530*/  HMMA.16816.F32 R36, R36, R28, R116 ;  /* 0x0000001c2424723c */ /* 0x000fe20000001874 */
[----:B------:R-:W-:Y:S01]  /*b540*/  F2FP.F16.E4M3.UNPACK_B R28, R120 ;  /* 0x00000078ff1c723e */ /* 0x000fe200020006ff */
[----:B------:R-:W-:Y:S01]  /*b550*/  IMAD.MOV.U32 R42, RZ, RZ, R24 ;  /* 0x000000ffff2a7224 */ /* 0x000fe200078e0018 */
[----:B------:R-:W-:Y:S01]  /*b560*/  F2FP.F16.E4M3.UNPACK_B R29, R121 ;  /* 0x00000079ff1d723e */ /* 0x000fe200020006ff */
[----:B------:R-:W-:Y:S01]  /*b570*/  IMAD.MOV.U32 R43, RZ, RZ, R26 ;  /* 0x000000ffff2b7224 */ /* 0x000fe200078e001a */
[----:B------:R-:W2:Y:S04]  /*b580*/  LDL R192, [R1+0x634] ;  /* 0x0006340001c07983 */ /* 0x000ea80000100800 */
[----:B------:R-:W2:Y:S03]  /*b590*/  LDL R194, [R1+0x63c] ;  /* 0x00063c0001c27983 */ /* 0x000ea60000100800 */
[----:B------:R-:W-:Y:S01]  /*b5a0*/  HMMA.16816.F32 R32, R40, R28, R32 ;  /* 0x0000001c2820723c */ /* 0x000fe20000001820 */
[----:B------:R-:W1:Y:S01]  /*b5b0*/  LDSM.16.MT88.4 R40, [R30+UR11+0x2800] ;  /* 0x0028000b1e28783b */ /* 0x000e620008004200 */
[----:B0-----:R-:W-:-:S02]  /*b5c0*/  IMAD.MOV.U32 R116, RZ, RZ, R12 ;  /* 0x000000ffff747224 */ /* 0x001fc400078e000c */
[----:B------:R-:W-:Y:S01]  /*b5d0*/  IMAD.MOV.U32 R117, RZ, RZ, R14 ;  /* 0x000000ffff757224 */ /* 0x000fe200078e000e */
[----:B------:R-:W2:Y:S01]  /*b5e0*/  LDL R198, [R1+0x644] ;  /* 0x0006440001c67983 */ /* 0x000ea20000100800 */
[----:B-1----:R-:W-:Y:S02]  /*b5f0*/  IMAD.MOV.U32 R118, RZ, RZ, R16 ;  /* 0x000000ffff767224 */ /* 0x002fe400078e0010 */
[----:B------:R-:W-:Y:S01]  /*b600*/  IMAD.MOV.U32 R119, RZ, RZ, R18 ;  /* 0x000000ffff777224 */ /* 0x000fe200078e0012 */
[----:B------:R-:W2:Y:S04]  /*b610*/  LDL R211, [R1+0x64c] ;  /* 0x00064c0001d37983 */ /* 0x000ea80000100800 */
[----:B------:R-:W2:Y:S02]  /*b620*/  LDL R200, [R1+0x654] ;  /* 0x0006540001c87983 */ /* 0x000ea40000100800 */
[----:B------:R-:W-:Y:S02]  /*b630*/  HMMA.16816.F32 R36, R116, R28, R36 ;  /* 0x0000001c7424723c */ /* 0x000fe40000001824 */
[----:B------:R-:W0:Y:S01]  /*b640*/  LDSM.16.MT88.4 R116, [R6+UR11+0x2c00] ;  /* 0x002c000b0674783b */ /* 0x000e220008004200 */
        /* <DEDUP_REMOVED lines=8> */
[----:B------:R-:W-:Y:S01]  /*b6d0*/  F2FP.F16.E4M3.UNPACK_B R124, R122 ;  /* 0x0000007aff7c723e */ /* 0x000fe200020006ff */
[----:B------:R-:W-:Y:S01]  /*b6e0*/  IMAD.MOV.U32 R13, RZ, RZ, R15 ;  /* 0x000000ffff0d7224 */ /* 0x000fe200078e000f */
[----:B------:R-:W-:Y:S01]  /*b6f0*/  F2FP.F16.E4M3.UNPACK_B R125, R123 ;  /* 0x0000007bff7d723e */ /* 0x000fe200020006ff */
[----:B------:R-:W-:Y:S01]  /*b700*/  IMAD.MOV.U32 R14, RZ, RZ, R17 ;  /* 0x000000ffff0e7224 */ /* 0x000fe200078e0011 */
[-C--:B------:R-:W-:Y:S01]  /*b710*/  HMMA.16816.F32 R32, R20, R120.reuse, R32 ;  /* 0x000000781420723c */ /* 0x080fe20000001820 */
[----:B------:R-:W-:Y:S01]  /*b720*/  IMAD.MOV.U32 R15, RZ, RZ, R19 ;  /* 0x000000ffff0f7224 */ /* 0x000fe200078e0013 */
[----:B------:R-:W1:Y:S04]  /*b730*/  LDSM.16.MT88.4 R20, [R30+UR11+0x3000] ;  /* 0x0030000b1e14783b */ /* 0x000e680008004200 */
[----:B------:R-:W1:Y:S02]  /*b740*/  LDSM.16.M88.4 R16, [R7+UR11+0x8080] ;  /* 0x0080800b0710783b */ /* 0x000e640008000200 */
[----:B------:R-:W-:Y:S01]  /*b750*/  HMMA.16816.F32 R12, R12, R120, R36 ;  /* 0x000000780c0c723c */ /* 0x000fe20000001824 */
[----:B------:R-:W-:Y:S01]  /*b760*/  IMAD.MOV.U32 R38, RZ, RZ, R44 ;  /* 0x000000ffff267224 */ /* 0x000fe200078e002c */
[----:B------:R-:W1:Y:S01]  /*b770*/  LDSM.16.MT88.4 R24, [R30+UR11+0x3400] ;  /* 0x0034000b1e18783b */ /* 0x000e620008004200 */
[----:B------:R-:W-:-:S02]  /*b780*/  IMAD.MOV.U32 R36, RZ, RZ, R40 ;  /* 0x000000ffff247224 */ /* 0x000fc400078e0028 */
[----:B------:R-:W-:Y:S01]  /*b790*/  IMAD.MOV.U32 R37, RZ, RZ, R42 ;  /* 0x000000ffff257224 */ /* 0x000fe200078e002a */
[----:B------:R-:W2:Y:S01]  /*b7a0*/  LDL R204, [R1+0x664] ;  /* 0x0006640001cc7983 */ /* 0x000ea20000100800 */
[----:B------:R-:W-:-:S03]  /*b7b0*/  IMAD.MOV.U32 R39, RZ, RZ, R46 ;  /* 0x000000ffff277224 */ /* 0x000fc600078e002e */
[----:B------:R-:W2:Y:S04]  /*b7c0*/  LDL R206, [R1+0x66c] ;  /* 0x00066c0001ce7983 */ /* 0x000ea80000100800 */
[----:B------:R-:W-:Y:S01]  /*b7d0*/  HMMA.16816.F32 R32, R36, R124, R32 ;  /* 0x0000007c2420723c */ /* 0x000fe20000001820 */
[----:B------:R-:W-:Y:S01]  /*b7e0*/  IMAD.MOV.U32 R36, RZ, RZ, R112 ;  /* 0x000000ffff247224 */ /* 0x000fe200078e0070 */
[----:B------:R-:W2:Y:S01]  /*b7f0*/  LDL R208, [R1+0x674] ;  /* 0x0006740001d07983 */ /* 0x000ea20000100800 */
[----:B------:R-:W-:Y:S02]  /*b800*/  IMAD.MOV.U32 R37, RZ, RZ, R114 ;  /* 0x000000ffff257224 */ /* 0x000fe400078e0072 */
[----:B0-----:R-:W-:Y:S01]  /*b810*/  IMAD.MOV.U32 R38, RZ, RZ, R116 ;  /* 0x000000ffff267224 */ /* 0x001fe200078e0074 */
[----:B------:R-:W2:Y:S01]  /*b820*/  LDL R196, [R1+0x670] ;  /* 0x0006700001c47983 */ /* 0x000ea20000100800 */
[----:B------:R-:W-:Y:S01]  /*b830*/  IMAD.MOV.U32 R39, RZ, RZ, R118 ;  /* 0x000000ffff277224 */ /* 0x000fe200078e0076 */
[----:B------:R-:W-:-:S02]  /*b840*/  F2FP.F16.E4M3.UNPACK_B R28, R122.H1 ;  /* 0x0000007aff1c723e */ /* 0x000fc400030006ff */
[----:B------:R-:W-:Y:S01]  /*b850*/  F2FP.F16.E4M3.UNPACK_B R29, R123.H1 ;  /* 0x0000007bff1d723e */ /* 0x000fe200030006ff */
[----:B------:R-:W2:Y:S03]  /*b860*/  LDL R210, [R1+0x67c] ;  /* 0x00067c0001d27983 */ /* 0x000ea60000100800 */
[----:B------:R-:W-:Y:S01]  /*b870*/  HMMA.16816.F32 R36, R36, R124, R12 ;  /* 0x0000007c2424723c */ /* 0x000fe2000000180c */
[----:B------:R-:W0:Y:S04]  /*b880*/  LDSM.16.MT88.4 R120, [R6+UR11+0x3000] ;  /* 0x0030000b0678783b */ /* 0x000e280008004200 */
[----:B------:R-:W3:Y:S01]  /*b890*/  LDSM.16.MT88.4 R12, [R6+UR11+0x3400] ;  /* 0x0034000b060c783b */ /* 0x000ee20008004200 */
        /* <DEDUP_REMOVED lines=12> */
[----:B------:R-:W-:Y:S01]  /*b960*/  LDSM.16.MT88.4 R40, [R6+UR11+0x3800] ;  /* 0x0038000b0628783b */ /* 0x000fe20008004200 */
[----:B-1----:R-:W-:-:S05]  /*b970*/  IMAD.MOV.U32 R116, RZ, RZ, R20 ;  /* 0x000000ffff747224 */ /* 0x002fca00078e0014 */
[----:B------:R-:W-:Y:S01]  /*b980*/  HMMA.16816.F32 R112, R112, R28, R36 ;  /* 0x0000001c7070723c */ /* 0x000fe20000001824 */
[----:B------:R-:W-:Y:S01]  /*b990*/  F2FP.F16.E4M3.UNPACK_B R28, R16 ;  /* 0x00000010ff1c723e */ /* 0x000fe200020006ff */
[----:B------:R-:W-:Y:S01]  /*b9a0*/  IMAD.MOV.U32 R117, RZ, RZ, R22 ;  /* 0x000000ffff757224 */ /* 0x000fe200078e0016 */
[----:B------:R-:W-:Y:S01]  /*b9b0*/  F2FP.F16.E4M3.UNPACK_B R29, R17 ;  /* 0x00000011ff1d723e */ /* 0x000fe200020006ff */
[----:B------:R-:W-:Y:S01]  /*b9c0*/  IMAD.MOV.U32 R118, RZ, RZ, R24 ;  /* 0x000000ffff767224 */ /* 0x000fe200078e0018 */
[----:B------:R-:W1:Y:S01]  /*b9d0*/  LDSM.16.MT88.4 R36, [R30+UR11+0x3800] ;  /* 0x0038000b1e24783b */ /* 0x000e620008004200 */
[----:B------:R-:W-:-:S07]  /*b9e0*/  IMAD.MOV.U32 R119, RZ, RZ, R26 ;  /* 0x000000ffff777224 */ /* 0x000fce00078e001a */
[----:B------:R-:W-:Y:S01]  /*b9f0*/  HMMA.16816.F32 R116, R116, R28, R32 ;  /* 0x0000001c7474723c */ /* 0x000fe20000001820 */
[----:B------:R-:W1:Y:S01]  /*ba00*/  LDSM.16.MT88.4 R32, [R30+UR11+0x3c00] ;  /* 0x003c000b1e20783b */ /* 0x000e620008004200 */
[----:B0-----:R-:W-:Y:S02]  /*ba10*/  IMAD.MOV.U32 R44, RZ, RZ, R120 ;  /* 0x000000ffff2c7224 */ /* 0x001fe400078e0078 */
[----:B------:R-:W-:Y:S02]  /*ba20*/  IMAD.MOV.U32 R45, RZ, RZ, R122 ;  /* 0x000000ffff2d7224 */ /* 0x000fe400078e007a */
[----:B---3--:R-:W-:Y:S02]  /*ba30*/  IMAD.MOV.U32 R46, RZ, RZ, R12 ;  /* 0x000000ffff2e7224 */ /* 0x008fe400078e000c */
[----:B------:R-:W-:-:S07]  /*ba40*/  IMAD.MOV.U32 R47, RZ, RZ, R14 ;  /* 0x000000ffff2f7224 */ /* 0x000fce00078e000e */
[----:B------:R-:W-:Y:S01]  /*ba50*/  HMMA.16816.F32 R112, R44, R28, R112 ;  /* 0x0000001c2c70723c */ /* 0x000fe20000001870 */
[----:B------:R-:W0:Y:S01]  /*ba60*/  LDSM.16.MT88.4 R44, [R6+UR11+0x3c00] ;  /* 0x003c000b062c783b */ /* 0x000e220008004200 */
[----:B------:R-:W-:Y:S01]  /*ba70*/  IMAD.MOV.U32 R20, RZ, RZ, R21 ;  /* 0x000000ffff147224 */ /* 0x000fe200078e0015 */
[----:B------:R-:W-:Y:S01]  /*ba80*/  F2FP.F16.E4M3.UNPACK_B R16, R16.H1 ;  /* 0x00000010ff10723e */ /* 0x000fe200030006ff */
[----:B------:R-:W-:Y:S01]  /*ba90*/  IMAD.MOV.U32 R21, RZ, RZ, R23 ;  /* 0x000000ffff157224 */ /* 0x000fe200078e0017 */
[----:B------:R-:W-:Y:S01]  /*baa0*/  F2FP.F16.E4M3.UNPACK_B R17, R17.H1 ;  /* 0x00000011ff11723e */ /* 0x000fe200030006ff */
[----:B------:R-:W-:Y:S02]  /*bab0*/  IMAD.MOV.U32 R22, RZ, RZ, R25 ;  /* 0x000000ffff167224 */ /* 0x000fe400078e0019 */
[----:B------:R-:W-:Y:S02]  /*bac0*/  IMAD.MOV.U32 R23, RZ, RZ, R27 ;  /* 0x000000ffff177224 */ /* 0x000fe400078e001b */
[----:B------:R-:W-:-:S02]  /*bad0*/  IMAD.MOV.U32 R24, RZ, RZ, R121 ;  /* 0x000000ffff187224 */ /* 0x000fc400078e0079 */
[----:B------:R-:W-:Y:S02]  /*bae0*/  IMAD.MOV.U32 R25, RZ, RZ, R123 ;  /* 0x000000ffff197224 */ /* 0x000fe400078e007b */
[----:B------:R-:W-:Y:S01]  /*baf0*/  IMAD.MOV.U32 R26, RZ, RZ, R13 ;  /* 0x000000ffff1a7224 */ /* 0x000fe200078e000d */
[-C--:B------:R-:W-:Y:S01]  /*bb00*/  HMMA.16816.F32 R20, R20, R16.reuse, R116 ;  /* 0x000000101414723c */ /* 0x080fe20000001874 */
[----:B------:R-:W-:Y:S01]  /*bb10*/  IMAD.MOV.U32 R27, RZ, RZ, R15 ;  /* 0x000000ffff1b7224 */ /* 0x000fe200078e000f */
[----:B------:R-:W-:Y:S01]  /*bb20*/  F2FP.F16.E4M3.UNPACK_B R124, R18 ;  /* 0x00000012ff7c723e */ /* 0x000fe200020006ff */
[----:B-1----:R-:W-:Y:S01]  /*bb30*/  IMAD.MOV.U32 R120, RZ, RZ, R36 ;  /* 0x000000ffff787224 */ /* 0x002fe200078e0024 */
[----:B------:R-:W-:Y:S01]  /*bb40*/  F2FP.F16.E4M3.UNPACK_B R125, R19 ;  /* 0x00000013ff7d723e */ /* 0x000fe200020006ff */
[----:B------:R-:W-:Y:S01]  /*bb50*/  IMAD.MOV.U32 R121, RZ, RZ, R38 ;  /* 0x000000ffff797224 */ /* 0x000fe200078e0026 */
[----:B------:R-:W-:Y:S02]  /*bb60*/  LDSM.16.MT88.4 R116, [R30+UR11+0x4400] ;  /* 0x0044000b1e74783b */ /* 0x000fe40008004200 */
[----:B------:R-:W-:Y:S02]  /*bb70*/  HMMA.16816.F32 R12, R24, R16, R112 ;  /* 0x00000010180c723c */ /* 0x000fe40000001870 */
[----:B------:R-:W-:Y:S01]  /*bb80*/  LDSM.16.M88.4 R24, [R5+UR11+0x8100] ;  /* 0x0081000b0518783b */ /* 0x000fe20008000200 */
[----:B------:R-:W-:-:S02]  /*bb90*/  IMAD.MOV.U32 R122, RZ, RZ, R32 ;  /* 0x000000ffff7a7224 */ /* 0x000fc400078e0020 */
[----:B------:R-:W-:Y:S01]  /*bba0*/  IMAD.MOV.U32 R123, RZ, RZ, R34 ;  /* 0x000000ffff7b7224 */ /* 0x000fe200078e0022 */
[----:B------:R-:W1:Y:S06]  /*bbb0*/  LDSM.16.MT88.4 R112, [R30+UR11+0x4000] ;  /* 0x0040000b1e70783b */ /* 0x000e6c0008004200 */
[----:B------:R-:W-:Y:S01]  /*bbc0*/  HMMA.16816.F32 R20, R120, R124, R20 ;  /* 0x0000007c7814723c */ /* 0x000fe20000001814 */
[----:B------:R-:W-:Y:S02]  /*bbd0*/  IMAD.MOV.U32 R120, RZ, RZ, R40 ;  /* 0x000000ffff787224 */ /* 0x000fe400078e0028 */
[----:B------:R-:W-:-:S02]  /*bbe0*/  IMAD.MOV.U32 R121, RZ, RZ, R42 ;  /* 0x000000ffff797224 */ /* 0x000fc400078e002a */
[----:B0-----:R-:W-:Y:S02]  /*bbf0*/  IMAD.MOV.U32 R122, RZ, RZ, R44 ;  /* 0x000000ffff7a7224 */ /* 0x001fe400078e002c */
[----:B------:R-:W-:Y:S01]  /*bc00*/  IMAD.MOV.U32 R123, RZ, RZ, R46 ;  /* 0x000000ffff7b7224 */ /* 0x000fe200078e002e */
[----:B------:R-:W-:Y:S02]  /*bc10*/  F2FP.F16.E4M3.UNPACK_B R28, R18.H1 ;  /* 0x00000012ff1c723e */ /* 0x000fe400030006ff */
[----:B------:R-:W-:Y:S02]  /*bc20*/  F2FP.F16.E4M3.UNPACK_B R29, R19.H1 ;  /* 0x00000013ff1d723e */ /* 0x000fe400030006ff */
[----:B------:R-:W0:Y:S02]  /*bc30*/  LDSM.16.MT88.4 R16, [R6+UR11+0x4000] ;  /* 0x0040000b0610783b */ /* 0x000e240008004200 */
[----:B------:R-:W-:Y:S02]  /*bc40*/  HMMA.16816.F32 R120, R120, R124, R12 ;  /* 0x0000007c7878723c */ /* 0x000fe4000000180c */
[----:B------:R-:W3:Y:S01]  /*bc50*/  LDSM.16.MT88.4 R12, [R6+UR11+0x4400] ;  /* 0x0044000b060c783b */ /* 0x000ee20008004200 */
[----:B------:R-:W-:-:S02]  /*bc60*/  IMAD.MOV.U32 R36, RZ, RZ, R37 ;  /* 0x000000ffff247224 */ /* 0x000fc400078e0025 */
[----:B------:R-:W-:Y:S02]  /*bc70*/  IMAD.MOV.U32 R37, RZ, RZ, R39 ;  /* 0x000000ffff257224 */ /* 0x000fe400078e0027 */
[----:B------:R-:W-:Y:S02]  /*bc80*/  IMAD.MOV.U32 R38, RZ, RZ, R33 ;  /* 0x000000ffff267224 */ /* 0x000fe400078e0021 */
[----:B------:R-:W-:Y:S02]  /*bc90*/  IMAD.MOV.U32 R39, RZ, RZ, R35 ;  /* 0x000000ffff277224 */ /* 0x000fe400078e0023 */
[----:B------:R-:W-:Y:S02]  /*bca0*/  IMAD.MOV.U32 R32, RZ, RZ, R41 ;  /* 0x000000ffff207224 */ /* 0x000fe400078e0029 */
[----:B------:R-:W-:Y:S02]  /*bcb0*/  IMAD.MOV.U32 R33, RZ, RZ, R43 ;  /* 0x000000ffff217224 */ /* 0x000fe400078e002b */
        /* <DEDUP_REMOVED lines=25> */
[----:B------:R-:W-:Y:S01]  /*be50*/  IMAD.MOV.U32 R115, RZ, RZ, R119 ;  /* 0x000000ffff737224 */ /* 0x000fe200078e0077 */
[----:B------:R-:W-:Y:S01]  /*be60*/  F2FP.F16.E4M3.UNPACK_B R124, R26 ;  /* 0x0000001aff7c723e */ /* 0x000fe200020006ff */
[----:B------:R-:W-:Y:S05]  /*be70*/  LDSM.16.MT88.4 R116, [R30+UR11+0x5400] ;  /* 0x0054000b1e74783b */ /* 0x000fea0008004200 */
[----:B------:R-:W-:Y:S01]  /*be80*/  HMMA.16816.F32 R44, R112, R24, R44 ;  /* 0x00000018702c723c */ /* 0x000fe2000000182c */
[----:B------:R-:W-:-:S02]  /*be90*/  IMAD.MOV.U32 R112, RZ, RZ, R17 ;  /* 0x000000ffff707224 */ /* 0x000fc400078e0011 */
[----:B------:R-:W-:Y:S02]  /*bea0*/  IMAD.MOV.U32 R113, RZ, RZ, R19 ;  /* 0x000000ffff717224 */ /* 0x000fe400078e0013 */
[----:B------:R-:W-:Y:S01]  /*beb0*/  IMAD.MOV.U32 R114, RZ, RZ, R13 ;  /* 0x000000ffff727224 */ /* 0x000fe200078e000d */
[----:B------:R-:W-:Y:S01]  /*bec0*/  F2FP.F16.E4M3.UNPACK_B R125, R27 ;  /* 0x0000001bff7d723e */ /* 0x000fe200020006ff */
[----:B------:R-:W-:Y:S01]  /*bed0*/  IMAD.MOV.U32 R115, RZ, RZ, R15 ;  /* 0x000000ffff737224 */ /* 0x000fe200078e000f */
[----:B------:R-:W3:Y:S04]  /*bee0*/  LDSM.16.M88.4 R16, [R7+UR11+0x8100] ;  /* 0x0081000b0710783b */ /* 0x000ee80008000200 */
[----:B------:R-:W3:Y:S02]  /*bef0*/  LDSM.16.MT88.4 R12, [R30+UR11+0x5000] ;  /* 0x0050000b1e0c783b */ /* 0x000ee40008004200 */
[----:B------:R-:W-:Y:S01]  /*bf00*/  HMMA.16816.F32 R112, R112, R24, R120 ;  /* 0x000000187070723c */ /* 0x000fe20000001878 */
[----:B-1----:R-:W-:-:S02]  /*bf10*/  IMAD.MOV.U32 R120, RZ, RZ, R32 ;  /* 0x000000ffff787224 */ /* 0x002fc400078e0020 */
[----:B------:R-:W-:Y:S02]  /*bf20*/  IMAD.MOV.U32 R121, RZ, RZ, R34 ;  /* 0x000000ffff797224 */ /* 0x000fe400078e0022 */
[----:B------:R-:W-:Y:S02]  /*bf30*/  IMAD.MOV.U32 R122, RZ, RZ, R20 ;  /* 0x000000ffff7a7224 */ /* 0x000fe400078e0014 */
[----:B------:R-:W-:-:S07]  /*bf40*/  IMAD.MOV.U32 R123, RZ, RZ, R22 ;  /* 0x000000ffff7b7224 */ /* 0x000fce00078e0016 */
[----:B------:R-:W-:Y:S01]  /*bf50*/  HMMA.16816.F32 R44, R120, R124, R44 ;  /* 0x0000007c782c723c */ /* 0x000fe2000000182c */
[----:B------:R-:W-:Y:S02]  /*bf60*/  IMAD.MOV.U32 R120, RZ, RZ, R36 ;  /* 0x000000ffff787224 */ /* 0x000fe400078e0024 */
[----:B------:R-:W-:Y:S02]  /*bf70*/  IMAD.MOV.U32 R121, RZ, RZ, R38 ;  /* 0x000000ffff797224 */ /* 0x000fe400078e0026 */
[----:B0-----:R-:W-:Y:S02]  /*bf80*/  IMAD.MOV.U32 R122, RZ, RZ, R40 ;  /* 0x000000ffff7a7224 */ /* 0x001fe400078e0028 */
[----:B------:R-:W-:Y:S01]  /*bf90*/  IMAD.MOV.U32 R123, RZ, RZ, R42 ;  /* 0x000000ffff7b7224 */ /* 0x000fe200078e002a */
[----:B------:R-:W-:Y:S02]  /*bfa0*/  F2FP.F16.E4M3.UNPACK_B R28, R26.H1 ;  /* 0x0000001aff1c723e */ /* 0x000fe400030006ff */
[----:B------:R-:W-:-:S02]  /*bfb0*/  F2FP.F16.E4M3.UNPACK_B R29, R27.H1 ;  /* 0x0000001bff1d723e */ /* 0x000fc400030006ff */
[----:B------:R-:W0:Y:S02]  /*bfc0*/  LDSM.16.MT88.4 R24, [R6+UR11+0x5000] ;  /* 0x0050000b0618783b */ /* 0x000e240008004200 */
[----:B------:R-:W-:Y:S02]  /*bfd0*/  HMMA.16816.F32 R120, R120, R124, R112 ;  /* 0x0000007c7878723c */ /* 0x000fe40000001870 */
[----:B------:R-:W1:Y:S01]  /*bfe0*/  LDSM.16.MT88.4 R112, [R6+UR11+0x5400] ;  /* 0x0054000b0670783b */ /* 0x000e620008004200 */
[----:B------:R-:W-:Y:S02]  /*bff0*/  IMAD.MOV.U32 R32, RZ, RZ, R33 ;  /* 0x000000ffff207224 */ /* 0x000fe400078e0021 */
[----:B------:R-:W-:Y:S02]  /*c000*/  IMAD.MOV.U32 R33, RZ, RZ, R35 ;  /* 0x000000ffff217224 */ /* 0x000fe400078e0023 */
[----:B------:R-:W-:Y:S02]  /*c010*/  IMAD.MOV.U32 R34, RZ, RZ, R21 ;  /* 0x000000ffff227224 */ /* 0x000fe400078e0015 */
[----:B------:R-:W-:-:S07]  /*c020*/  IMAD.MOV.U32 R35, RZ, RZ, R23 ;  /* 0x000000ffff237224 */ /* 0x000fce00078e0017 */
[----:B------:R-:W-:Y:S01]  /*c030*/  HMMA.16816.F32 R20, R32, R28, R44 ;  /* 0x0000001c2014723c */ /* 0x000fe2000000182c */
[----:B------:R-:W-:Y:S02]  /*c040*/  IMAD.MOV.U32 R32, RZ, RZ, R37 ;  /* 0x000000ffff207224 */ /* 0x000fe400078e0025 */
[----:B------:R-:W-:Y:S02]  /*c050*/  IMAD.MOV.U32 R33, RZ, RZ, R39 ;  /* 0x000000ffff217224 */ /* 0x000fe400078e0027 */
[----:B------:R-:W-:Y:S01]  /*c060*/  IMAD.MOV.U32 R34, RZ, RZ, R41 ;  /* 0x000000ffff227224 */ /* 0x000fe200078e0029 */
[----:B------:R-:W4:Y:S01]  /*c070*/  LDSM.16.MT88.4 R36, [R30+UR11+0x5c00] ;  /* 0x005c000b1e24783b */ /* 0x000f220008004200 */
[----:B------:R-:W-:-:S03]  /*c080*/  IMAD.MOV.U32 R35, RZ, RZ, R43 ;  /* 0x000000ffff237224 */ /* 0x000fc600078e002b */
[----:B------:R-:W-:Y:S04]  /*c090*/  LDSM.16.MT88.4 R40, [R6+UR11+0x5800] ;  /* 0x0058000b0628783b */ /* 0x000fe80008004200 */
[----:B------:R-:W-:Y:S01]  /*c0a0*/  HMMA.16816.F32 R120, R32, R28, R120 ;  /* 0x0000001c2078723c */ /* 0x000fe20000001878 */
[----:B---3--:R-:W-:Y:S01]  /*c0b0*/  F2FP.F16.E4M3.UNPACK_B R28, R16 ;  /* 0x00000010ff1c723e */ /* 0x008fe200020006ff */
[----:B------:R-:W-:Y:S01]  /*c0c0*/  IMAD.MOV.U32 R32, RZ, RZ, R12 ;  /* 0x000000ffff207224 */ /* 0x000fe200078e000c */
[----:B------:R-:W-:Y:S01]  /*c0d0*/  F2FP.F16.E4M3.UNPACK_B R29, R17 ;  /* 0x00000011ff1d723e */ /* 0x000fe200020006ff */
[----:B------:R-:W-:Y:S02]  /*c0e0*/  IMAD.MOV.U32 R33, RZ, RZ, R14 ;  /* 0x000000ffff217224 */ /* 0x000fe400078e000e */
[----:B------:R-:W-:-:S02]  /*c0f0*/  IMAD.MOV.U32 R34, RZ, RZ, R116 ;  /* 0x000000ffff227224 */ /* 0x000fc400078e0074 */
[----:B------:R-:W-:Y:S02]  /*c100*/  IMAD.MOV.U32 R35, RZ, RZ, R118 ;  /* 0x000000ffff237224 */ /* 0x000fe400078e0076 */
[----:B0-----:R-:W-:Y:S02]  /*c110*/  IMAD.MOV.U32 R44, RZ, RZ, R24 ;  /* 0x000000ffff2c7224 */ /* 0x001fe400078e0018 */
[----:B------:R-:W-:Y:S02]  /*c120*/  IMAD.MOV.U32 R45, RZ, RZ, R26 ;  /* 0x000000ffff2d7224 */ /* 0x000fe400078e001a */
[----:B-1----:R-:W-:Y:S01]  /*c130*/  IMAD.MOV.U32 R46, RZ, RZ, R112 ;  /* 0x000000ffff2e7224 */ /* 0x002fe200078e0070 */
[----:B------:R-:W-:Y:S01]  /*c140*/  HMMA.16816.F32 R20, R32, R28, R20 ;  /* 0x0000001c2014723c */ /* 0x000fe20000001814 */
[----:B------:R-:W0:Y:S01]  /*c150*/  LDSM.16.MT88.4 R32, [R30+UR11+0x5800] ;  /* 0x0058000b1e20783b */ /* 0x000e220008004200 */
[----:B------:R-:W-:-:S07]  /*c160*/  IMAD.MOV.U32 R47, RZ, RZ, R114 ;  /* 0x000000ffff2f7224 */ /* 0x000fce00078e0072 */
[----:B------:R-:W-:Y:S01]  /*c170*/  HMMA.16816.F32 R120, R44, R28, R120 ;  /* 0x0000001c2c78723c */ /* 0x000fe20000001878 */
[----:B------:R-:W1:Y:S01]  /*c180*/  LDSM.16.MT88.4 R44, [R6+UR11+0x5c00] ;  /* 0x005c000b062c783b */ /* 0x000e620008004200 */
        /* <DEDUP_REMOVED lines=14> */
[----:B------:R-:W-:Y:S04]  /*c270*/  LDSM.16.MT88.4 R24, [R30+UR11+0x6000] ;  /* 0x0060000b1e18783b */ /* 0x000fe80008004200 */
[----:B------:R-:W3:Y:S02]  /*c280*/  LDSM.16.M88.4 R112, [R5+UR11+0x8180] ;  /* 0x0081800b0570783b */ /* 0x000ee40008000200 */
[----:B------:R-:W-:Y:S01]  /*c290*/  HMMA.16816.F32 R120, R20, R16, R120 ;  /* 0x000000101478723c */ /* 0x000fe20000001878 */
[----:B----4-:R-:W-:-:S02]  /*c2a0*/  IMAD.MOV.U32 R22, RZ, RZ, R36 ;  /* 0x000000ffff167224 */ /* 0x010fc400078e0024 */
[----:B0-----:R-:W-:Y:S02]  /*c2b0*/  IMAD.MOV.U32 R20, RZ, RZ, R32 ;  /* 0x000000ffff147224 */ /* 0x001fe400078e0020 */
[----:B------:R-:W-:Y:S02]  /*c2c0*/  IMAD.MOV.U32 R21, RZ, RZ, R34 ;  /* 0x000000ffff157224 */ /* 0x000fe400078e0022 */
[----:B------:R-:W-:-:S07]  /*c2d0*/  IMAD.MOV.U32 R23, RZ, RZ, R38 ;  /* 0x000000ffff177224 */ /* 0x000fce00078e0026 */
[----:B------:R-:W-:Y:S01]  /*c2e0*/  HMMA.16816.F32 R12, R20, R124, R12 ;  /* 0x0000007c140c723c */ /* 0x000fe2000000180c */
[----:B------:R-:W-:Y:S02]  /*c2f0*/  IMAD.MOV.U32 R20, RZ, RZ, R40 ;  /* 0x000000ffff147224 */ /* 0x000fe400078e0028 */
[----:B------:R-:W-:Y:S02]  /*c300*/  IMAD.MOV.U32 R21, RZ, RZ, R42 ;  /* 0x000000ffff157224 */ /* 0x000fe400078e002a */
[----:B-1----:R-:W-:Y:S02]  /*c310*/  IMAD.MOV.U32 R22, RZ, RZ, R44 ;  /* 0x000000ffff167224 */ /* 0x002fe400078e002c */
        /* <DEDUP_REMOVED lines=9> */
[----:B------:R-:W-:-:S02]  /*c3b0*/  IMAD.MOV.U32 R35, RZ, RZ, R39 ;  /* 0x000000ffff237224 */ /* 0x000fc400078e0027 */
[----:B------:R-:W4:Y:S05]  /*c3c0*/  LDSM.16.MT88.4 R36, [R30+UR11+0x6c00] ;  /* 0x006c000b1e24783b */ /* 0x000f2a0008004200 */
[----:B------:R-:W-:Y:S01]  /*c3d0*/  HMMA.16816.F32 R12, R32, R28, R12 ;  /* 0x0000001c200c723c */ /* 0x000fe2000000180c */
[----:B------:R-:W-:Y:S02]  /*c3e0*/  IMAD.MOV.U32 R32, RZ, RZ, R41 ;  /* 0x000000ffff207224 */ /* 0x000fe400078e0029 */
[----:B------:R-:W-:Y:S02]  /*c3f0*/  IMAD.MOV.U32 R33, RZ, RZ, R43 ;  /* 0x000000ffff217224 */ /* 0x000fe400078e002b */
[----:B------:R-:W-:Y:S01]  /*c400*/  IMAD.MOV.U32 R34, RZ, RZ, R45 ;  /* 0x000000ffff227224 */ /* 0x000fe200078e002d */
[----:B------:R-:W-:Y:S01]  /*c410*/  LDSM.16.MT88.4 R40, [R6+UR11+0x6800] ;  /* 0x0068000b0628783b */ /* 0x000fe20008004200 */
[----:B------:R-:W-:-:S07]  /*c420*/  IMAD.MOV.U32 R35, RZ, RZ, R47 ;  /* 0x000000ffff237224 */ /* 0x000fce00078e002f */
[----:B------:R-:W-:Y:S01]  /*c430*/  HMMA.16816.F32 R120, R32, R28, R120 ;  /* 0x0000001c2078723c */ /* 0x000fe20000001878 */
[----:B---3--:R-:W-:Y:S01]  /*c440*/  F2FP.F16.E4M3.UNPACK_B R28, R112 ;  /* 0x00000070ff1c723e */ /* 0x008fe200020006ff */
[----:B------:R-:W-:Y:S01]  /*c450*/  IMAD.MOV.U32 R32, RZ, RZ, R24 ;  /* 0x000000ffff207224 */ /* 0x000fe200078e0018 */
[----:B------:R-:W-:Y:S01]  /*c460*/  F2FP.F16.E4M3.UNPACK_B R29, R113 ;  /* 0x00000071ff1d723e */ /* 0x000fe200020006ff */
[----:B------:R-:W-:Y:S02]  /*c470*/  IMAD.MOV.U32 R33, RZ, RZ, R26 ;  /* 0x000000ffff217224 */ /* 0x000fe400078e001a */
[----:B------:R-:W-:Y:S02]  /*c480*/  IMAD.MOV.U32 R34, RZ, RZ, R116 ;  /* 0x000000ffff227224 */ /* 0x000fe400078e0074 */
[----:B------:R-:W-:Y:S02]  /*c490*/  IMAD.MOV.U32 R35, RZ, RZ, R118 ;  /* 0x000000ffff237224 */ /* 0x000fe400078e0076 */
[----:B0-----:R-:W-:-:S02]  /*c4a0*/  IMAD.MOV.U32 R44, RZ, RZ, R16 ;  /* 0x000000ffff2c7224 */ /* 0x001fc400078e0010 */
        /* <DEDUP_REMOVED lines=12> */
[----:B------:R-:W-:Y:S02]  /*c570*/  IMAD.MOV.U32 R27, RZ, RZ, R119 ;  /* 0x000000ffff1b7224 */ /* 0x000fe400078e0077 */
[----:B------:R-:W-:Y:S01]  /*c580*/  IMAD.MOV.U32 R16, RZ, RZ, R17 ;  /* 0x000000ffff107224 */ /* 0x000fe200078e0011 */
[----:B------:R-:W-:Y:S01]  /*c590*/  F2FP.F16.E4M3.UNPACK_B R124, R114 ;  /* 0x00000072ff7c723e */ /* 0x000fe200020006ff */
[----:B------:R-:W-:Y:S01]  /*c5a0*/  IMAD.MOV.U32 R17, RZ, RZ, R19 ;  /* 0x000000ffff117224 */ /* 0x000fe200078e0013 */
[----:B------:R-:W-:Y:S01]  /*c5b0*/  F2FP.F16.E4M3.UNPACK_B R125, R115 ;  /* 0x00000073ff7d723e */ /* 0x000fe200020006ff */
[----:B------:R-:W-:Y:S01]  /*c5c0*/  IMAD.MOV.U32 R18, RZ, RZ, R21 ;  /* 0x000000ffff127224 */ /* 0x000fe200078e0015 */
[-C--:B------:R-:W-:Y:S01]  /*c5d0*/  HMMA.16816.F32 R12, R24, R112.reuse, R12 ;  /* 0x00000070180c723c */ /* 0x080fe2000000180c */
[----:B------:R-:W-:Y:S01]  /*c5e0*/  IMAD.MOV.U32 R19, RZ, RZ, R23 ;  /* 0x000000ffff137224 */ /* 0x000fe200078e0017 */
[----:B------:R-:W3:Y:S04]  /*c5f0*/  LDSM.16.M88.4 R24, [R7+UR11+0x8180] ;  /* 0x0081800b0718783b */ /* 0x000ee80008000200 */
[----:B------:R-:W2:Y:S02]  /*c600*/  LDSM.16.MT88.4 R20, [R30+UR11+0x7000] ;  /* 0x0070000b1e14783b */ /* 0x000ea40008004200 */
[----:B------:R-:W-:Y:S01]  /*c610*/  HMMA.16816.F32 R120, R16, R112, R120 ;  /* 0x000000701078723c */ /* 0x000fe20000001878 */
[----:B----4-:R-:W-:Y:S01]  /*c620*/  IMAD.MOV.U32 R18, RZ, RZ, R36 ;  /* 0x000000ffff127224 */ /* 0x010fe200078e0024 */
[----:B------:R-:W4:Y:S01]  /*c630*/  LDSM.16.MT88.4 R116, [R30+UR11+0x7400] ;  /* 0x0074000b1e74783b */ /* 0x000f220008004200 */
[----:B------:R-:W-:-:S02]  /*c640*/  IMAD.MOV.U32 R19, RZ, RZ, R38 ;  /* 0x000000ffff137224 */ /* 0x000fc400078e0026 */
[----:B0-----:R-:W-:Y:S02]  /*c650*/  IMAD.MOV.U32 R16, RZ, RZ, R32 ;  /* 0x000000ffff107224 */ /* 0x001fe400078e0020 */
        /* <DEDUP_REMOVED lines=13> */
[----:B------:R-:W-:Y:S01]  /*c730*/  IMAD.MOV.U32 R34, RZ, RZ, R37 ;  /* 0x000000ffff227224 */ /* 0x000fe200078e0025 */
[----:B---3--:R-:W-:Y:S01]  /*c740*/  F2FP.F16.E4M3.UNPACK_B R44, R24 ;  /* 0x00000018ff2c723e */ /* 0x008fe200020006ff */
[----:B------:R-:W-:Y:S01]  /*c750*/  IMAD.MOV.U32 R35, RZ, RZ, R39 ;  /* 0x000000ffff237224 */ /* 0x000fe200078e0027 */
[----:B------:R-:W-:Y:S01]  /*c760*/  F2FP.F16.E4M3.UNPACK_B R7, R27.H1 ;  /* 0x0000001bff07723e */ /* 0x000fe200030006ff */
[----:B------:R-:W3:Y:S01]  /*c770*/  LDL R125, [R1+0x498] ;  /* 0x00049800017d7983 */ /* 0x000ee20000100800 */
[----:B------:R-:W-:-:S03]  /*c780*/  LEA R177, R177, UR11, 0x3 ;  /* 0x0000000bb1b17c11 */ /* 0x000fc6000f8e18ff */
[----:B------:R-:W3:Y:S01]  /*c790*/  LDL R124, [R1+0x4ac] ;  /* 0x0004ac00017c7983 */ /* 0x000ee20000100800 */
[-C--:B------:R-:W-:Y:S01]  /*c7a0*/  HMMA.16816.F32 R12, R32, R28.reuse, R12 ;  /* 0x0000001c200c723c */ /* 0x080fe2000000180c */
[----:B------:R-:W-:Y:S02]  /*c7b0*/  IMAD.MOV.U32 R32, RZ, RZ, R41 ;  /* 0x000000ffff207224 */ /* 0x000fe400078e0029 */
[----:B------:R-:W-:Y:S02]  /*c7c0*/  IMAD.MOV.U32 R33, RZ, RZ, R43 ;  /* 0x000000ffff217224 */ /* 0x000fe400078e002b */
[----:B------:R-:W-:Y:S02]  /*c7d0*/  IMAD.MOV.U32 R34, RZ, RZ, R45 ;  /* 0x000000ffff227224 */ /* 0x000fe400078e002d */
[----:B------:R-:W-:Y:S01]  /*c7e0*/  IMAD.MOV.U32 R35, RZ, RZ, R47 ;  /* 0x000000ffff237224 */ /* 0x000fe200078e002f */
[----:B------:R-:W-:Y:S01]  /*c7f0*/  F2FP.F16.E4M3.UNPACK_B R45, R25 ;  /* 0x00000019ff2d723e */ /* 0x000fe200020006ff */
[----:B------:R-:W-:Y:S05]  /*c800*/  LDSM.16.MT88.4 R40, [R6+UR11+0x7800] ;  /* 0x0078000b0628783b */ /* 0x000fea0008004200 */
[----:B------:R-:W-:Y:S01]  /*c810*/  HMMA.16816.F32 R120, R32, R28, R120 ;  /* 0x0000001c2078723c */ /* 0x000fe20000001878 */
[----:B--2---:R-:W-:-:S02]  /*c820*/  IMAD.MOV.U32 R32, RZ, RZ, R20 ;  /* 0x000000ffff207224 */ /* 0x004fc400078e0014 */
[----:B------:R-:W-:Y:S02]  /*c830*/  IMAD.MOV.U32 R33, RZ, RZ, R22 ;  /* 0x000000ffff217224 */ /* 0x000fe400078e0016 */
[----:B----4-:R-:W-:Y:S02]  /*c840*/  IMAD.MOV.U32 R34, RZ, RZ, R116 ;  /* 0x000000ffff227224 */ /* 0x010fe400078e0074 */
[----:B------:R-:W-:Y:S02]  /*c850*/  IMAD.MOV.U32 R35, RZ, RZ, R118 ;  /* 0x000000ffff237224 */ /* 0x000fe400078e0076 */
[----:B0-----:R-:W-:Y:S02]  /*c860*/  IMAD.MOV.U32 R36, RZ, RZ, R112 ;  /* 0x000000ffff247224 */ /* 0x001fe400078e0070 */
[----:B------:R-:W-:Y:S02]  /*c870*/  IMAD.MOV.U32 R37, RZ, RZ, R114 ;  /* 0x000000ffff257224 */ /* 0x000fe400078e0072 */
[----:B-1----:R-:W-:Y:S01]  /*c880*/  IMAD.MOV.U32 R38, RZ, RZ, R16 ;  /* 0x000000ffff267224 */ /* 0x002fe200078e0010 */
[----:B------:R-:W-:Y:S01]  /*c890*/  HMMA.16816.F32 R12, R32, R44, R12 ;  /* 0x0000002c200c723c */ /* 0x000fe2000000180c */
[----:B------:R-:W0:Y:S01]  /*c8a0*/  LDSM.16.MT88.4 R32, [R30+UR11+0x7800] ;  /* 0x0078000b1e20783b */ /* 0x000e220008004200 */
[----:B------:R-:W-:-:S03]  /*c8b0*/  IMAD.MOV.U32 R39, RZ, RZ, R18 ;  /* 0x000000ffff277224 */ /* 0x000fc600078e0012 */
[----:B------:R-:W1:Y:S04]  /*c8c0*/  LDSM.16.MT88.4 R28, [R30+UR11+0x7c00] ;  /* 0x007c000b1e1c783b */ /* 0x000e680008004200 */
[----:B------:R-:W-:Y:S01]  /*c8d0*/  HMMA.16816.F32 R36, R36, R44, R120 ;  /* 0x0000002c2424723c */ /* 0x000fe20000001878 */
[----:B------:R2:W4:Y:S01]  /*c8e0*/  LDSM.16.MT88.4 R44, [R6+UR11+0x7c00] ;  /* 0x007c000b062c783b */ /* 0x0005220008004200 */
[----:B------:R-:W-:Y:S01]  /*c8f0*/  IMAD.MOV.U32 R20, RZ, RZ, R21 ;  /* 0x000000ffff147224 */ /* 0x000fe200078e0015 */
[----:B------:R-:W-:Y:S01]  /*c900*/  F2FP.F16.E4M3.UNPACK_B R24, R24.H1 ;  /* 0x00000018ff18723e */ /* 0x000fe200030006ff */
[----:B------:R-:W-:Y:S01]  /*c910*/  IMAD.MOV.U32 R21, RZ, RZ, R23 ;  /* 0x000000ffff157224 */ /* 0x000fe200078e0017 */
[----:B------:R-:W-:Y:S01]  /*c920*/  F2FP.F16.E4M3.UNPACK_B R25, R25.H1 ;  /* 0x00000019ff19723e */ /* 0x000fe200030006ff */
[----:B------:R-:W-:Y:S01]  /*c930*/  IMAD.MOV.U32 R22, RZ, RZ, R117 ;  /* 0x000000ffff167224 */ /* 0x000fe200078e0075 */
[----:B------:R-:W3:Y:S01]  /*c940*/  LDL R112, [R1+0x44c] ;  /* 0x00044c0001707983 */ /* 0x000ee20000100800 */
[----:B------:R-:W-:-:S03]  /*c950*/  IMAD.MOV.U32 R23, RZ, RZ, R119 ;  /* 0x000000ffff177224 */ /* 0x000fc600078e0077 */
[----:B------:R-:W3:Y:S04]  /*c960*/  LDL R114, [R1+0x45c] ;  /* 0x00045c0001727983 */ /* 0x000ee80000100800 */
[----:B------:R-:W-:Y:S01]  /*c970*/  HMMA.16816.F32 R12, R20, R24, R12 ;  /* 0x00000018140c723c */ /* 0x000fe2000000180c */
[----:B------:R-:W-:Y:S01]  /*c980*/  IMAD.MOV.U32 R20, RZ, RZ, R113 ;  /* 0x000000ffff147224 */ /* 0x000fe200078e0071 */
[----:B------:R-:W3:Y:S01]  /*c990*/  LDL R116, [R1+0x46c] ;  /* 0x00046c0001747983 */ /* 0x000ee20000100800 */
[----:B------:R-:W-:Y:S02]  /*c9a0*/  IMAD.MOV.U32 R21, RZ, RZ, R115 ;  /* 0x000000ffff157224 */ /* 0x000fe400078e0073 */
[----:B------:R-:W-:Y:S01]  /*c9b0*/  IMAD.MOV.U32 R22, RZ, RZ, R17 ;  /* 0x000000ffff167224 */ /* 0x000fe200078e0011 */
[----:B------:R-:W3:Y:S01]  /*c9c0*/  LDL R118, [R1+0x47c] ;  /* 0x00047c0001767983 */ /* 0x000ee20000100800 */
[----:B------:R-:W-:-:S02]  /*c9d0*/  IMAD.MOV.U32 R23, RZ, RZ, R19 ;  /* 0x000000ffff177224 */ /* 0x000fc400078e0013 */
[----:B0-----:R-:W-:-:S05]  /*c9e0*/  IMAD.MOV.U32 R16, RZ, RZ, R32 ;  /* 0x000000ffff107224 */ /* 0x001fca00078e0020 */
[----:B------:R-:W-:Y:S01]  /*c9f0*/  HMMA.16816.F32 R20, R20, R24, R36 ;  /* 0x000000181414723c */ /* 0x000fe20000001824 */
[-C--:B------:R-:W-:Y:S01]  /*ca00*/  F2FP.F16.E4M3.UNPACK_B R24, R26.reuse ;  /* 0x0000001aff18723e */ /* 0x080fe200020006ff */
[----:B------:R-:W-:Y:S01]  /*ca10*/  IMAD.MOV.U32 R17, RZ, RZ, R34 ;  /* 0x000000ffff117224 */ /* 0x000fe200078e0022 */
[----:B------:R-:W-:Y:S01]  /*ca20*/  F2FP.F16.E4M3.UNPACK_B R25, R27 ;  /* 0x0000001bff19723e */ /* 0x000fe200020006ff */
[----:B-1----:R-:W-:Y:S01]  /*ca30*/  IMAD.MOV.U32 R18, RZ, RZ, R28 ;  /* 0x000000ffff127224 */ /* 0x002fe200078e001c */
[----:B--2---:R-:W-:Y:S01]  /*ca40*/  F2FP.F16.E4M3.UNPACK_B R6, R26.H1 ;  /* 0x0000001aff06723e */ /* 0x004fe200030006ff */
[----:B------:R-:W-:Y:S01]  /*ca50*/  IMAD.MOV.U32 R19, RZ, RZ, R30 ;  /* 0x000000ffff137224 */ /* 0x000fe200078e001e */
[----:B------:R-:W2:Y:S01]  /*ca60*/  LDL R32, [R1+0x3cc] ;  /* 0x0003cc0001207983 */ /* 0x000ea20000100800 */
[----:B----4-:R-:W-:Y:S02]  /*ca70*/  IMAD.MOV.U32 R26, RZ, RZ, R45 ;  /* 0x000000ffff1a7224 */ /* 0x010fe400078e002d */
[----:B------:R-:W-:Y:S01]  /*ca80*/  IMAD.MOV.U32 R27, RZ, RZ, R47 ;  /* 0x000000ffff1b7224 */ /* 0x000fe200078e002f */
[----:B------:R-:W4:Y:S02]  /*ca90*/  LDL R30, [R1+0x3bc] ;  /* 0x0003bc00011e7983 */ /* 0x000f240000100800 */
[----:B------:R-:W-:Y:S01]  /*caa0*/  HMMA.16816.F32 R16, R16, R24, R12 ;  /* 0x000000181010723c */ /* 0x000fe2000000180c */
[----:B------:R-:W-:Y:S01]  /*cab0*/  IMAD.MOV.U32 R12, RZ, RZ, R40 ;  /* 0x000000ffff0c7224 */ /* 0x000fe200078e0028 */
[----:B------:R-:W2:Y:S01]  /*cac0*/  LDL R34, [R1+0x3dc] ;  /* 0x0003dc0001227983 */ /* 0x000ea20000100800 */
        /* <DEDUP_REMOVED lines=9> */
[----:B------:R-:W-:Y:S01]  /*cb60*/  IMAD.MOV.U32 R22, RZ, RZ, R29 ;  /* 0x000000ffff167224 */ /* 0x000fe200078e001d */
[----:B------:R-:W2:Y:S01]  /*cb70*/  LDL R33, [R1+0x3b8] ;  /* 0x0003b80001217983 */ /* 0x000ea20000100800 */
[----:B------:R-:W-:-:S02]  /*cb80*/  IMAD.MOV.U32 R23, RZ, RZ, R31 ;  /* 0x000000ffff177224 */ /* 0x000fc400078e001f */
[----:B------:R-:W-:Y:S01]  /*cb90*/  IMAD.MOV.U32 R24, RZ, RZ, R41 ;  /* 0x000000ffff187224 */ /* 0x000fe200078e0029 */
[----:B------:R-:W2:Y:S01]  /*cba0*/  LDL R31, [R1+0x3ac] ;  /* 0x0003ac00011f7983 */ /* 0x000ea20000100800 */
[----:B------:R-:W-:-:S03]  /*cbb0*/  IMAD.MOV.U32 R25, RZ, RZ, R43 ;  /* 0x000000ffff197224 */ /* 0x000fc600078e002b */
[-C--:B------:R-:W-:Y:S01]  /*cbc0*/  HMMA.16816.F32 R16, R20, R6.reuse, R16 ;  /* 0x000000061410723c */ /* 0x080fe20000001810 */
[----:B------:R-:W2:Y:S04]  /*cbd0*/  LDL R35, [R1+0x3c8] ;  /* 0x0003c80001237983 */ /* 0x000ea80000100800 */
[----:B------:R-:W2:Y:S03]  /*cbe0*/  LDL R29, [R1+0x3d0] ;  /* 0x0003d000011d7983 */ /* 0x000ea60000100800 */
[----:B------:R-:W-:Y:S01]  /*cbf0*/  HMMA.16816.F32 R12, R24, R6, R12 ;  /* 0x00000006180c723c */ /* 0x000fe2000000180c */
[----:B------:R-:W2:Y:S04]  /*cc00*/  LDL R39, [R1+0x3e8] ;  /* 0x0003e80001277983 */ /* 0x000ea80000100800 */
[----:B------:R-:W2:Y:S04]  /*cc10*/  LDL R38, [R1+0x3fc] ;  /* 0x0003fc0001267983 */ /* 0x000ea80000100800 */
[----:B------:R-:W2:Y:S02]  /*cc20*/  LDL R41, [R1+0x3f8] ;  /* 0x0003f80001297983 */ /* 0x000ea40000100800 */
[----:B------:R-:W-:Y:S01]  /*cc30*/  FMUL R23, R16, UR7 ;  /* 0x0000000710177c20 */ /* 0x000fe20008400000 */
[----:B------:R-:W-:Y:S01]  /*cc40*/  FMUL R22, R17, UR7 ;  /* 0x0000000711167c20 */ /* 0x000fe20008400000 */
[----:B------:R-:W-:Y:S01]  /*cc50*/  FMUL R5, R18, UR7 ;  /* 0x0000000712057c20 */ /* 0x000fe20008400000 */
[----:B------:R-:W-:Y:S01]  /*cc60*/  FMUL R21, R19, UR7 ;  /* 0x0000000713157c20 */ /* 0x000fe20008400000 */
[----:B------:R-:W-:Y:S01]  /*cc70*/  LOP3.LUT R25, R219, 0xff, RZ, 0xc0, !PT ;  /* 0x000000ffdb197812 */ /* 0x000fe200078ec0ff */
[----:B------:R-:W2:Y:S03]  /*cc80*/  LDL R27, [R1+0x3c0] ;  /* 0x0003c000011b7983 */ /* 0x000ea60000100800 */
[----:B------:R-:W-:Y:S01]  /*cc90*/  FMUL R7, R12, UR7 ;  /* 0x000000070c077c20 */ /* 0x000fe20008400000 */
[----:B------:R-:W-:Y:S01]  /*cca0*/  FMUL R20, R13, UR7 ;  /* 0x000000070d147c20 */ /* 0x000fe20008400000 */
[----:B------:R-:W-:Y:S01]  /*ccb0*/  FMUL R6, R14, UR7 ;  /* 0x000000070e067c20 */ /* 0x000fe20008400000 */
[----:B------:R-:W-:Y:S01]  /*ccc0*/  FMUL R8, R15, UR7 ;  /* 0x000000070f087c20 */ /* 0x000fe20008400000 */
[----:B------:R-:W-:Y:S01]  /*ccd0*/  FMNMX R23, R23, R22, !PT ;  /* 0x0000001617177209 */ /* 0x000fe20007800000 */
[----:B------:R-:W2:Y:S01]  /*cce0*/  LDL R26, [R1+0x3d4] ;  /* 0x0003d400011a7983 */ /* 0x000ea20000100800 */
[----:B------:R-:W-:-:S02]  /*ccf0*/  FMNMX R5, R5, R21, !PT ;  /* 0x0000001505057209 */ /* 0x000fc40007800000 */
[----:B------:R-:W-:Y:S01]  /*cd00*/  FMNMX R7, R7, R20, !PT ;  /* 0x0000001407077209 */ /* 0x000fe20007800000 */
[----:B------:R-:W2:Y:S01]  /*cd10*/  LDL R40, [R1+0x40c] ;  /* 0x00040c0001287983 */ /* 0x000ea20000100800 */
[----:B------:R-:W-:-:S03]  /*cd20*/  FMNMX R6, R6, R8, !PT ;  /* 0x0000000806067209 */ /* 0x000fc60007800000 */
[----:B------:R-:W0:Y:S04]  /*cd30*/  SHFL.BFLY PT, R22, R23, 0x2, 0x1f ;  /* 0x0c401f0017167f89 */ /* 0x000e2800000e0000 */
[----:B------:R-:W1:Y:S04]  /*cd40*/  SHFL.BFLY PT, R21, R5, 0x2, 0x1f ;  /* 0x0c401f0005157f89 */ /* 0x000e6800000e0000 */
[----:B------:R-:W5:Y:S04]  /*cd50*/  SHFL.BFLY PT, R20, R7, 0x2, 0x1f ;  /* 0x0c401f0007147f89 */ /* 0x000f6800000e0000 */
[----:B------:R-:W5:Y:S04]  /*cd60*/  SHFL.BFLY PT, R8, R6, 0x2, 0x1f ;  /* 0x0c401f0006087f89 */ /* 0x000f6800000e0000 */
[----:B------:R-:W2:Y:S04]  /*cd70*/  LDL R43, [R1+0x408] ;  /* 0x00040800012b7983 */ /* 0x000ea80000100800 */
[----:B------:R-:W2:Y:S01]  /*cd80*/  LDL R42, [R1+0x41c] ;  /* 0x00041c00012a7983 */ /* 0x000ea20000100800 */
[----:B0-----:R-:W-:-:S03]  /*cd90*/  FMNMX R23, R23, R22, !PT ;  /* 0x0000001617177209 */ /* 0x001fc60007800000 */
[----:B------:R-:W2:Y:S01]  /*cda0*/  LDL R45, [R1+0x418] ;  /* 0x00041800012d7983 */ /* 0x000ea20000100800 */
[----:B-1----:R-:W-:-:S03]  /*cdb0*/  FMNMX R5, R5, R21, !PT ;  /* 0x0000001505057209 */ /* 0x002fc60007800000 */
[----:B------:R-:W2:Y:S01]  /*cdc0*/  LDL R44, [R1+0x42c] ;  /* 0x00042c00012c7983 */ /* 0x000ea20000100800 */
[----:B-----5:R-:W-:-:S03]  /*cdd0*/  FMNMX R7, R7, R20, !PT ;  /* 0x0000001407077209 */ /* 0x020fc60007800000 */
[----:B------:R-:W5:Y:S01]  /*cde0*/  LDL R47, [R1+0x428] ;  /* 0x00042800012f7983 */ /* 0x000f620000100800 */
[----:B------:R-:W-:-:S03]  /*cdf0*/  FMNMX R6, R6, R8, !PT ;  /* 0x0000000806067209 */ /* 0x000fc60007800000 */
[----:B------:R-:W0:Y:S04]  /*ce00*/  SHFL.BFLY PT, R24, R23, 0x1, 0x1f ;  /* 0x0c201f0017187f89 */ /* 0x000e2800000e0000 */
[----:B------:R-:W1:Y:S04]  /*ce10*/  SHFL.BFLY PT, R8, R5, 0x1, 0x1f ;  /* 0x0c201f0005087f89 */ /* 0x000e6800000e0000 */
[----:B------:R-:W1:Y:S04]  /*ce20*/  SHFL.BFLY PT, R20, R7, 0x1, 0x1f ;  /* 0x0c201f0007147f89 */ /* 0x000e6800000e0000 */
[----:B------:R-:W1:Y:S01]  /*ce30*/  SHFL.BFLY PT, R22, R6, 0x1, 0x1f ;  /* 0x0c201f0006167f89 */ /* 0x000e6200000e0000 */
[----:B------:R-:W-:-:S03]  /*ce40*/  SHF.R.U32.HI R21, RZ, 0x3, R25 ;  /* 0x00000003ff157819 */ /* 0x000fc60000011619 */
[----:B------:R-:W2:Y:S01]  /*ce50*/  LDL R46, [R1+0x43c] ;  /* 0x00043c00012e7983 */ /* 0x000ea20000100800 */
[----:B------:R-:W-:-:S03]  /*ce60*/  LOP3.LUT R21, R21, 0x1c, RZ, 0xc0, !PT ;  /* 0x0000001c15157812 */ /* 0x000fc600078ec0ff */
[----:B------:R-:W2:Y:S02]  /*ce70*/  LDL R113, [R1+0x438] ;  /* 0x0004380001717983 */ /* 0x000ea40000100800 */
[----:B------:R-:W-:Y:S01]  /*ce80*/  IMAD.IADD R21, R177, 0x1, R21 ;  /* 0x00000001b1157824 */ /* 0x000fe200078e0215 */
[----:B0-----:R-:W-:Y:S01]  /*ce90*/  FMNMX R24, R23, R24, !PT ;  /* 0x0000001817187209 */ /* 0x001fe20007800000 */
[----:B------:R-:W-:Y:S01]  /*cea0*/  BAR.SYNC.DEFER_BLOCKING 0x0 ;  /* 0x0000000000007b1d */ /* 0x000fe20000010000 */
[----:B-1----:R-:W-:Y:S02]  /*ceb0*/  FMNMX R8, R5, R8, !PT ;  /* 0x0000000805087209 */ /* 0x002fe40007800000 */
[----:B------:R-:W-:-:S03]  /*cec0*/  FMNMX R7, R7, R20, !PT ;  /* 0x0000001407077209 */ /* 0x000fc60007800000 */
[----:B------:R-:W2:Y:S01]  /*ced0*/  LDL R23, [R1+0x3a8] ;  /* 0x0003a80001177983 */ /* 0x000ea20000100800 */
[----:B------:R-:W-:-:S03]  /*cee0*/  FMNMX R22, R6, R22, !PT ;  /* 0x0000001606167209 */ /* 0x000fc60007800000 */
[----:B------:R-:W2:Y:S04]  /*cef0*/  LDL R115, [R1+0x448] ;  /* 0x0004480001737983 */ /* 0x000ea80000100800 */
[----:B------:R-:W2:Y:S04]  /*cf00*/  LDL R117, [R1+0x458] ;  /* 0x0004580001757983 */ /* 0x000ea80000100800 */
[----:B------:R-:W2:Y:S04]  /*cf10*/  LDL R119, [R1+0x468] ;  /* 0x0004680001777983 */ /* 0x000ea80000100800 */
[----:B------:R-:W-:Y:S04]  /*cf20*/  @!P1 STS [R21+0x8000], R24 ;  /* 0x0080001815009388 */ /* 0x000fe80000000800 */
[----:B------:R-:W-:Y:S04]  /*cf30*/  @!P1 STS [R21+0x8100], R8 ;  /* 0x0081000815009388 */ /* 0x000fe80000000800 */
[----:B------:R-:W-:Y:S04]  /*cf40*/  @!P1 STS [R21+0x8200], R7 ;  /* 0x0082000715009388 */ /* 0x000fe80000000800 */
[----:B------:R0:W-:Y:S01]  /*cf50*/  @!P1 STS [R21+0x8300], R22 ;  /* 0x0083001615009388 */ /* 0x0001e20000000800 */
[----:B------:R-:W-:Y:S01]  /*cf60*/  LEA R20, R25, UR11, 0x2 ;  /* 0x0000000b19147c11 */ /* 0x000fe2000f8e10ff */
[----:B------:R-:W-:Y:S06]  /*cf70*/  BAR.SYNC.DEFER_BLOCKING 0x0 ;  /* 0x0000000000007b1d */ /* 0x000fec0000010000 */
[----:B0-----:R-:W2:Y:S04]  /*cf80*/  LDL R22, [R1+0x398] ;  /* 0x0003980001167983 */ /* 0x001ea80000100800 */
[----:B------:R-:W2:Y:S04]  /*cf90*/  LDL R25, [R1+0x3b0] ;  /* 0x0003b00001197983 */ /* 0x000ea80000100800 */
[----:B------:R-:W2:Y:S04]  /*cfa0*/  LDL R24, [R1+0x3c4] ;  /* 0x0003c40001187983 */ /* 0x000ea80000100800 */
[----:B------:R-:W2:Y:S04]  /*cfb0*/  LDL R121, [R1+0x478] ;  /* 0x0004780001797983 */ /* 0x000ea80000100800 */
[----:B------:R-:W0:Y:S04]  /*cfc0*/  LDS R5, [R20+0x8000] ;  /* 0x0080000014057984 */ /* 0x000e280000000800 */
[----:B------:R-:W2:Y:S04]  /*cfd0*/  LDL R120, [R1+0x48c] ;  /* 0x00048c0001787983 */ /* 0x000ea80000100800 */
[----:B------:R-:W2:Y:S04]  /*cfe0*/  LDL R123, [R1+0x488] ;  /* 0x00048800017b7983 */ /* 0x000ea80000100800 */
[----:B------:R-:W2:Y:S04]  /*cff0*/  LDL R122, [R1+0x49c] ;  /* 0x00049c00017a7983 */ /* 0x000ea80000100800 */
[----:B0-----:R-:W0:Y:S02]  /*d000*/  SHFL.BFLY PT, R6, R5, 0x4, 0x1f ;  /* 0x0c801f0005067f89 */ /* 0x001e2400000e0000 */
[----:B0-----:R-:W-:-:S05]  /*d010*/  FMNMX R6, R5, R6, !PT ;  /* 0x0000000605067209 */ /* 0x001fca0007800000 */
[----:B------:R-:W0:Y:S02]  /*d020*/  SHFL.BFLY PT, R5, R6, 0x2, 0x1f ;  /* 0x0c401f0006057f89 */ /* 0x000e2400000e0000 */
[----:B0-----:R-:W-:-:S05]  /*d030*/  FMNMX R5, R6, R5, !PT ;  /* 0x0000000506057209 */ /* 0x001fca0007800000 */
[----:B------:R-:W0:Y:S02]  /*d040*/  SHFL.BFLY PT, R6, R5, 0x1, 0x1f ;  /* 0x0c201f0005067f89 */ /* 0x000e2400000e0000 */
[----:B0-----:R-:W-:-:S05]  /*d050*/  FMNMX R6, R5, R6, !PT ;  /* 0x0000000605067209 */ /* 0x001fca0007800000 */
[----:B------:R-:W-:Y:S01]  /*d060*/  @!P0 STS [R20+0x8000], R6 ;  /* 0x0080000614008388 */ /* 0x000fe20000000800 */
[----:B------:R-:W-:Y:S06]  /*d070*/  BAR.SYNC.DEFER_BLOCKING 0x0 ;  /* 0x0000000000007b1d */ /* 0x000fec0000010000 */
[----:B------:R-:W0:Y:S04]  /*d080*/  LDS R8, [R177+0x8000] ;  /* 0x00800000b1087984 */ /* 0x000e280000000800 */
[----:B------:R-:W1:Y:S04]  /*d090*/  LDS R7, [R177+0x8100] ;  /* 0x00810000b1077984 */ /* 0x000e680000000800 */
[----:B------:R-:W3:Y:S04]  /*d0a0*/  LDS R6, [R177+0x8200] ;  /* 0x00820000b1067984 */ /* 0x000ee80000000800 */
[----:B------:R-:W4:Y:S01]  /*d0b0*/  LDS R5, [R177+0x8300] ;  /* 0x00830000b1057984 */ /* 0x000f220000000800 */
[----:B0-----:R-:W-:-:S02]  /*d0c0*/  FMNMX R8, R8, R155, !PT ;  /* 0x0000009b08087209 */ /* 0x001fc40007800000 */
[----:B-1----:R-:W-:Y:S02]  /*d0d0*/  FMNMX R7, R7, R154, !PT ;  /* 0x0000009a07077209 */ /* 0x002fe40007800000 */
[----:B---3--:R-:W-:Y:S02]  /*d0e0*/  FMNMX R6, R6, R9, !PT ;  /* 0x0000000906067209 */ /* 0x008fe40007800000 */
[----:B----4-:R-:W-:Y:S01]  /*d0f0*/  FMNMX R5, R5, R10, !PT ;  /* 0x0000000a05057209 */ /* 0x010fe20007800000 */
[--C-:B------:R-:W-:Y:S01]  /*d100*/  FFMA R16, R16, UR7, -R8.reuse ;  /* 0x0000000710107c23 */ /* 0x100fe20008000808 */
[----:B------:R-:W-:Y:S01]  /*d110*/  FFMA R17, R17, UR7, -R8 ;  /* 0x0000000711117c23 */ /* 0x000fe20008000808 */
[--C-:B------:R-:W-:Y:S01]  /*d120*/  FFMA R18, R18, UR7, -R7.reuse ;  /* 0x0000000712127c23 */ /* 0x100fe20008000807 */
[----:B------:R-:W-:Y:S01]  /*d130*/  FFMA R19, R19, UR7, -R7 ;  /* 0x0000000713137c23 */ /* 0x000fe20008000807 */
[--C-:B------:R-:W-:Y:S01]  /*d140*/  FFMA R12, R12, UR7, -R6.reuse ;  /* 0x000000070c0c7c23 */ /* 0x100fe20008000806 */
[----:B------:R-:W-:Y:S01]  /*d150*/  FFMA R13, R13, UR7, -R6 ;  /* 0x000000070d0d7c23 */ /* 0x000fe20008000806 */
[--C-:B------:R-:W-:Y:S01]  /*d160*/  FFMA R14, R14, UR7, -R5.reuse ;  /* 0x000000070e0e7c23 */ /* 0x100fe20008000805 */
[----:B------:R-:W-:Y:S01]  /*d170*/  FFMA R15, R15, UR7, -R5 ;  /* 0x000000070f0f7c23 */ /* 0x000fe20008000805 */
[----:B------:R-:W-:Y:S01]  /*d180*/  FMUL R16, R16, 1.4426950216293334961 ;  /* 0x3fb8aa3b10107820 */ /* 0x000fe20000400000 */
[----:B------:R-:W-:Y:S01]  /*d190*/  FMUL R17, R17, 1.4426950216293334961 ;  /* 0x3fb8aa3b11117820 */ /* 0x000fe20000400000 */
[----:B------:R-:W-:Y:S01]  /*d1a0*/  FMUL R18, R18, 1.4426950216293334961 ;  /* 0x3fb8aa3b12127820 */ /* 0x000fe20000400000 */
[----:B------:R-:W-:Y:S01]  /*d1b0*/  FMUL R19, R19, 1.4426950216293334961 ;  /* 0x3fb8aa3b13137820 */ /* 0x000fe20000400000 */
[----:B------:R-:W-:Y:S01]  /*d1c0*/  FMUL R12, R12, 1.4426950216293334961 ;  /* 0x3fb8aa3b0c0c7820 */ /* 0x000fe20000400000 */
[----:B------:R-:W-:Y:S01]  /*d1d0*/  FMUL R13, R13, 1.4426950216293334961 ;  /* 0x3fb8aa3b0d0d7820 */ /* 0x000fe20000400000 */
[----:B------:R-:W-:Y:S01]  /*d1e0*/  FMUL R14, R14, 1.4426950216293334961 ;  /* 0x3fb8aa3b0e0e7820 */ /* 0x000fe20000400000 */
[----:B------:R-:W-:Y:S01]  /*d1f0*/  FMUL R15, R15, 1.4426950216293334961 ;  /* 0x3fb8aa3b0f0f7820 */ /* 0x000fe20000400000 */
[----:B------:R-:W-:Y:S08]  /*d200*/  MUFU.EX2 R193, R16 ;  /* 0x0000001000c17308 */ /* 0x000ff00000000800 */
[----:B------:R-:W0:Y:S08]  /*d210*/  MUFU.EX2 R191, R17 ;  /* 0x0000001100bf7308 */ /* 0x000e300000000800 */
[----:B------:R0:W-:Y:S08]  /*d220*/  MUFU.EX2 R189, R18 ;  /* 0x0000001200bd7308 */ /* 0x0001f00000000800 */
[----:B------:R-:W1:Y:S08]  /*d230*/  MUFU.EX2 R187, R19 ;  /* 0x0000001300bb7308 */ /* 0x000e700000000800 */
[----:B------:R-:W-:Y:S08]  /*d240*/  MUFU.EX2 R185, R12 ;  /* 0x0000000c00b97308 */ /* 0x000ff00000000800 */
[----:B------:R-:W3:Y:S08]  /*d250*/  MUFU.EX2 R183, R13 ;  /* 0x0000000d00b77308 */ /* 0x000ef00000000800 */
[----:B------:R-:W-:Y:S08]  /*d260*/  MUFU.EX2 R181, R14 ;  /* 0x0000000e00b57308 */ /* 0x000ff00000000800 */
[----:B------:R3:W4:Y:S01]  /*d270*/  MUFU.EX2 R179, R15 ;  /* 0x0000000f00b37308 */ /* 0x0007220000000800 */
[----:B0-----:R-:W-:Y:S01]  /*d280*/  FADD R18, R193, R191 ;  /* 0x000000bfc1127221 */ /* 0x001fe20000000000 */
[----:B-1----:R-:W-:Y:S01]  /*d290*/  FADD R16, R189, R187 ;  /* 0x000000bbbd107221 */ /* 0x002fe20000000000 */
[----:B---3--:R-:W-:-:S03]  /*d2a0*/  FADD R15, R185, R183 ;  /* 0x000000b7b90f7221 */ /* 0x008fc60000000000 */
[----:B------:R-:W0:Y:S01]  /*d2b0*/  SHFL.BFLY PT, R19, R18, 0x2, 0x1f ;  /* 0x0c401f0012137f89 */ /* 0x000e2200000e0000 */
[----:B----4-:R-:W-:-:S03]  /*d2c0*/  FADD R14, R181, R179 ;  /* 0x000000b3b50e7221 */ /* 0x010fc60000000000 */
[----:B------:R-:W1:Y:S04]  /*d2d0*/  SHFL.BFLY PT, R17, R16, 0x2, 0x1f ;  /* 0x0c401f0010117f89 */ /* 0x000e6800000e0000 */
[----:B------:R-:W3:Y:S04]  /*d2e0*/  SHFL.BFLY PT, R12, R15, 0x2, 0x1f ;  /* 0x0c401f000f0c7f89 */ /* 0x000ee800000e0000 */
[----:B------:R-:W4:Y:S01]  /*d2f0*/  SHFL.BFLY PT, R13, R14, 0x2, 0x1f ;  /* 0x0c401f000e0d7f89 */ /* 0x000f2200000e0000 */
[----:B0-----:R-:W-:Y:S01]  /*d300*/  FADD R19, R18, R19 ;  /* 0x0000001312137221 */ /* 0x001fe20000000000 */
[----:B-1----:R-:W-:Y:S01]  /*d310*/  FADD R17, R16, R17 ;  /* 0x0000001110117221 */ /* 0x002fe20000000000 */
[----:B---3--:R-:W-:Y:S01]  /*d320*/  FADD R12, R15, R12 ;  /* 0x0000000c0f0c7221 */ /* 0x008fe20000000000 */
[----:B----4-:R-:W-:-:S03]  /*d330*/  FADD R13, R14, R13 ;  /* 0x0000000d0e0d7221 */ /* 0x010fc60000000000 */
[----:B------:R-:W0:Y:S04]  /*d340*/  SHFL.BFLY PT, R15, R17, 0x1, 0x1f ;  /* 0x0c201f00110f7f89 */ /* 0x000e2800000e0000 */
[----:B------:R-:W1:Y:S04]  /*d350*/  SHFL.BFLY PT, R14, R19, 0x1, 0x1f ;  /* 0x0c201f00130e7f89 */ /* 0x000e6800000e0000 */
[----:B------:R-:W3:Y:S04]  /*d360*/  SHFL.BFLY PT, R16, R12, 0x1, 0x1f ;  /* 0x0c201f000c107f89 */ /* 0x000ee800000e0000 */
[----:B------:R-:W4:Y:S01]  /*d370*/  SHFL.BFLY PT, R18, R13, 0x1, 0x1f ;  /* 0x0c201f000d127f89 */ /* 0x000f2200000e0000 */
[----:B0-----:R-:W-:Y:S01]  /*d380*/  FADD R15, R17, R15 ;  /* 0x0000000f110f7221 */ /* 0x001fe20000000000 */
[----:B------:R-:W-:Y:S01]  /*d390*/  BAR.SYNC.DEFER_BLOCKING 0x0 ;  /* 0x0000000000007b1d */ /* 0x000fe20000010000 */
[----:B-1----:R-:W-:Y:S01]  /*d3a0*/  FADD R14, R19, R14 ;  /* 0x0000000e130e7221 */ /* 0x002fe20000000000 */
[----:B---3--:R-:W-:-:S04]  /*d3b0*/  FADD R16, R12, R16 ;  /* 0x000000100c107221 */ /* 0x008fc80000000000 */
[----:B------:R-:W3:Y:S01]  /*d3c0*/  LDL R19, [R1+0x39c] ;  /* 0x00039c0001137983 */ /* 0x000ee20000100800 */
[----:B----4-:R-:W-:-:S03]  /*d3d0*/  FADD R18, R13, R18 ;  /* 0x000000120d127221 */ /* 0x010fc60000000000 */
[----:B------:R-:W-:Y:S04]  /*d3e0*/  @!P1 STS [R21+0x8000], R14 ;  /* 0x0080000e15009388 */ /* 0x000fe80000000800 */
[----:B------:R-:W-:Y:S04]  /*d3f0*/  @!P1 STS [R21+0x8100], R15 ;  /* 0x0081000f15009388 */ /* 0x000fe80000000800 */
[----:B------:R-:W-:Y:S04]  /*d400*/  @!P1 STS [R21+0x8200], R16 ;  /* 0x0082001015009388 */ /* 0x000fe80000000800 */
[----:B------:R0:W-:Y:S01]  /*d410*/  @!P1 STS [R21+0x8300], R18 ;  /* 0x0083001215009388 */ /* 0x0001e20000000800 */
[----:B------:R-:W-:Y:S06]  /*d420*/  BAR.SYNC.DEFER_BLOCKING 0x0 ;  /* 0x0000000000007b1d */ /* 0x000fec0000010000 */
[----:B0-----:R-:W4:Y:S04]  /*d430*/  LDL R21, [R1+0x3a0] ;  /* 0x0003a00001157983 */ /* 0x001f280000100800 */
[----:B------:R-:W0:Y:S04]  /*d440*/  LDS R12, [R20+0x8000] ;  /* 0x00800000140c7984 */ /* 0x000e280000000800 */
[----:B0-----:R-:W0:Y:S02]  /*d450*/  SHFL.BFLY PT, R13, R12, 0x4, 0x1f ;  /* 0x0c801f000c0d7f89 */ /* 0x001e2400000e0000 */
[----:B0-----:R-:W-:-:S05]  /*d460*/  FADD R13, R12, R13 ;  /* 0x0000000d0c0d7221 */ /* 0x001fca0000000000 */
[----:B------:R-:W0:Y:S02]  /*d470*/  SHFL.BFLY PT, R12, R13, 0x2, 0x1f ;  /* 0x0c401f000d0c7f89 */ /* 0x000e2400000e0000 */
[----:B0-----:R-:W-:-:S05]  /*d480*/  FADD R12, R13, R12 ;  /* 0x0000000c0d0c7221 */ /* 0x001fca0000000000 */
[----:B------:R-:W0:Y:S02]  /*d490*/  SHFL.BFLY PT, R18, R12, 0x1, 0x1f ;  /* 0x0c201f000c127f89 */ /* 0x000e2400000e0000 */
[----:B0-----:R-:W-:-:S05]  /*d4a0*/  FADD R18, R12, R18 ;  /* 0x000000120c127221 */ /* 0x001fca0000000000 */
[----:B------:R0:W-:Y:S04]  /*d4b0*/  @!P0 STS [R20+0x8000], R18 ;  /* 0x0080001214008388 */ /* 0x0001e80000000800 */
[----:B0-----:R-:W5:Y:S01]  /*d4c0*/  LDL R20, [R1+0x3a4] ;  /* 0x0003a40001147983 */ /* 0x001f620000100800 */
[----:B------:R-:W-:Y:S01]  /*d4d0*/  VIADD R14, R197, UR5 ;  /* 0x00000005c50e7c36 */ /* 0x000fe20008000000 */
[----:B------:R-:W-:Y:S01]  /*d4e0*/  IADD3.X R15, PT, PT, R228, UR8, RZ, P3, !PT ;  /* 0x00000008e40f7c10 */ /* 0x000fe20009ffe4ff */
[----:B------:R-:W-:Y:S01]  /*d4f0*/  BAR.SYNC.DEFER_BLOCKING 0x0 ;  /* 0x0000000000007b1d */ /* 0x000fe20000010000 */
[----:B------:R-:W-:Y:S01]  /*d500*/  VIADD R12, R199, UR5 ;  /* 0x00000005c70c7c36 */ /* 0x000fe20008000000 */
[----:B------:R-:W-:Y:S02]  /*d510*/  IADD3.X R13, PT, PT, R226, UR8, RZ, P4, !PT ;  /* 0x00000008e20d7c10 */ /* 0x000fe4000a7fe4ff */
[----:B------:R-:W-:-:S02]  /*d520*/  IADD3 RZ, P3, PT, R203, UR5, RZ ;  /* 0x00000005cbff7c10 */ /* 0x000fc4000ff7e0ff */
[----:B------:R-:W-:Y:S01]  /*d530*/  IADD3 RZ, P4, PT, R205, UR5, RZ ;  /* 0x00000005cdff7c10 */ /* 0x000fe2000ff9e0ff */
[----:B------:R-:W-:Y:S01]  /*d540*/  VIADD R16, R195, UR5 ;  /* 0x00000005c3107c36 */ /* 0x000fe20008000000 */
[----:B------:R-:W-:Y:S01]  /*d550*/  IADD3.X R17, PT, PT, R230, UR8, RZ, P2, !PT ;  /* 0x00000008e6117c10 */ /* 0x000fe200097fe4ff */
[----:B------:R-:W-:Y:S01]  /*d560*/  VIADD R18, R217, UR5 ;  /* 0x00000005d9127c36 */ /* 0x000fe20008000000 */
[----:B------:R-:W5:Y:S04]  /*d570*/  LDL R226, [R1+0x6b4] ;  /* 0x0006b40001e27983 */ /* 0x000f680000100800 */
[----:B------:R-:W5:Y:S04]  /*d580*/  LDL R228, [R1+0x700] ;  /* 0x0007000001e47983 */ /* 0x000f680000100800 */
[----:B------:R0:W5:Y:S04]  /*d590*/  LDG.E.U8 R173, desc[UR14][R14.64] ;  /* 0x0000000e0ead7981 */ /* 0x000168000c1e1100 */
[----:B------:R1:W5:Y:S01]  /*d5a0*/  LDG.E.U8 R171, desc[UR14][R12.64] ;  /* 0x0000000e0cab7981 */ /* 0x000362000c1e1100 */
[----:B------:R-:W-:-:S03]  /*d5b0*/  IADD3 RZ, P2, PT, R201, UR5, RZ ;  /* 0x00000005c9ff7c10 */ /* 0x000fc6000ff5e0ff */
[----:B------:R2:W5:Y:S01]  /*d5c0*/  LDG.E.U8 R175, desc[UR14][R16.64] ;  /* 0x0000000e10af7981 */ /* 0x000562000c1e1100 */
[----:B0-----:R-:W-:Y:S01]  /*d5d0*/  VIADD R14, R203, UR5 ;  /* 0x00000005cb0e7c36 */ /* 0x001fe20008000000 */
[----:B------:R-:W-:Y:S02]  /*d5e0*/  IADD3.X R15, PT, PT, R223, UR8, RZ, P3, !PT ;  /* 0x00000008df0f7c10 */ /* 0x000fe40009ffe4ff */
[----:B------:R-:W5:Y:S01]  /*d5f0*/  LDL R230, [R1+0x6dc] ;  /* 0x0006dc0001e67983 */ /* 0x000f620000100800 */
[----:B-1----:R-:W-:Y:S02]  /*d600*/  IADD3.X R13, PT, PT, R222, UR8, RZ, P4, !PT ;  /* 0x00000008de0d7c10 */ /* 0x002fe4000a7fe4ff */
[----:B------:R-:W-:Y:S01]  /*d610*/  IADD3 RZ, P4, PT, R213, UR5, RZ ;  /* 0x00000005d5ff7c10 */ /* 0x000fe2000ff9e0ff */
[----:B------:R0:W5:Y:S01]  /*d620*/  LDG.E.U8 R167, desc[UR14][R14.64] ;  /* 0x0000000e0ea77981 */ /* 0x000162000c1e1100 */
[----:B------:R-:W-:Y:S01]  /*d630*/  VIADD R12, R205, UR5 ;  /* 0x00000005cd0c7c36 */ /* 0x000fe20008000000 */
[----:B--2---:R-:W-:Y:S01]  /*d640*/  IADD3.X R17, PT, PT, R224, UR8, RZ, P2, !PT ;  /* 0x00000008e0117c10 */ /* 0x004fe200097fe4ff */
[----:B------:R-:W-:Y:S01]  /*d650*/  VIADD R16, R201, UR5 ;  /* 0x00000005c9107c36 */ /* 0x000fe20008000000 */
[----:B------:R-:W-:Y:S01]  /*d660*/  IADD3 RZ, P3, PT, R209, UR5, RZ ;  /* 0x00000005d1ff7c10 */ /* 0x000fe2000ff7e0ff */
[----:B------:R-:W2:Y:S04]  /*d670*/  LDL R222, [R1+0x6bc] ;  /* 0x0006bc0001de7983 */ /* 0x000ea80000100800 */
[----:B------:R-:W2:Y:S01]  /*d680*/  LDL R223, [R1+0x6cc] ;  /* 0x0006cc0001df7983 */ /* 0x000ea20000100800 */
[----:B0-----:R-:W-:-:S03]  /*d690*/  IADD3.X R15, PT, PT, R22, UR8, RZ, P4, !PT ;  /* 0x00000008160f7c10 */ /* 0x001fc6000a7fe4ff */
[----:B------:R-:W2:Y:S01]  /*d6a0*/  LDL R22, [R1+0x3b4] ;  /* 0x0003b40001167983 */ /* 0x000ea20000100800 */
[----:B------:R-:W-:-:S03]  /*d6b0*/  IADD3 RZ, P2, PT, R207, UR5, RZ ;  /* 0x00000005cfff7c10 */ /* 0x000fc6000ff5e0ff */
[----:B------:R0:W2:Y:S01]  /*d6c0*/  LDG.E.U8 R165, desc[UR14][R12.64] ;  /* 0x0000000e0ca57981 */ /* 0x0000a2000c1e1100 */
[----:B------:R-:W-:-:S03]  /*d6d0*/  VIADD R14, R213, UR5 ;  /* 0x00000005d50e7c36 */ /* 0x000fc60008000000 */
[----:B------:R1:W2:Y:S04]  /*d6e0*/  LDG.E.U8 R169, desc[UR14][R16.64] ;  /* 0x0000000e10a97981 */ /* 0x0002a8000c1e1100 */
[----:B------:R-:W2:Y:S01]  /*d6f0*/  LDL R224, [R1+0x6c4] ;  /* 0x0006c40001e07983 */ /* 0x000ea20000100800 */
[----:B0-----:R-:W-:Y:S01]  /*d700*/  VIADD R12, R209, UR5 ;  /* 0x00000005d10c7c36 */ /* 0x001fe20008000000 */
[----:B------:R-:W-:Y:S02]  /*d710*/  IADD3.X R13, PT, PT, R218, UR8, RZ, P3, !PT ;  /* 0x00000008da0d7c10 */ /* 0x000fe40009ffe4ff */
[----:B-1----:R-:W-:Y:S01]  /*d720*/  IADD3.X R17, PT, PT, R220, UR8, RZ, P2, !PT ;  /* 0x00000008dc117c10 */ /* 0x002fe200097fe4ff */
[----:B------:R-:W-:Y:S01]  /*d730*/  VIADD R16, R207, UR5 ;  /* 0x00000005cf107c36 */ /* 0x000fe20008000000 */
[----:B------:R-:W-:Y:S01]  /*d740*/  IADD3 RZ, P2, PT, R215, UR5, RZ ;  /* 0x00000005d7ff7c10 */ /* 0x000fe2000ff5e0ff */
[----:B------:R-:W2:Y:S01]  /*d750*/  LDG.E.U8 R12, desc[UR14][R12.64] ;  /* 0x0000000e0c0c7981 */ /* 0x000ea2000c1e1100 */
[----:B------:R-:W-:-:S02]  /*d760*/  IADD3 RZ, P3, PT, R217, UR5, RZ ;  /* 0x00000005d9ff7c10 */ /* 0x000fc4000ff7e0ff */
[C---:B------:R-:W-:Y:S01]  /*d770*/  IADD3 RZ, P4, PT, R221.reuse, UR5, RZ ;  /* 0x00000005ddff7c10 */ /* 0x040fe2000ff9e0ff */
[----:B------:R0:W2:Y:S04]  /*d780*/  LDG.E.U8 R164, desc[UR14][R16.64] ;  /* 0x0000000e10a47981 */ /* 0x0000a8000c1e1100 */
[----:B------:R-:W2:Y:S04]  /*d790*/  LDL R218, [R1+0x69c] ;  /* 0x00069c0001da7983 */ /* 0x000ea80000100800 */
[----:B------:R1:W2:Y:S01]  /*d7a0*/  LDG.E.U8 R13, desc[UR14][R14.64] ;  /* 0x0000000e0e0d7981 */ /* 0x0002a2000c1e1100 */
[----:B0-----:R-:W-:-:S03]  /*d7b0*/  VIADD R16, R221, UR5 ;  /* 0x00000005dd107c36 */ /* 0x001fc60008000000 */
[----:B------:R-:W2:Y:S01]  /*d7c0*/  LDL R220, [R1+0x6ac] ;  /* 0x0006ac0001dc7983 */ /* 0x000ea20000100800 */
[----:B-1----:R-:W-:Y:S01]  /*d7d0*/  VIADD R14, R215, UR5 ;  /* 0x00000005d70e7c36 */ /* 0x002fe20008000000 */
[----:B---3--:R-:W-:Y:S02]  /*d7e0*/  IADD3.X R15, PT, PT, R19, UR8, RZ, P2, !PT ;  /* 0x00000008130f7c10 */ /* 0x008fe400097fe4ff */
[----:B------:R-:W-:-:S03]  /*d7f0*/  IADD3 RZ, P2, PT, R225, UR5, RZ ;  /* 0x00000005e1ff7c10 */ /* 0x000fc6000ff5e0ff */
[----:B------:R-:W3:Y:S01]  /*d800*/  LDG.E.U8 R14, desc[UR14][R14.64] ;  /* 0x0000000e0e0e7981 */ /* 0x000ee2000c1e1100 */
[----:B----4-:R-:W-:Y:S02]  /*d810*/  IADD3.X R19, PT, PT, R21, UR8, RZ, P3, !PT ;  /* 0x0000000815137c10 */ /* 0x010fe40009ffe4ff */
[----:B------:R-:W-:Y:S02]  /*d820*/  IADD3 RZ, P3, PT, R227, UR5, RZ ;  /* 0x00000005e3ff7c10 */ /* 0x000fe4000ff7e0ff */
[----:B------:R-:W-:Y:S01]  /*d830*/  IADD3.X R21, PT, PT, R23, UR8, RZ, P2, !PT ;  /* 0x0000000817157c10 */ /* 0x000fe200097fe4ff */
[----:B------:R0:W4:Y:S02]  /*d840*/  LDG.E.U8 R15, desc[UR14][R18.64] ;  /* 0x0000000e120f7981 */ /* 0x000124000c1e1100 */
[----:B0-----:R-:W-:Y:S02]  /*d850*/  IADD3.X R19, PT, PT, R31, UR9, RZ, P3, !PT ;  /* 0x000000091f137c10 */ /* 0x001fe40009ffe4ff */
[----:B------:R-:W3:Y:S01]  /*d860*/  LDL R31, [R1+0x3e0] ;  /* 0x0003e000011f7983 */ /* 0x000ee20000100800 */
[----:B------:R-:W-:-:S06]  /*d870*/  VIADD R18, R227, UR5 ;  /* 0x00000005e3127c36 */ /* 0x000fcc0008000000 */
[----:B------:R-:W4:Y:S01]  /*d880*/  LDG.E.U8 R18, desc[UR14][R18.64] ;  /* 0x0000000e12127981 */ /* 0x000f22000c1e1100 */
[----:B-----5:R-:W-:Y:S01]  /*d890*/  IADD3.X R17, PT, PT, R20, UR8, RZ, P4, !PT ;  /* 0x0000000814117c10 */ /* 0x020fe2000a7fe4ff */
[----:B------:R-:W-:-:S04]  /*d8a0*/  VIADD R20, R225, UR5 ;  /* 0x00000005e1147c36 */ /* 0x000fc80008000000 */
[----:B------:R-:W5:Y:S04]  /*d8b0*/  LDG.E.U8 R16, desc[UR14][R16.64] ;  /* 0x0000000e10107981 */ /* 0x000f68000c1e1100 */
[----:B------:R0:W4:Y:S02]  /*d8c0*/  LDG.E.U8 R17, desc[UR14][R20.64] ;  /* 0x0000000e14117981 */ /* 0x000124000c1e1100 */
[----:B0-----:R-:W-:Y:S02]  /*d8d0*/  IADD3 R20, P3, PT, R30, UR5, RZ ;  /* 0x000000051e147c10 */ /* 0x001fe4000ff7e0ff */
[----:B------:R-:W4:Y:S02]  /*d8e0*/  LDL R30, [R1+0x3f4] ;  /* 0x0003f400011e7983 */ /* 0x000f240000100800 */
[----:B------:R-:W-:-:S02]  /*d8f0*/  IADD3.X R21, PT, PT, R33, UR8, RZ, P3, !PT ;  /* 0x0000000821157c10 */ /* 0x000fc40009ffe4ff */
[----:B------:R-:W5:Y:S04]  /*d900*/  LDL R33, [R1+0x3f0] ;  /* 0x0003f00001217983 */ /* 0x000f680000100800 */
[----:B------:R-:W5:Y:S01]  /*d910*/  LDG.E.U8 R20, desc[UR14][R20.64] ;  /* 0x0000000e14147981 */ /* 0x000f62000c1e1100 */
[----:B--2---:R-:W-:-:S04]  /*d920*/  IADD3 R22, P2, PT, R22, UR5, RZ ;  /* 0x0000000516167c10 */ /* 0x004fc8000ff5e0ff */
[----:B------:R-:W-:Y:S02]  /*d930*/  IADD3.X R23, PT, PT, R25, UR8, RZ, P2, !PT ;  /* 0x0000000819177c10 */ /* 0x000fe400097fe4ff */
[----:B------:R-:W-:-:S03]  /*d940*/  IADD3 R24, P2, PT, R24, UR5, RZ ;  /* 0x0000000518187c10 */ /* 0x000fc6000ff5e0ff */
[----:B------:R0:W2:Y:S01]  /*d950*/  LDG.E.U8 R19, desc[UR14][R22.64] ;  /* 0x0000000e16137981 */ /* 0x0000a2000c1e1100 */
[----:B------:R-:W-:-:S05]  /*d960*/  IADD3.X R25, PT, PT, R27, UR8, RZ, P2, !PT ;  /* 0x000000081b197c10 */ /* 0x000fca00097fe4ff */
[----:B------:R1:W2:Y:S01]  /*d970*/  LDG.E.U8 R21, desc[UR14][R24.64] ;  /* 0x0000000e18157981 */ /* 0x0002a2000c1e1100 */
[----:B0-----:R-:W-:-:S03]  /*d980*/  IADD3 R22, P3, PT, R32, UR5, RZ ;  /* 0x0000000520167c10 */ /* 0x001fc6000ff7e0ff */
[----:B------:R-:W2:Y:S01]  /*d990*/  LDL R32, [R1+0x404] ;  /* 0x0004040001207983 */ /* 0x000ea20000100800 */
[----:B------:R-:W-:Y:S02]  /*d9a0*/  IADD3.X R23, PT, PT, R35, UR8, RZ, P3, !PT ;  /* 0x0000000823177c10 */ /* 0x000fe40009ffe4ff */
[----:B-1----:R-:W-:Y:S01]  /*d9b0*/  IADD3 R24, P3, PT, R34, UR5, RZ ;  /* 0x0000000522187c10 */ /* 0x002fe2000ff7e0ff */
[----:B------:R-:W2:Y:S04]  /*d9c0*/  LDL R35, [R1+0x400] ;  /* 0x0004000001237983 */ /* 0x000ea80000100800 */
[----:B------:R-:W2:Y:S01]  /*d9d0*/  LDL R34, [R1+0x414] ;  /* 0x0004140001227983 */ /* 0x000ea20000100800 */
[----:B------:R-:W-:-:S03]  /*d9e0*/  IADD3.X R25, PT, PT, R37, UR8, RZ, P3, !PT ;  /* 0x0000000825197c10 */ /* 0x000fc60009ffe4ff */
[----:B------:R-:W2:Y:S01]  /*d9f0*/  LDL R37, [R1+0x410] ;  /* 0x0004100001257983 */ /* 0x000ea20000100800 */
[----:B------:R-:W-:-:S03]  /*da00*/  IADD3 R26, P2, PT, R26, UR5, RZ ;  /* 0x000000051a1a7c10 */ /* 0x000fc6000ff5e0ff */
[----:B------:R-:W2:Y:S01]  /*da10*/  LDG.E.U8 R22, desc[UR14][R22.64] ;  /* 0x0000000e16167981 */ /* 0x000ea2000c1e1100 */
[----:B------:R-:W-:Y:S02]  /*da20*/  IADD3.X R27, PT, PT, R29, UR8, RZ, P2, !PT ;  /* 0x000000081d1b7c10 */ /* 0x000fe400097fe4ff */
[----:B------:R-:W-:Y:S01]  /*da30*/  IADD3 R28, P2, PT, R28, UR5, RZ ;  /* 0x000000051c1c7c10 */ /* 0x000fe2000ff5e0ff */
[----:B------:R-:W2:Y:S04]  /*da40*/  LDG.E.U8 R24, desc[UR14][R24.64] ;  /* 0x0000000e18187981 */ /* 0x000ea8000c1e1100 */
[----:B------:R0:W2:Y:S02]  /*da50*/  LDG.E.U8 R23, desc[UR14][R26.64] ;  /* 0x0000000e1a177981 */ /* 0x0000a4000c1e1100 */
[----:B0-----:R-:W-:-:S02]  /*da60*/  IADD3 R26, P3, PT, R36, UR5, RZ ;  /* 0x00000005241a7c10 */ /* 0x001fc4000ff7e0ff */
[----:B------:R-:W2:Y:S02]  /*da70*/  LDL R36, [R1+0x424] ;  /* 0x0004240001247983 */ /* 0x000ea40000100800 */
[----:B------:R-:W-:Y:S02]  /*da80*/  IADD3.X R27, PT, PT, R39, UR8, RZ, P3, !PT ;  /* 0x00000008271b7c10 */ /* 0x000fe40009ffe4ff */
[----:B------:R-:W2:Y:S04]  /*da90*/  LDL R39, [R1+0x420] ;  /* 0x0004200001277983 */ /* 0x000ea80000100800 */
[----:B------:R-:W2:Y:S01]  /*daa0*/  LDG.E.U8 R26, desc[UR14][R26.64] ;  /* 0x0000000e1a1a7981 */ /* 0x000ea2000c1e1100 */
[----:B---3--:R-:W-:-:S05]  /*dab0*/  IADD3.X R29, PT, PT, R31, UR8, RZ, P2, !PT ;  /* 0x000000081f1d7c10 */ /* 0x008fca00097fe4ff */
[----:B------:R0:W3:Y:S02]  /*dac0*/  LDG.E.U8 R25, desc[UR14][R28.64] ;  /* 0x0000000e1c197981 */ /* 0x0000e4000c1e1100 */
[----:B0-----:R-:W-:Y:S02]  /*dad0*/  IADD3 R28, P3, PT, R38, UR5, RZ ;  /* 0x00000005261c7c10 */ /* 0x001fe4000ff7e0ff */
[----:B------:R-:W3:Y:S02]  /*dae0*/  LDL R38, [R1+0x434] ;  /* 0x0004340001267983 */ /* 0x000ee40000100800 */
[----:B------:R-:W-:Y:S02]  /*daf0*/  IADD3.X R29, PT, PT, R41, UR8, RZ, P3, !PT ;  /* 0x00000008291d7c10 */ /* 0x000fe40009ffe4ff */
[----:B------:R-:W3:Y:S04]  /*db00*/  LDL R41, [R1+0x430] ;  /* 0x0004300001297983 */ /* 0x000ee80000100800 */
[----:B------:R-:W3:Y:S01]  /*db10*/  LDG.E.U8 R28, desc[UR14][R28.64] ;  /* 0x0000000e1c1c7981 */ /* 0x000ee2000c1e1100 */
[----:B----4-:R-:W-:-:S04]  /*db20*/  IADD3 R30, P2, PT, R30, UR5, RZ ;  /* 0x000000051e1e7c10 */ /* 0x010fc8000ff5e0ff */
[----:B-----5:R-:W-:-:S05]  /*db30*/  IADD3.X R31, PT, PT, R33, UR8, RZ, P2, !PT ;  /* 0x00000008211f7c10 */ /* 0x020fca00097fe4ff */
[----:B------:R0:W4:Y:S02]  /*db40*/  LDG.E.U8 R27, desc[UR14][R30.64] ;  /* 0x0000000e1e1b7981 */ /* 0x000124000c1e1100 */
[----:B0-----:R-:W-:Y:S02]  /*db50*/  IADD3 R30, P3, PT, R40, UR5, RZ ;  /* 0x00000005281e7c10 */ /* 0x001fe4000ff7e0ff */
[----:B------:R-:W5:Y:S02]  /*db60*/  LDL R40, [R1+0x444] ;  /* 0x0004440001287983 */ /* 0x000f640000100800 */
[----:B------:R-:W-:Y:S02]  /*db70*/  IADD3.X R31, PT, PT, R43, UR8, RZ, P3, !PT ;  /* 0x000000082b1f7c10 */ /* 0x000fe40009ffe4ff */
[----:B------:R-:W4:Y:S04]  /*db80*/  LDL R43, [R1+0x440] ;  /* 0x00044000012b7983 */ /* 0x000f280000100800 */
[----:B------:R-:W4:Y:S01]  /*db90*/  LDG.E.U8 R30, desc[UR14][R30.64] ;  /* 0x0000000e1e1e7981 */ /* 0x000f22000c1e1100 */
        /* <DEDUP_REMOVED lines=8> */
[----:B------:R-:W-:-:S03]  /*dc20*/  IADD3.X R33, PT, PT, R45, UR8, RZ, P3, !PT ;  /* 0x000000082d217c10 */ /* 0x000fc60009ffe4ff */
[----:B------:R-:W2:Y:S01]  /*dc30*/  LDL R45, [R1+0x450] ;  /* 0x00045000012d7983 */ /* 0x000ea20000100800 */
[----:B-1----:R-:W-:-:S03]  /*dc40*/  IADD3 R34, P3, PT, R44, UR5, RZ ;  /* 0x000000052c227c10 */ /* 0x002fc6000ff7e0ff */
[----:B------:R-:W2:Y:S01]  /*dc50*/  LDL R44, [R1+0x464] ;  /* 0x00046400012c7983 */ /* 0x000ea20000100800 */
[----:B------:R-:W-:-:S03]  /*dc60*/  IADD3.X R35, PT, PT, R47, UR8, RZ, P3, !PT ;  /* 0x000000082f237c10 */ /* 0x000fc60009ffe4ff */
[----:B------:R-:W2:Y:S04]  /*dc70*/  LDL R47, [R1+0x460] ;  /* 0x00046000012f7983 */ /* 0x000ea80000100800 */
[----:B------:R-:W2:Y:S01]  /*dc80*/  LDG.E.U8 R32, desc[UR14][R32.64] ;  /* 0x0000000e20207981 */ /* 0x000ea2000c1e1100 */
[----:B------:R-:W-:-:S03]  /*dc90*/  IADD3 R36, P2, PT, R36, UR5, RZ ;  /* 0x0000000524247c10 */ /* 0x000fc6000ff5e0ff */
[----:B------:R-:W2:Y:S01]  /*dca0*/  LDG.E.U8 R34, desc[UR14][R34.64] ;  /* 0x0000000e22227981 */ /* 0x000ea2000c1e1100 */
[----:B------:R-:W-:-:S05]  /*dcb0*/  IADD3.X R37, PT, PT, R39, UR8, RZ, P2, !PT ;  /* 0x0000000827257c10 */ /* 0x000fca00097fe4ff */
[----:B------:R0:W2:Y:S02]  /*dcc0*/  LDG.E.U8 R33, desc[UR14][R36.64] ;  /* 0x0000000e24217981 */ /* 0x0000a4000c1e1100 */
[----:B0-----:R-:W-:Y:S02]  /*dcd0*/  IADD3 R36, P3, PT, R46, UR5, RZ ;  /* 0x000000052e247c10 */ /* 0x001fe4000ff7e0ff */
[----:B------:R-:W2:Y:S02]  /*dce0*/  LDL R46, [R1+0x474] ;  /* 0x00047400012e7983 */ /* 0x000ea40000100800 */
[----:B------:R-:W-:Y:S02]  /*dcf0*/  IADD3.X R37, PT, PT, R113, UR8, RZ, P3, !PT ;  /* 0x0000000871257c10 */ /* 0x000fe40009ffe4ff */
[----:B------:R-:W2:Y:S04]  /*dd00*/  LDL R113, [R1+0x470] ;  /* 0x0004700001717983 */ /* 0x000ea80000100800 */
[----:B------:R-:W2:Y:S01]  /*dd10*/  LDG.E.U8 R36, desc[UR14][R36.64] ;  /* 0x0000000e24247981 */ /* 0x000ea2000c1e1100 */
[----:B---3--:R-:W-:-:S04]  /*dd20*/  IADD3 R38, P2, PT, R38, UR5, RZ ;  /* 0x0000000526267c10 */ /* 0x008fc8000ff5e0ff */
[----:B------:R-:W-:-:S05]  /*dd30*/  IADD3.X R39, PT, PT, R41, UR8, RZ, P2, !PT ;  /* 0x0000000829277c10 */ /* 0x000fca00097fe4ff */
[----:B------:R0:W3:Y:S02]  /*dd40*/  LDG.E.U8 R35, desc[UR14][R38.64] ;  /* 0x0000000e26237981 */ /* 0x0000e4000c1e1100 */
[----:B0-----:R-:W-:Y:S02]  /*dd50*/  IADD3 R38, P3, PT, R112, UR5, RZ ;  /* 0x0000000570267c10 */ /* 0x001fe4000ff7e0ff */
[----:B------:R-:W3:Y:S02]  /*dd60*/  LDL R112, [R1+0x484] ;  /* 0x0004840001707983 */ /* 0x000ee40000100800 */
[----:B------:R-:W-:Y:S02]  /*dd70*/  IADD3.X R39, PT, PT, R115, UR8, RZ, P3, !PT ;  /* 0x0000000873277c10 */ /* 0x000fe40009ffe4ff */
[----:B------:R-:W3:Y:S04]  /*dd80*/  LDL R115, [R1+0x480] ;  /* 0x0004800001737983 */ /* 0x000ee80000100800 */
[----:B------:R-:W3:Y:S01]  /*dd90*/  LDG.E.U8 R38, desc[UR14][R38.64] ;  /* 0x0000000e26267981 */ /* 0x000ee2000c1e1100 */
[----:B-----5:R-:W-:-:S04]  /*dda0*/  IADD3 R40, P2, PT, R40, UR5, RZ ;  /* 0x0000000528287c10 */ /* 0x020fc8000ff5e0ff */
[----:B----4-:R-:W-:-:S05]  /*ddb0*/  IADD3.X R41, PT, PT, R43, UR8, RZ, P2, !PT ;  /* 0x000000082b297c10 */ /* 0x010fca00097fe4ff */
        /* <DEDUP_REMOVED lines=193> */
[----:B----4-:R-:W-:Y:S02]  /*e9d0*/  IADD3 R152, P3, PT, R168, UR5, RZ ;  /* 0x00000005a8987c10 */ /* 0x010fe4000ff7e0ff */
[----:B------:R-:W4:Y:S01]  /*e9e0*/  LDL R168, [R1+0x600] ;  /* 0x0006000001a87983 */ /* 0x000f220000100800 */
[----:B-----5:R-:W-:-:S04]  /*e9f0*/  IADD3 R160, P2, PT, R160, UR5, RZ ;  /* 0x00000005a0a07c10 */ /* 0x020fc8000ff5e0ff */
[----:B------:R-:W-:Y:S02]  /*ea00*/  IADD3.X R161, PT, PT, R170, UR8, RZ, P2, !PT ;  /* 0x00000008aaa17c10 */ /* 0x000fe400097fe4ff */
[----:B------:R-:W5:Y:S04]  /*ea10*/  LDL R170, [R1+0x608] ;  /* 0x0006080001aa7983 */ /* 0x000f680000100800 */
[----:B------:R0:W3:Y:S01]  /*ea20*/  LDG.E.U8 R151, desc[UR14][R160.64] ;  /* 0x0000000ea0977981 */ /* 0x0000e2000c1e1100 */
[----:B--2---:R-:W-:Y:S02]  /*ea30*/  IADD3.X R153, PT, PT, R163, UR8, RZ, P3, !PT ;  /* 0x00000008a3997c10 */ /* 0x004fe40009ffe4ff */
[----:B0-----:R-:W-:Y:S02]  /*ea40*/  IADD3 R160, P3, PT, R186, UR5, RZ ;  /* 0x00000005baa07c10 */ /* 0x001fe4000ff7e0ff */
[----:B------:R-:W2:Y:S01]  /*ea50*/  LDL R186, [R1+0x61c] ;  /* 0x00061c0001ba7983 */ /* 0x000ea20000100800 */
[----:B------:R-:W-:-:S02]  /*ea60*/  IADD3 R162, P2, PT, R162, UR5, RZ ;  /* 0x00000005a2a27c10 */ /* 0x000fc4000ff5e0ff */
[----:B------:R-:W-:Y:S01]  /*ea70*/  IADD3.X R161, PT, PT, R174, UR8, RZ, P3, !PT ;  /* 0x00000008aea17c10 */ /* 0x000fe20009ffe4ff */
[----:B------:R-:W3:Y:S01]  /*ea80*/  LDG.E.U8 R152, desc[UR14][R152.64] ;  /* 0x0000000e98987981 */ /* 0x000ee2000c1e1100 */
[----:B------:R-:W-:-:S03]  /*ea90*/  IADD3.X R163, PT, PT, R188, UR8, RZ, P2, !PT ;  /* 0x00000008bca37c10 */ /* 0x000fc600097fe4ff */
[----:B------:R-:W3:Y:S04]  /*eaa0*/  LDL R174, [R1+0x618] ;  /* 0x0006180001ae7983 */ /* 0x000ee80000100800 */
[----:B------:R-:W3:Y:S04]  /*eab0*/  LDL R188, [R1+0x624] ;  /* 0x0006240001bc7983 */ /* 0x000ee80000100800 */
[----:B------:R-:W3:Y:S04]  /*eac0*/  LDG.E.U8 R153, desc[UR14][R162.64] ;  /* 0x0000000ea2997981 */ /* 0x000ee8000c1e1100 */
[----:B------:R0:W3:Y:S02]  /*ead0*/  LDG.E.U8 R162, desc[UR14][R160.64] ;  /* 0x0000000ea0a27981 */ /* 0x0000e4000c1e1100 */
[----:B0-----:R-:W-:-:S02]  /*eae0*/  IADD3 R160, P2, PT, R176, UR5, RZ ;  /* 0x00000005b0a07c10 */ /* 0x001fc4000ff5e0ff */
[----:B------:R-:W3:Y:S02]  /*eaf0*/  LDL R176, [R1+0x620] ;  /* 0x0006200001b07983 */ /* 0x000ee40000100800 */
[----:B------:R-:W-:Y:S02]  /*eb00*/  IADD3.X R161, PT, PT, R190, UR8, RZ, P2, !PT ;  /* 0x00000008bea17c10 */ /* 0x000fe400097fe4ff */
[----:B------:R-:W3:Y:S04]  /*eb10*/  LDL R190, [R1+0x62c] ;  /* 0x00062c0001be7983 */ /* 0x000ee80000100800 */
[----:B------:R0:W3:Y:S02]  /*eb20*/  LDG.E.U8 R163, desc[UR14][R160.64] ;  /* 0x0000000ea0a37981 */ /* 0x0000e4000c1e1100 */
[----:B0-----:R-:W-:-:S02]  /*eb30*/  IADD3 R160, P2, PT, R178, UR5, RZ ;  /* 0x00000005b2a07c10 */ /* 0x001fc4000ff5e0ff */
[----:B------:R-:W3:Y:S02]  /*eb40*/  LDL R178, [R1+0x628] ;  /* 0x0006280001b27983 */ /* 0x000ee40000100800 */
[----:B------:R-:W-:-:S05]  /*eb50*/  IADD3.X R161, PT, PT, R166, UR8, RZ, P2, !PT ;  /* 0x00000008a6a17c10 */ /* 0x000fca00097fe4ff */
[----:B------:R0:W3:Y:S02]  /*eb60*/  LDG.E.U8 R166, desc[UR14][R160.64] ;  /* 0x0000000ea0a67981 */ /* 0x0000e4000c1e1100 */
[----:B0-----:R-:W-:Y:S02]  /*eb70*/  IADD3 R160, P2, PT, R180, UR5, RZ ;  /* 0x00000005b4a07c10 */ /* 0x001fe4000ff5e0ff */
[----:B------:R-:W3:Y:S02]  /*eb80*/  LDL R180, [R1+0x630] ;  /* 0x0006300001b47983 */ /* 0x000ee40000100800 */
[----:B----4-:R-:W-:-:S05]  /*eb90*/  IADD3.X R161, PT, PT, R168, UR8, RZ, P2, !PT ;  /* 0x00000008a8a17c10 */ /* 0x010fca00097fe4ff */
[----:B------:R0:W4:Y:S02]  /*eba0*/  LDG.E.U8 R168, desc[UR14][R160.64] ;  /* 0x0000000ea0a87981 */ /* 0x000124000c1e1100 */
[----:B0-----:R-:W-:Y:S02]  /*ebb0*/  IADD3 R160, P2, PT, R182, UR5, RZ ;  /* 0x00000005b6a07c10 */ /* 0x001fe4000ff5e0ff */
[----:B------:R-:W4:Y:S02]  /*ebc0*/  LDL R182, [R1+0x638] ;  /* 0x0006380001b67983 */ /* 0x000f240000100800 */
[----:B-----5:R-:W-:-:S05]  /*ebd0*/  IADD3.X R161, PT, PT, R170, UR8, RZ, P2, !PT ;  /* 0x00000008aaa17c10 */ /* 0x020fca00097fe4ff */
[----:B------:R0:W5:Y:S02]  /*ebe0*/  LDG.E.U8 R170, desc[UR14][R160.64] ;  /* 0x0000000ea0aa7981 */ /* 0x000164000c1e1100 */
[----:B0-----:R-:W-:Y:S02]  /*ebf0*/  IADD3 R160, P2, PT, R184, UR5, RZ ;  /* 0x00000005b8a07c10 */ /* 0x001fe4000ff5e0ff */
[----:B------:R-:W5:Y:S02]  /*ec00*/  LDL R184, [R1+0x640] ;  /* 0x0006400001b87983 */ /* 0x000f640000100800 */
[----:B------:R-:W-:-:S05]  /*ec10*/  IADD3.X R161, PT, PT, R172, UR8, RZ, P2, !PT ;  /* 0x00000008aca17c10 */ /* 0x000fca00097fe4ff */
[----:B------:R2:W5:Y:S02]  /*ec20*/  LDG.E.U8 R172, desc[UR14][R160.64] ;  /* 0x0000000ea0ac7981 */ /* 0x000564000c1e1100 */
[----:B--2---:R-:W-:Y:S02]  /*ec30*/  IADD3 R160, P2, PT, R186, UR5, RZ ;  /* 0x00000005baa07c10 */ /* 0x004fe4000ff5e0ff */
[----:B------:R-:W2:Y:S02]  /*ec40*/  LDL R186, [R1+0x648] ;  /* 0x0006480001ba7983 */ /* 0x000ea40000100800 */
[----:B---3--:R-:W-:-:S05]  /*ec50*/  IADD3.X R161, PT, PT, R174, UR8, RZ, P2, !PT ;  /* 0x00000008aea17c10 */ /* 0x008fca00097fe4ff */
[----:B------:R0:W3:Y:S02]  /*ec60*/  LDG.E.U8 R174, desc[UR14][R160.64] ;  /* 0x0000000ea0ae7981 */ /* 0x0000e4000c1e1100 */
[----:B0-----:R-:W-:Y:S02]  /*ec70*/  IADD3 R160, P2, PT, R188, UR5, RZ ;  /* 0x00000005bca07c10 */ /* 0x001fe4000ff5e0ff */
[----:B------:R-:W3:Y:S02]  /*ec80*/  LDL R188, [R1+0x650] ;  /* 0x0006500001bc7983 */ /* 0x000ee40000100800 */
[----:B------:R-:W-:-:S05]  /*ec90*/  IADD3.X R161, PT, PT, R176, UR8, RZ, P2, !PT ;  /* 0x00000008b0a17c10 */ /* 0x000fca00097fe4ff */
        /* <DEDUP_REMOVED lines=19> */
[----:B--2---:R-:W-:-:S05]  /*edd0*/  IADD3.X R161, PT, PT, R186, UR8, RZ, P2, !PT ;  /* 0x00000008baa17c10 */ /* 0x004fca00097fe4ff */
[----:B------:R0:W2:Y:S02]  /*ede0*/  LDG.E.U8 R186, desc[UR14][R160.64] ;  /* 0x0000000ea0ba7981 */ /* 0x0000a4000c1e1100 */
[----:B0-----:R-:W-:Y:S02]  /*edf0*/  IADD3 R160, P2, PT, R200, UR5, RZ ;  /* 0x00000005c8a07c10 */ /* 0x001fe4000ff5e0ff */
        /* <DEDUP_REMOVED lines=23> */
[----:B-----5:R-:W-:Y:S02]  /*ef70*/  IADD3 R160, P2, PT, R211, UR5, RZ ;  /* 0x00000005d3a07c10 */ /* 0x020fe4000ff5e0ff */
        /* <DEDUP_REMOVED lines=10> */
[----:B------:R0:W4:Y:S02]  /*f020*/  LDG.E.U8 R204, desc[UR14][R160.64] ;  /* 0x0000000ea0cc7981 */ /* 0x000124000c1e1100 */
[----:B0-----:R-:W-:Y:S02]  /*f030*/  IADD3 R160, P2, PT, R218, UR5, RZ ;  /* 0x00000005daa07c10 */ /* 0x001fe4000ff5e0ff */
[----:B------:R-:W4:Y:S02]  /*f040*/  LDL R218, [R1+0x6c8] ;  /* 0x0006c80001da7983 */ /* 0x000f240000100800 */
        /* <DEDUP_REMOVED lines=24> */
[----:B----4-:R-:W-:-:S05]  /*f1d0*/  IADD3.X R161, PT, PT, R218, UR8, RZ, P2, !PT ;  /* 0x00000008daa17c10 */ /* 0x010fca00097fe4ff */
        /* <DEDUP_REMOVED lines=9> */
[----:B--2---:R-:W-:-:S04]  /*f270*/  IADD3 R160, P2, PT, R224, UR5, RZ ;  /* 0x00000005e0a07c10 */ /* 0x004fc8000ff5e0ff */
[----:B---3--:R-:W-:Y:S02]  /*f280*/  IADD3.X R161, PT, PT, R223, UR8, RZ, P2, !PT ;  /* 0x00000008dfa17c10 */ /* 0x008fe400097fe4ff */
[----:B------:R-:W2:Y:S04]  /*f290*/  LDL R223, [R1+0x720] ;  /* 0x0007200001df7983 */ /* 0x000ea80000100800 */
[----:B------:R0:W3:Y:S02]  /*f2a0*/  LDG.E.U8 R224, desc[UR14][R160.64] ;  /* 0x0000000ea0e07981 */ /* 0x0000e4000c1e1100 */
[----:B0-----:R-:W-:-:S04]  /*f2b0*/  IADD3 R160, P2, PT, R226, UR5, RZ ;  /* 0x00000005e2a07c10 */ /* 0x001fc8000ff5e0ff */
[----:B----4-:R-:W-:Y:S02]  /*f2c0*/  IADD3.X R161, PT, PT, R212, UR8, RZ, P2, !PT ;  /* 0x00000008d4a17c10 */ /* 0x010fe400097fe4ff */
[----:B------:R-:W4:Y:S04]  /*f2d0*/  LDL R212, [R1+0x710] ;  /* 0x0007100001d47983 */ /* 0x000f280000100800 */
        /* <DEDUP_REMOVED lines=9> */
[----:B0-----:R-:W-:-:S04]  /*f370*/  IADD3 R160, P2, PT, R234, UR5, RZ ;  /* 0x00000005eaa07c10 */ /* 0x001fc8000ff5e0ff */
[----:B------:R-:W-:-:S05]  /*f380*/  IADD3.X R161, PT, PT, R232, UR8, RZ, P2, !PT ;  /* 0x00000008e8a17c10 */ /* 0x000fca00097fe4ff */
[----:B------:R2:W3:Y:S02]  /*f390*/  LDG.E.U8 R232, desc[UR14][R160.64] ;  /* 0x0000000ea0e87981 */ /* 0x0004e4000c1e1100 */
[----:B--2---:R-:W-:Y:S02]  /*f3a0*/  IADD3 R160, P2, PT, R223, UR5, RZ ;  /* 0x00000005dfa07c10 */ /* 0x004fe4000ff5e0ff */
[----:B------:R-:W2:Y:S02]  /*f3b0*/  LDL R223, [R1+0x718] ;  /* 0x0007180001df7983 */ /* 0x000ea40000100800 */
[----:B----4-:R-:W-:Y:S02]  /*f3c0*/  IADD3.X R161, PT, PT, R212, UR8, RZ, P2, !PT ;  /* 0x00000008d4a17c10 */ /* 0x010fe400097fe4ff */
[----:B------:R-:W4:Y:S04]  /*f3d0*/  LDL R212, [R1+0x714] ;  /* 0x0007140001d47983 */ /* 0x000f280000100800 */
[----:B------:R0:W2:Y:S04]  /*f3e0*/  LDG.E.U8 R234, desc[UR14][R160.64] ;  /* 0x0000000ea0ea7981 */ /* 0x0000a8000c1e1100 */
[----:B------:R-:W0:Y:S02]  /*f3f0*/  LDL R161, [R1+0x6ec] ;  /* 0x0006ec0001a17983 */ /* 0x000e240000100800 */
[----:B0-----:R-:W-:-:S04]  /*f400*/  IADD3 R160, P2, PT, R161, UR5, RZ ;  /* 0x00000005a1a07c10 */ /* 0x001fc8000ff5e0ff */
[----:B---3--:R-:W-:-:S05]  /*f410*/  IADD3.X R161, PT, PT, R236, UR8, RZ, P2, !PT ;  /* 0x00000008eca17c10 */ /* 0x008fca00097fe4ff */
[----:B------:R0:W3:Y:S04]  /*f420*/  LDG.E.U8 R236, desc[UR14][R160.64] ;  /* 0x0000000ea0ec7981 */ /* 0x0000e8000c1e1100 */
[----:B------:R-:W0:Y:S02]  /*f430*/  LDL R161, [R1+0x6fc] ;  /* 0x0006fc0001a17983 */ /* 0x000e240000100800 */
[----:B0-----:R-:W-:-:S04]  /*f440*/  IADD3 R160, P2, PT, R161, UR5, RZ ;  /* 0x00000005a1a07c10 */ /* 0x001fc8000ff5e0ff */
[----:B------:R-:W-:-:S05]  /*f450*/  IADD3.X R161, PT, PT, R238, UR8, RZ, P2, !PT ;  /* 0x00000008eea17c10 */ /* 0x000fca00097fe4ff */
[----:B------:R0:W2:Y:S04]  /*f460*/  LDG.E.U8 R238, desc[UR14][R160.64] ;  /* 0x0000000ea0ee7981 */ /* 0x0000a8000c1e1100 */
[----:B------:R-:W0:Y:S01]  /*f470*/  LDL R161, [R1+0x73c] ;  /* 0x00073c0001a17983 */ /* 0x000e220000100800 */
[----:B------:R-:W-:-:S04]  /*f480*/  FADD R155, -R8, R155 ;  /* 0x0000009b089b7221 */ /* 0x000fc80000000100 */
[----:B------:R-:W-:Y:S01]  /*f490*/  FMUL R155, R155, 1.4426950216293334961 ;  /* 0x3fb8aa3b9b9b7820 */ /* 0x000fe20000400000 */
[----:B0-----:R-:W-:-:S04]  /*f4a0*/  IADD3 R160, P2, PT, R161, UR5, RZ ;  /* 0x00000005a1a07c10 */ /* 0x001fc8000ff5e0ff */
[----:B------:R-:W-:-:S05]  /*f4b0*/  IADD3.X R161, PT, PT, R240, UR8, RZ, P2, !PT ;  /* 0x00000008f0a17c10 */ /* 0x000fca00097fe4ff */
[----:B------:R0:W3:Y:S02]  /*f4c0*/  LDG.E.U8 R240, desc[UR14][R160.64] ;  /* 0x0000000ea0f07981 */ /* 0x0000e4000c1e1100 */
[----:B0-----:R-:W-:-:S04]  /*f4d0*/  IADD3 R160, P2, PT, R252, UR5, RZ ;  /* 0x00000005fca07c10 */ /* 0x001fc8000ff5e0ff */
[----:B------:R-:W-:-:S05]  /*f4e0*/  IADD3.X R161, PT, PT, R242, UR8, RZ, P2, !PT ;  /* 0x00000008f2a17c10 */ /* 0x000fca00097fe4ff */
[----:B------:R0:W3:Y:S02]  /*f4f0*/  LDG.E.U8 R242, desc[UR14][R160.64] ;  /* 0x0000000ea0f27981 */ /* 0x0000e4000c1e1100 */
[----:B0-----:R-:W-:-:S04]  /*f500*/  IADD3 R160, P2, PT, R246, UR5, RZ ;  /* 0x00000005f6a07c10 */ /* 0x001fc8000ff5e0ff */
[----:B------:R-:W-:-:S05]  /*f510*/  IADD3.X R161, PT, PT, R244, UR8, RZ, P2, !PT ;  /* 0x00000008f4a17c10 */ /* 0x000fca00097fe4ff */
[----:B------:R2:W3:Y:S02]  /*f520*/  LDG.E.U8 R244, desc[UR14][R160.64] ;  /* 0x0000000ea0f47981 */ /* 0x0004e4000c1e1100 */
[----:B--2---:R-:W-:-:S04]  /*f530*/  IADD3 R160, P2, PT, R223, UR5, RZ ;  /* 0x00000005dfa07c10 */ /* 0x004fc8000ff5e0ff */
[----:B----4-:R-:W-:-:S05]  /*f540*/  IADD3.X R161, PT, PT, R212, UR8, RZ, P2, !PT ;  /* 0x00000008d4a17c10 */ /* 0x010fca00097fe4ff */
[----:B------:R0:W2:Y:S01]  /*f550*/  LDG.E.U8 R246, desc[UR14][R160.64] ;  /* 0x0000000ea0f67981 */ /* 0x0000a2000c1e1100 */
[----:B------:R-:W-:Y:S02]  /*f560*/  FADD R212, -R7, R154 ;  /* 0x0000009a07d47221 */ /* 0x000fe40000000100 */
[----:B------:R1:W-:Y:S01]  /*f570*/  MUFU.EX2 R154, R155 ;  /* 0x0000009b009a7308 */ /* 0x0003e20000000800 */
[----:B0-----:R-:W-:Y:S04]  /*f580*/  LDS R160, [R177+0x8000] ;  /* 0x00800000b1a07984 */ /* 0x001fe80000000800 */
[----:B------:R-:W0:Y:S01]  /*f590*/  LDS R161, [R177+0x8100] ;  /* 0x00810000b1a17984 */ /* 0x000e220000000800 */
[----:B-1----:R-:W-:Y:S02]  /*f5a0*/  FMUL R155, R212, 1.4426950216293334961 ;  /* 0x3fb8aa3bd49b7820 */ /* 0x002fe40000400000 */
[----:B------:R-:W1:Y:S04]  /*f5b0*/  S2R R212, SR_TID.X ;  /* 0x0000000000d47919 */ /* 0x000e680000002100 */
[----:B------:R-:W0:Y:S01]  /*f5c0*/  MUFU.EX2 R155, R155 ;  /* 0x0000009b009b7308 */ /* 0x000e220000000800 */
[----:B------:R-:W-:-:S04]  /*f5d0*/  SHF.R.S32.HI R252, RZ, 0x7, R219 ;  /* 0x00000007fffc7819 */ /* 0x000fc800000114db */
[----:B------:R-:W-:-:S04]  /*f5e0*/  SGXT R252, R252, 0x1 ;  /* 0x00000001fcfc781a */ /* 0x000fc80000000200 */
[----:B------:R-:W-:-:S04]  /*f5f0*/  LOP3.LUT R252, R252, 0x90, RZ, 0xc0, !PT ;  /* 0x00000090fcfc7812 */ /* 0x000fc800078ec0ff */
[----:B------:R-:W-:Y:S01]  /*f600*/  LOP3.LUT R252, R252, 0x7f, R219, 0x78, !PT ;  /* 0x0000007ffcfc7812 */ /* 0x000fe200078e78db */
[----:B0-----:R-:W-:Y:S01]  /*f610*/  FFMA2 R156, R156.F32x2.HI_LO, R154.F32x2.HI_LO, R160.F32x2.HI_LO ;  /* 0x0000009a9c9c7249 */ /* 0x001fe200000000a0 */
[C---:B-1----:R-:W-:Y:S01]  /*f620*/  LOP3.LUT R161, R212.reuse, 0xe0, RZ, 0xc0, !PT ;  /* 0x000000e0d4a17812 */ /* 0x042fe200078ec0ff */
[----:B------:R-:W-:-:S03]  /*f630*/  IMAD.SHL.U32 R160, R212, 0x20, RZ ;  /* 0x00000020d4a07824 */ /* 0x000fc600078e00ff */
[----:B------:R-:W-:-:S04]  /*f640*/  SHF.R.U32.HI R219, RZ, 0x1, R161 ;  /* 0x00000001ffdb7819 */ /* 0x000fc800000116a1 */
[----:B------:R-:W-:Y:S02]  /*f650*/  LOP3.LUT R219, R219, 0x60, R160, 0x78, !PT ;  /* 0x00000060dbdb7812 */ /* 0x000fe400078e78a0 */
[----:B------:R-:W-:-:S04]  /*f660*/  LOP3.LUT R160, R212, 0x1f, RZ, 0xc0, !PT ;  /* 0x0000001fd4a07812 */ /* 0x000fc800078ec0ff */
[----:B------:R-:W-:Y:S01]  /*f670*/  LEA R160, R160, UR11, 0x7 ;  /* 0x0000000ba0a07c11 */ /* 0x000fe2000f8e38ff */
[----:B------:R-:W-:-:S04]  /*f680*/  IMAD.SHL.U32 R223, R212, 0x2, RZ ;  /* 0x00000002d4df7824 */ /* 0x000fc800078e00ff */
[----:B------:R-:W-:Y:S02]  /*f690*/  IMAD.IADD R219, R219, 0x1, R160 ;  /* 0x00000001dbdb7824 */ /* 0x000fe400078e02a0 */
[----:B------:R-:W-:Y:S02]  /*f6a0*/  IMAD.SHL.U32 R160, R212, 0x8, RZ ;  /* 0x00000008d4a07824 */ /* 0x000fe400078e00ff */
[----:B------:R-:W-:Y:S02]  /*f6b0*/  IMAD.SHL.U32 R212, R161, 0x10, RZ ;  /* 0x00000010a1d47824 */ /* 0x000fe400078e00ff */
[----:B------:R-:W0:Y:S01]  /*f6c0*/  S2R R161, SR_TID.X ;  /* 0x0000000000a17919 */ /* 0x000e220000002100 */
[----:B------:R-:W-:Y:S02]  /*f6d0*/  LOP3.LUT R223, R160, 0x30, R223, 0x48, !PT ;  /* 0x00000030a0df7812 */ /* 0x000fe400078e48df */
[----:B0-----:R-:W-:-:S04]  /*f6e0*/  LOP3.LUT R161, R161, 0x7, RZ, 0xc0, !PT ;  /* 0x00000007a1a17812 */ /* 0x001fc800078ec0ff */
[----:B------:R-:W-:-:S04]  /*f6f0*/  LEA R161, R161, UR11, 0x6 ;  /* 0x0000000ba1a17c11 */ /* 0x000fc8000f8e30ff */
[----:B------:R-:W-:Y:S02]  /*f700*/  IADD3 R223, PT, PT, R223, R161, R212 ;  /* 0x000000a1dfdf7210 */ /* 0x000fe40007ffe0d4 */
[----:B------:R-:W0:Y:S02]  /*f710*/  S2R R212, SR_TID.X ;  /* 0x0000000000d47919 */ /* 0x000e240000002100 */
[----:B0-----:R-:W-:Y:S02]  /*f720*/  LOP3.LUT R161, R212, 0x1c, RZ, 0xc0, !PT ;  /* 0x0000001cd4a17812 */ /* 0x001fe400078ec0ff */
[----:B------:R-:W-:Y:S02]  /*f730*/  LOP3.LUT R212, R160, 0x78, RZ, 0xc0, !PT ;  /* 0x00000078a0d47812 */ /* 0x000fe400078ec0ff */
[----:B------:R-:W-:Y:S03]  /*f740*/  LDS R160, [R177+0x8200] ;  /* 0x00820000b1a07984 */ /* 0x000fe60000000800 */
[----:B------:R-:W-:-:S02]  /*f750*/  IMAD R212, R161, 0x20, R212 ;  /* 0x00000020a1d47824 */ /* 0x000fc400078e02d4 */
[----:B------:R-:W-:Y:S01]  /*f760*/  LDS R161, [R177+0x8300] ;  /* 0x00830000b1a17984 */ /* 0x000fe20000000800 */
[----:B------:R-:W-:Y:S06]  /*f770*/  BAR.SYNC.DEFER_BLOCKING 0x0 ;  /* 0x0000000000007b1d */ /* 0x000fec0000010000 */
[----:B------:R0:W-:Y:S04]  /*f780*/  STS.U8 [R252+UR11+0x8c00], R17 ;  /* 0x008c0011fc007988 */ /* 0x0001e8000800000b */
[----:B------:R-:W-:Y:S01]  /*f790*/  STS.U8 [R252+UR11+0x8000], R175 ;  /* 0x008000affc007988 */ /* 0x000fe2000800000b */
        /* <DEDUP_REMOVED lines=67> */
[----:B------:R1:W-:Y:S04]  /*fbd0*/  STS.U8 [R17+UR11+0x8900], R14 ;  /* 0x0089000e11007988 */ /* 0x0003e8000800000b */
        /* <DEDUP_REMOVED lines=52> */
[----:B-----5:R-:W-:Y:S04]  /*ff20*/  STS.U8 [R17+UR11+0xf300], R222 ;  /* 0x00f300de11007988 */ /* 0x020fe8000800000b */
[----:B---3--:R-:W-:Y:S04]  /*ff30*/  STS.U8 [R17+UR11+0xf500], R236 ;  /* 0x00f500ec11007988 */ /* 0x008fe8000800000b */
[----:B------:R-:W-:Y:S04]  /*ff40*/  STS.U8 [R17+UR11+0xf700], R238 ;  /* 0x00f700ee11007988 */ /* 0x000fe8000800000b */
[----:B------:R-:W-:Y:S04]  /*ff50*/  STS.U8 [R17+UR11+0xf900], R240 ;  /* 0x00f900f011007988 */ /* 0x000fe8000800000b */
[----:B------:R-:W-:Y:S04]  /*ff60*/  STS.U8 [R17+UR11+0xfb00], R242 ;  /* 0x00fb00f211007988 */ /* 0x000fe8000800000b */
[----:B------:R-:W-:Y:S04]  /*ff70*/  STS.U8 [R17+UR11+0xfd00], R244 ;  /* 0x00fd00f411007988 */ /* 0x000fe8000800000b */
[----:B--2---:R-:W-:Y:S01]  /*ff80*/  STS.U8 [R17+UR11+0xff00], R246 ;  /* 0x00ff00f611007988 */ /* 0x004fe2000800000b */
[----:B------:R-:W-:Y:S01]  /*ff90*/  BAR.SYNC.DEFER_BLOCKING 0x0 ;  /* 0x0000000000007b1d */ /* 0x000fe20000010000 */
[----:B------:R-:W-:-:S02]  /*ffa0*/  F2FP.SATFINITE.E4M3.F32.PACK_AB_MERGE_C R191, R191, R193, RZ ;  /* 0x000000c1bfbf723e */ /* 0x000fc400048070ff */
[----:B------:R-:W-:Y:S02]  /*ffb0*/  F2FP.SATFINITE.E4M3.F32.PACK_AB_MERGE_C R187, R187, R189, RZ ;  /* 0x000000bdbbbb723e */ /* 0x000fe400048070ff */
[----:B------:R-:W-:Y:S02]  /*ffc0*/  F2FP.SATFINITE.E4M3.F32.PACK_AB_MERGE_C R183, R183, R185, RZ ;  /* 0x000000b9b7b7723e */ /* 0x000fe400048070ff */
[----:B------:R-:W-:Y:S01]  /*ffd0*/  F2FP.SATFINITE.E4M3.F32.PACK_AB_MERGE_C R179, R179, R181, RZ ;  /* 0x000000b5b3b3723e */ /* 0x000fe200048070ff */
[----:B------:R-:W2:Y:S04]  /*ffe0*/  LDSM.16.M88.4 R128, [R223+0x8000] ;  /* 0x00800000df80783b */ /* 0x000ea80000000200 */
[----:B------:R-:W3:Y:S04]  /*fff0*/  LDSM.16.M88.4 R120, [R223+0x9000] ;  /* 0x00900000df78783b */ /* 0x000ee80000000200 */
[----:B------:R-:W-:Y:S04]  /*10000*/  LDSM.16.M88.4 R112, [R223+0xa000] ;  /* 0x00a00000df70783b */ /* 0x000fe80000000200 */
[----:B------:R-:W-:Y:S04]  /*10010*/  LDSM.16.M88.4 R116, [R223+0xb000] ;  /* 0x00b00000df74783b */ /* 0x000fe80000000200 */
[----:B------:R-:W-:Y:S04]  /*10020*/  LDSM.16.M88.4 R36, [R223+0xc000] ;  /* 0x00c00000df24783b */ /* 0x000fe80000000200 */
[----:B------:R-:W-:Y:S04]  /*10030*/  LDSM.16.M88.4 R132, [R223+0xd000] ;  /* 0x00d00000df84783b */ /* 0x000fe80000000200 */
[----:B------:R-:W-:Y:S04]  /*10040*/  LDSM.16.M88.4 R124, [R223+0xe000] ;  /* 0x00e00000df7c783b */ /* 0x000fe80000000200 */
[----:B------:R-:W-:Y:S01]  /*10050*/  LDSM.16.M88.4 R44, [R223+0xf000] ;  /* 0x00f00000df2c783b */ /* 0x000fe20000000200 */
[----:B0-----:R-:W-:-:S02]  /*10060*/  F2FP.F16.E4M3.UNPACK_B R12, R191 ;  /* 0x000000bfff0c723e */ /* 0x001fc400020006ff */
[----:B------:R-:W-:Y:S02]  /*10070*/  F2FP.F16.E4M3.UNPACK_B R13, R187 ;  /* 0x000000bbff0d723e */ /* 0x000fe400020006ff */
[----:B-1----:R-:W-:Y:S02]  /*10080*/  F2FP.F16.E4M3.UNPACK_B R14, R183 ;  /* 0x000000b7ff0e723e */ /* 0x002fe400020006ff */
[----:B------:R-:W-:Y:S01]  /*10090*/  F2FP.F16.E4M3.UNPACK_B R15, R179 ;  /* 0x000000b3ff0f723e */ /* 0x000fe200020006ff */
[----:B------:R-:W-:Y:S01]  /*100a0*/  BAR.SYNC.DEFER_BLOCKING 0x0 ;  /* 0x0000000000007b1d */ /* 0x000fe20000010000 */
[----:B----4-:R-:W-:-:S05]  /*100b0*/  LOP3.LUT R142, R212, 0x20, RZ, 0x3c, !PT ;  /* 0x00000020d48e7812 */ /* 0x010fca00078e3cff */
[----:B------:R-:W-:Y:S02]  /*100c0*/  STSM.16.M88.4 [R219+0x8000], R12 ;  /* 0x0080000cdb007844 */ /* 0x000fe40000000200 */
[----:B------:R-:W-:Y:S06]  /*100d0*/  BAR.SYNC.DEFER_BLOCKING 0x0 ;  /* 0x0000000000007b1d */ /* 0x000fec0000010000 */
[----:B------:R-:W0:Y:S04]  /*100e0*/  LDS.64 R12, [R212+UR11+0x8000] ;  /* 0x0080000bd40c7984 */ /* 0x000e280008000a00 */
[----:B------:R-:W1:Y:S04]  /*100f0*/  LDS.64 R18, [R212+UR11+0x8400] ;  /* 0x0084000bd4127984 */ /* 0x000e680008000a00 */
[----:B------:R-:W4:Y:S04]  /*10100*/  LDS.64 R14, [R142+UR11+0x8000] ;  /* 0x0080000b8e0e7984 */ /* 0x000f280008000a00 */
[----:B------:R-:W5:Y:S01]  /*10110*/  LDS.64 R16, [R142+UR11+0x8400] ;  /* 0x0084000b8e107984 */ /* 0x000f620008000a00 */
[C---:B------:R-:W-:Y:S01]  /*10120*/  FMUL R76, R154.reuse, R76 ;  /* 0x0000004c9a4c7220 */ /* 0x040fe20000400000 */
[C---:B------:R-:W-:Y:S01]  /*10130*/  FMUL R77, R154.reuse, R77 ;  /* 0x0000004d9a4d7220 */ /* 0x040fe20000400000 */
[C---:B------:R-:W-:Y:S01]  /*10140*/  FMUL R78, R155.reuse, R78 ;  /* 0x0000004e9b4e7220 */ /* 0x040fe20000400000 */
[C---:B------:R-:W-:Y:S01]  /*10150*/  FMUL R79, R155.reuse, R79 ;  /* 0x0000004f9b4f7220 */ /* 0x040fe20000400000 */
[----:B--2---:R-:W-:Y:S01]  /*10160*/  F2FP.F16.E4M3.UNPACK_B R20, R128 ;  /* 0x00000080ff14723e */ /* 0x004fe200020006ff */
[C---:B------:R-:W-:Y:S01]  /*10170*/  FMUL R60, R154.reuse, R60 ;  /* 0x0000003c9a3c7220 */ /* 0x040fe20000400000 */
[----:B------:R-:W-:Y:S01]  /*10180*/  F2FP.F16.E4M3.UNPACK_B R21, R129 ;  /* 0x00000081ff15723e */ /* 0x000fe200020006ff */
[C---:B------:R-:W-:Y:S01]  /*10190*/  FMUL R61, R154.reuse, R61 ;  /* 0x0000003d9a3d7220 */ /* 0x040fe20000400000 */
[C---:B------:R-:W-:Y:S01]  /*101a0*/  FMUL R62, R155.reuse, R62 ;  /* 0x0000003e9b3e7220 */ /* 0x040fe20000400000 */
[C---:B------:R-:W-:Y:S01]  /*101b0*/  FMUL R63, R155.reuse, R63 ;  /* 0x0000003f9b3f7220 */ /* 0x040fe20000400000 */
[----:B---3--:R-:W-:Y:S01]  /*101c0*/  F2FP.F16.E4M3.UNPACK_B R22, R120 ;  /* 0x00000078ff16723e */ /* 0x008fe200020006ff */
[C---:B------:R-:W-:Y:S01]  /*101d0*/  FMUL R84, R154.reuse, R84 ;  /* 0x000000549a547220 */ /* 0x040fe20000400000 */
[----:B------:R-:W-:Y:S01]  /*101e0*/  F2FP.F16.E4M3.UNPACK_B R23, R121 ;  /* 0x00000079ff17723e */ /* 0x000fe200020006ff */
[C---:B------:R-:W-:Y:S01]  /*101f0*/  FMUL R85, R154.reuse, R85 ;  /* 0x000000559a557220 */ /* 0x040fe20000400000 */
        /* <DEDUP_REMOVED lines=11> */
[----:B------:R-:W-:Y:S01]  /*102b0*/  FMUL R81, R154, R81 ;  /* 0x000000519a517220 */ /* 0x000fe20000400000 */
[----:B------:R-:W-:Y:S01]  /*102c0*/  FMUL R82, R155, R82 ;  /* 0x000000529b527220 */ /* 0x000fe20000400000 */
[----:B0-----:R-:W-:-:S02]  /*102d0*/  IMAD.MOV.U32 R24, RZ, RZ, R12 ;  /* 0x000000ffff187224 */ /* 0x001fc400078e000c */
[C---:B------:R-:W-:Y:S01]  /*102e0*/  FMUL R83, R155.reuse, R83 ;  /* 0x000000539b537220 */ /* 0x040fe20000400000 */
[C---:B------:R-:W-:Y:S01]  /*102f0*/  FMUL R40, R154.reuse, R52 ;  /* 0x000000349a287220 */ /* 0x040fe20000400000 */
[----:B------:R-:W-:Y:S01]  /*10300*/  FMUL R41, R154, R53 ;  /* 0x000000359a297220 */ /* 0x000fe20000400000 */
[----:B-1----:R-:W-:Y:S02]  /*10310*/  IMAD.MOV.U32 R25, RZ, RZ, R18 ;  /* 0x000000ffff197224 */ /* 0x002fe400078e0012 */
[C---:B------:R-:W-:Y:S01]  /*10320*/  FMUL R42, R155.reuse, R54 ;  /* 0x000000369b2a7220 */ /* 0x040fe20000400000 */
[----:B------:R-:W-:Y:S01]  /*10330*/  FMUL R43, R155, R55 ;  /* 0x000000379b2b7220 */ /* 0x000fe20000400000 */
[----:B------:R-:W0:Y:S01]  /*10340*/  LDS.64 R140, [R142+UR11+0x8800] ;  /* 0x0088000b8e8c7984 */ /* 0x000e220008000a00 */
[----:B----4-:R-:W-:-:S03]  /*10350*/  IMAD.MOV.U32 R26, RZ, RZ, R14 ;  /* 0x000000ffff1a7224 */ /* 0x010fc600078e000e */
[----:B------:R-:W-:Y:S01]  /*10360*/  LDS.64 R144, [R212+UR11+0x8800] ;  /* 0x0088000bd4907984 */ /* 0x000fe20008000a00 */
[----:B-----5:R-:W-:Y:S02]  /*10370*/  IMAD.MOV.U32 R27, RZ, RZ, R16 ;  /* 0x000000ffff1b7224 */ /* 0x020fe400078e0010 */
[----:B------:R-:W-:Y:S02]  /*10380*/  IMAD.MOV.U32 R28, RZ, RZ, R12 ;  /* 0x000000ffff1c7224 */ /* 0x000fe400078e000c */
[----:B------:R-:W-:Y:S02]  /*10390*/  IMAD.MOV.U32 R29, RZ, RZ, R18 ;  /* 0x000000ffff1d7224 */ /* 0x000fe400078e0012 */
[----:B------:R-:W-:Y:S01]  /*103a0*/  IMAD.MOV.U32 R30, RZ, RZ, R14 ;  /* 0x000000ffff1e7224 */ /* 0x000fe200078e000e */
[----:B------:R-:W-:Y:S01]  /*103b0*/  HMMA.16816.F32 R76, R24, R20, R76 ;  /* 0x00000014184c723c */ /* 0x000fe2000000184c */
[----:B------:R-:W-:Y:S02]  /*103c0*/  IMAD.MOV.U32 R31, RZ, RZ, R16 ;  /* 0x000000ffff1f7224 */ /* 0x000fe400078e0010 */
[----:B------:R-:W-:-:S02]  /*103d0*/  IMAD.MOV.U32 R32, RZ, RZ, R12 ;  /* 0x000000ffff207224 */ /* 0x000fc400078e000c */
[----:B------:R-:W-:Y:S02]  /*103e0*/  IMAD.MOV.U32 R33, RZ, RZ, R18 ;  /* 0x000000ffff217224 */ /* 0x000fe400078e0012 */
[----:B------:R-:W-:Y:S01]  /*103f0*/  IMAD.MOV.U32 R34, RZ, RZ, R14 ;  /* 0x000000ffff227224 */ /* 0x000fe200078e000e */
[----:B------:R-:W-:Y:S01]  /*10400*/  HMMA.16816.F32 R60, R24, R22, R60 ;  /* 0x00000016183c723c */ /* 0x000fe2000000183c */
[----:B------:R-:W-:Y:S01]  /*10410*/  F2FP.F16.E4M3.UNPACK_B R24, R112 ;  /* 0x00000070ff18723e */ /* 0x000fe200020006ff */
[----:B------:R-:W-:Y:S01]  /*10420*/  IMAD.MOV.U32 R35, RZ, RZ, R16 ;  /* 0x000000ffff237224 */ /* 0x000fe200078e0010 */
[----:B------:R-:W-:Y:S01]  /*10430*/  F2FP.F16.E4M3.UNPACK_B R25, R113 ;  /* 0x00000071ff19723e */ /* 0x000fe200020006ff */
[----:B------:R-:W-:Y:S01]  /*10440*/  IMAD.MOV.U32 R136, RZ, RZ, R12 ;  /* 0x000000ffff887224 */ /* 0x000fe200078e000c */
[----:B------:R-:W-:Y:S01]  /*10450*/  F2FP.F16.E4M3.UNPACK_B R26, R116 ;  /* 0x00000074ff1a723e */ /* 0x000fe200020006ff */
[----:B------:R-:W-:Y:S01]  /*10460*/  IMAD.MOV.U32 R137, RZ, RZ, R18 ;  /* 0x000000ffff897224 */ /* 0x000fe200078e0012 */
[----:B------:R-:W-:Y:S01]  /*10470*/  F2FP.F16.E4M3.UNPACK_B R27, R117 ;  /* 0x00000075ff1b723e */ /* 0x000fe200020006ff */
[----:B------:R-:W-:-:S02]  /*10480*/  IMAD.MOV.U32 R138, RZ, RZ, R14 ;  /* 0x000000ffff8a7224 */ /* 0x000fc400078e000e */
[----:B------:R-:W-:Y:S01]  /*10490*/  IMAD.MOV.U32 R139, RZ, RZ, R16 ;  /* 0x000000ffff8b7224 */ /* 0x000fe200078e0010 */
[C---:B------:R-:W-:Y:S01]  /*104a0*/  HMMA.16816.F32 R84, R28.reuse, R24, R84 ;  /* 0x000000181c54723c */ /* 0x040fe20000001854 */
[C---:B------:R-:W-:Y:S01]  /*104b0*/  FMUL R52, R154.reuse, R108 ;  /* 0x0000006c9a347220 */ /* 0x040fe20000400000 */
[----:B------:R-:W-:Y:S01]  /*104c0*/  FMUL R53, R154, R109 ;  /* 0x0000006d9a357220 */ /* 0x000fe20000400000 */
[C---:B------:R-:W-:Y:S01]  /*104d0*/  FMUL R54, R155.reuse, R110 ;  /* 0x0000006e9b367220 */ /* 0x040fe20000400000 */
[----:B------:R-:W-:Y:S01]  /*104e0*/  FMUL R55, R155, R111 ;  /* 0x0000006f9b377220 */ /* 0x000fe20000400000 */
[----:B------:R-:W1:Y:S03]  /*104f0*/  LDS.64 R142, [R142+UR11+0x8c00] ;  /* 0x008c000b8e8e7984 */ /* 0x000e660008000a00 */
[----:B------:R-:W-:Y:S01]  /*10500*/  HMMA.16816.F32 R88, R28, R26, R88 ;  /* 0x0000001a1c58723c */ /* 0x000fe20000001858 */
[----:B------:R-:W-:-:S02]  /*10510*/  F2FP.F16.E4M3.UNPACK_B R28, R36 ;  /* 0x00000024ff1c723e */ /* 0x000fc400020006ff */
[----:B------:R-:W-:Y:S02]  /*10520*/  F2FP.F16.E4M3.UNPACK_B R29, R37 ;  /* 0x00000025ff1d723e */ /* 0x000fe400020006ff */
[----:B------:R-:W-:Y:S02]  /*10530*/  F2FP.F16.E4M3.UNPACK_B R30, R132 ;  /* 0x00000084ff1e723e */ /* 0x000fe400020006ff */
[----:B------:R-:W-:-:S03]  /*10540*/  F2FP.F16.E4M3.UNPACK_B R31, R133 ;  /* 0x00000085ff1f723e */ /* 0x000fc600020006ff */
[C---:B------:R-:W-:Y:S08]  /*10550*/  HMMA.16816.F32 R72, R32.reuse, R28, R72 ;  /* 0x0000001c2048723c */ /* 0x040ff00000001848 */
[----:B------:R-:W-:Y:S01]  /*10560*/  HMMA.16816.F32 R80, R32, R30, R80 ;  /* 0x0000001e2050723c */ /* 0x000fe20000001850 */
[----:B------:R-:W-:Y:S02]  /*10570*/  F2FP.F16.E4M3.UNPACK_B R32, R124 ;  /* 0x0000007cff20723e */ /* 0x000fe400020006ff */
[----:B------:R-:W-:-:S02]  /*10580*/  F2FP.F16.E4M3.UNPACK_B R33, R125 ;  /* 0x0000007dff21723e */ /* 0x000fc400020006ff */
[----:B------:R-:W-:Y:S02]  /*10590*/  F2FP.F16.E4M3.UNPACK_B R34, R44 ;  /* 0x0000002cff22723e */ /* 0x000fe400020006ff */
[----:B------:R-:W-:-:S03]  /*105a0*/  F2FP.F16.E4M3.UNPACK_B R35, R45 ;  /* 0x0000002dff23723e */ /* 0x000fc600020006ff */
[----:B------:R-:W-:Y:S01]  /*105b0*/  HMMA.16816.F32 R108, R136, R32, R40 ;  /* 0x00000020886c723c */ /* 0x000fe20000001828 */
[----:B------:R-:W-:Y:S02]  /*105c0*/  IMAD.MOV.U32 R40, RZ, RZ, R12 ;  /* 0x000000ffff287224 */ /* 0x000fe400078e000c */
[----:B------:R-:W-:Y:S02]  /*105d0*/  IMAD.MOV.U32 R41, RZ, RZ, R18 ;  /* 0x000000ffff297224 */ /* 0x000fe400078e0012 */
[----:B------:R-:W-:Y:S02]  /*105e0*/  IMAD.MOV.U32 R42, RZ, RZ, R14 ;  /* 0x000000ffff2a7224 */ /* 0x000fe400078e000e */
[----:B------:R-:W-:-:S07]  /*105f0*/  IMAD.MOV.U32 R43, RZ, RZ, R16 ;  /* 0x000000ffff2b7224 */ /* 0x000fce00078e0010 */
[----:B------:R-:W-:Y:S01]  /*10600*/  HMMA.16816.F32 R52, R40, R34, R52 ;  /* 0x000000222834723c */ /* 0x000fe20000001834 */
[----:B------:R-:W-:Y:S02]  /*10610*/  F2FP.F16.E4M3.UNPACK_B R40, R128.H1 ;  /* 0x00000080ff28723e */ /* 0x000fe400030006ff */
[----:B------:R-:W-:Y:S02]  /*10620*/  F2FP.F16.E4M3.UNPACK_B R41, R129.H1 ;  /* 0x00000081ff29723e */ /* 0x000fe400030006ff */
[----:B------:R-:W2:Y:S01]  /*10630*/  LDS.64 R128, [R212+UR11+0x8c00] ;  /* 0x008c000bd4807984 */ /* 0x000ea20008000a00 */
[----:B------:R-:W-:Y:S02]  /*10640*/  F2FP.F16.E4M3.UNPACK_B R42, R120.H1 ;  /* 0x00000078ff2a723e */ /* 0x000fe400030006ff */
[----:B------:R-:W-:Y:S01]  /*10650*/  F2FP.F16.E4M3.UNPACK_B R120, R36.H1 ;  /* 0x00000024ff78723e */ /* 0x000fe200030006ff */
[----:B------:R-:W-:Y:S01]  /*10660*/  FADD R36, -R6, R9 ;  /* 0x0000000906247221 */ /* 0x000fe20000000100 */
[----:B------:R-:W-:-:S03]  /*10670*/  FADD R9, -R5, R10 ;  /* 0x0000000a05097221 */ /* 0x000fc60000000100 */
[----:B------:R-:W-:Y:S01]  /*10680*/  FMUL R36, R36, 1.4426950216293334961 ;  /* 0x3fb8aa3b24247820 */ /* 0x000fe20000400000 */
[----:B------:R-:W-:Y:S01]  /*10690*/  FMUL R9, R9, 1.4426950216293334961 ;  /* 0x3fb8aa3b09097820 */ /* 0x000fe20000400000 */
[----:B------:R-:W-:Y:S02]  /*106a0*/  F2FP.F16.E4M3.UNPACK_B R43, R121.H1 ;  /* 0x00000079ff2b723e */ /* 0x000fe400030006ff */
[----:B------:R-:W-:Y:S02]  /*106b0*/  F2FP.F16.E4M3.UNPACK_B R121, R37.H1 ;  /* 0x00000025ff79723e */ /* 0x000fe400030006ff */
[----:B------:R-:W3:Y:S08]  /*106c0*/  MUFU.EX2 R36, R36 ;  /* 0x0000002400247308 */ /* 0x000ef00000000800 */
[----:B------:R-:W4:Y:S01]  /*106d0*/  MUFU.EX2 R37, R9 ;  /* 0x0000000900257308 */ /* 0x000f220000000800 */
[----:B------:R-:W-:-:S02]  /*106e0*/  IMAD.MOV.U32 R136, RZ, RZ, R13 ;  /* 0x000000ffff887224 */ /* 0x000fc400078e000d */
[----:B------:R-:W-:Y:S02]  /*106f0*/  IMAD.MOV.U32 R138, RZ, RZ, R15 ;  /* 0x000000ffff8a7224 */ /* 0x000fe400078e000f */
[----:B------:R-:W-:Y:S02]  /*10700*/  IMAD.MOV.U32 R12, RZ, RZ, R13 ;  /* 0x000000ffff0c7224 */ /* 0x000fe400078e000d */
[----:B------:R-:W-:Y:S02]  /*10710*/  IMAD.MOV.U32 R14, RZ, RZ, R15 ;  /* 0x000000ffff0e7224 */ /* 0x000fe400078e000f */
[----:B------:R-:W-:Y:S02]  /*10720*/  IMAD.MOV.U32 R137, RZ, RZ, R19 ;  /* 0x000000ffff897224 */ /* 0x000fe400078e0013 */
[C---:B---3--:R-:W-:Y:S01]  /*10730*/  FMUL R92, R36.reuse, R92 ;  /* 0x0000005c245c7220 */ /* 0x048fe20000400000 */
[----:B------:R-:W-:Y:S02]  /*10740*/  IMAD.MOV.U32 R139, RZ, RZ, R17 ;  /* 0x000000ffff8b7224 */ /* 0x000fe400078e0011 */
[----:B------:R-:W-:Y:S01]  /*10750*/  FMUL R93, R36, R93 ;  /* 0x0000005d245d7220 */ /* 0x000fe20000400000 */
[----:B------:R-:W-:-:S02]  /*10760*/  IMAD.MOV.U32 R13, RZ, RZ, R19 ;  /* 0x000000ffff0d7224 */ /* 0x000fc400078e0013 */
[C---:B------:R-:W-:Y:S01]  /*10770*/  FMUL R104, R36.reuse, R104 ;  /* 0x0000006824687220 */ /* 0x040fe20000400000 */
[----:B------:R-:W-:Y:S02]  /*10780*/  IMAD.MOV.U32 R15, RZ, RZ, R17 ;  /* 0x000000ffff0f7224 */ /* 0x000fe400078e0011 */
[----:B------:R-:W-:Y:S01]  /*10790*/  FMUL R105, R36, R105 ;  /* 0x0000006924697220 */ /* 0x000fe20000400000 */
[C---:B----4-:R-:W-:Y:S01]  /*107a0*/  FMUL R94, R37.reuse, R94 ;  /* 0x0000005e255e7220 */ /* 0x050fe20000400000 */
[C---:B------:R-:W-:Y:S01]  /*107b0*/  FMUL R95, R37.reuse, R95 ;  /* 0x0000005f255f7220 */ /* 0x040fe20000400000 */
[----:B0-----:R-:W-:Y:S02]  /*107c0*/  IMAD.MOV.U32 R18, RZ, RZ, R140 ;  /* 0x000000ffff127224 */ /* 0x001fe400078e008c */
[C---:B------:R-:W-:Y:S01]  /*107d0*/  FMUL R106, R37.reuse, R106 ;  /* 0x0000006a256a7220 */ /* 0x040fe20000400000 */
[----:B-1----:R-:W-:Y:S02]  /*107e0*/  IMAD.MOV.U32 R19, RZ, RZ, R142 ;  /* 0x000000ffff137224 */ /* 0x002fe400078e008e */
[----:B------:R-:W-:Y:S01]  /*107f0*/  FMUL R107, R37, R107 ;  /* 0x0000006b256b7220 */ /* 0x000fe20000400000 */
[----:B------:R-:W-:-:S02]  /*10800*/  IMAD.MOV.U32 R16, RZ, RZ, R144 ;  /* 0x000000ffff107224 */ /* 0x000fc400078e0090 */
[----:B--2---:R-:W-:Y:S02]  /*10810*/  IMAD.MOV.U32 R17, RZ, RZ, R128 ;  /* 0x000000ffff117224 */ /* 0x004fe400078e0080 */
        /* <DEDUP_REMOVED lines=14> */
[C---:B------:R-:W-:Y:S01]  /*10900*/  FMUL R70, R37.reuse, R70 ;  /* 0x0000004625467220 */ /* 0x040fe20000400000 */
[----:B------:R-:W-:Y:S01]  /*10910*/  FMUL R71, R37, R71 ;  /* 0x0000004725477220 */ /* 0x000fe20000400000 */
[----:B------:R-:W-:Y:S01]  /*10920*/  HMMA.16816.F32 R92, R16, R20, R92 ;  /* 0x00000014105c723c */ /* 0x000fe2000000185c */
[----:B------:R-:W-:-:S02]  /*10930*/  IMAD.MOV.U32 R20, RZ, RZ, R144 ;  /* 0x000000ffff147224 */ /* 0x000fc400078e0090 */
[----:B------:R-:W-:Y:S01]  /*10940*/  FMUL R100, R36, R100 ;  /* 0x0000006424647220 */ /* 0x000fe20000400000 */
[----:B------:R-:W-:-:S04]  /*10950*/  IMAD.MOV.U32 R21, RZ, RZ, R128 ;  /* 0x000000ffff157224 */ /* 0x000fc800078e0080 */
[C---:B------:R-:W-:Y:S01]  /*10960*/  HMMA.16816.F32 R104, R16.reuse, R22, R104 ;  /* 0x000000161068723c */ /* 0x040fe20000001868 */
[----:B------:R-:W-:Y:S02]  /*10970*/  IMAD.MOV.U32 R22, RZ, RZ, R140 ;  /* 0x000000ffff167224 */ /* 0x000fe400078e008c */
[C---:B------:R-:W-:Y:S01]  /*10980*/  FMUL R101, R36.reuse, R101 ;  /* 0x0000006524657220 */ /* 0x040fe20000400000 */
[----:B------:R-:W-:Y:S02]  /*10990*/  IMAD.MOV.U32 R23, RZ, RZ, R142 ;  /* 0x000000ffff177224 */ /* 0x000fe400078e008e */
[C---:B------:R-:W-:Y:S01]  /*109a0*/  FMUL R102, R37.reuse, R102 ;  /* 0x0000006625667220 */ /* 0x040fe20000400000 */
[C---:B------:R-:W-:Y:S01]  /*109b0*/  FMUL R103, R37.reuse, R103 ;  /* 0x0000006725677220 */ /* 0x040fe20000400000 */
[C---:B------:R-:W-:Y:S08]  /*109c0*/  HMMA.16816.F32 R96, R16.reuse, R28, R96 ;  /* 0x0000001c1060723c */ /* 0x040ff00000001860 */
[C---:B------:R-:W-:Y:S08]  /*109d0*/  HMMA.16816.F32 R56, R16.reuse, R24, R56 ;  /* 0x000000181038723c */ /* 0x040ff00000001838 */
[C---:B------:R-:W-:Y:S08]  /*109e0*/  HMMA.16816.F32 R64, R16.reuse, R26, R64 ;  /* 0x0000001a1040723c */ /* 0x040ff00000001840 */
[----:B------:R-:W-:Y:S01]  /*109f0*/  HMMA.16816.F32 R28, R16, R30, R68 ;  /* 0x0000001e101c723c */ /* 0x000fe20000001844 */
[C---:B------:R-:W-:Y:S01]  /*10a00*/  FMUL R16, R36.reuse, R48 ;  /* 0x0000003024107220 */ /* 0x040fe20000400000 */
[----:B------:R-:W-:Y:S01]  /*10a10*/  FMUL R17, R36, R49 ;  /* 0x0000003124117220 */ /* 0x000fe20000400000 */
[C---:B------:R-:W-:Y:S01]  /*10a20*/  FMUL R18, R37.reuse, R50 ;  /* 0x0000003225127220 */ /* 0x040fe20000400000 */
[----:B------:R-:W-:Y:S01]  /*10a30*/  FMUL R19, R37, R51 ;  /* 0x0000003325137220 */ /* 0x000fe20000400000 */
[----:B------:R-:W-:-:S06]  /*10a40*/  LOP3.LUT R9, R212, 0x60, RZ, 0x3c, !PT ;  /* 0x00000060d4097812 */ /* 0x000fcc00078e3cff */
[C---:B------:R-:W-:Y:S01]  /*10a50*/  HMMA.16816.F32 R16, R20.reuse, R32, R16 ;  /* 0x000000201410723c */ /* 0x040fe20000001810 */
[----:B------:R-:W-:Y:S01]  /*10a60*/  LOP3.LUT R212, R212, 0x40, RZ, 0x3c, !PT ;  /* 0x00000040d4d47812 */ /* 0x000fe200078e3cff */
[----:B------:R-:W-:Y:S04]  /*10a70*/  LDS.64 R24, [R9+UR11+0x8400] ;  /* 0x0084000b09187984 */ /* 0x000fe80008000a00 */
[----:B------:R-:W0:Y:S02]  /*10a80*/  LDS.64 R26, [R212+UR11+0x8000] ;  /* 0x0080000bd41a7984 */ /* 0x000e240008000a00 */
[----:B------:R-:W-:Y:S01]  /*10a90*/  HMMA.16816.F32 R32, R20, R34, R100 ;  /* 0x000000221420723c */ /* 0x000fe20000001864 */
[----:B------:R-:W-:Y:S02]  /*10aa0*/  IMAD.MOV.U32 R22, RZ, RZ, R141 ;  /* 0x000000ffff167224 */ /* 0x000fe400078e008d */
[----:B------:R-:W-:-:S02]  /*10ab0*/  IMAD.MOV.U32 R23, RZ, RZ, R143 ;  /* 0x000000ffff177224 */ /* 0x000fc400078e008f */
[----:B------:R-:W-:Y:S02]  /*10ac0*/  IMAD.MOV.U32 R20, RZ, RZ, R145 ;  /* 0x000000ffff147224 */ /* 0x000fe400078e0091 */
[----:B------:R-:W-:Y:S01]  /*10ad0*/  IMAD.MOV.U32 R21, RZ, RZ, R129 ;  /* 0x000000ffff157224 */ /* 0x000fe200078e0081 */
[C---:B------:R-:W-:Y:S08]  /*10ae0*/  HMMA.16816.F32 R76, R136.reuse, R40, R76 ;  /* 0x00000028884c723c */ /* 0x040ff0000000184c */
[----:B------:R-:W-:Y:S08]  /*10af0*/  HMMA.16816.F32 R60, R136, R42, R60 ;  /* 0x0000002a883c723c */ /* 0x000ff0000000183c */
[C---:B------:R-:W-:Y:S01]  /*10b00*/  HMMA.16816.F32 R92, R20.reuse, R40, R92 ;  /* 0x00000028145c723c */ /* 0x040fe2000000185c */
[----:B------:R-:W1:Y:S07]  /*10b10*/  LDS.64 R40, [R212+UR11+0x8400] ;  /* 0x0084000bd4287984 */ /* 0x000e6e0008000a00 */
[----:B------:R-:W-:Y:S01]  /*10b20*/  HMMA.16816.F32 R104, R20, R42, R104 ;  /* 0x0000002a1468723c */ /* 0x000fe20000001868 */
[----:B------:R-:W2:Y:S01]  /*10b30*/  LDS.64 R42, [R9+UR11+0x8000] ;  /* 0x0080000b092a7984 */ /* 0x000ea20008000a00 */
[----:B------:R-:W-:-:S02]  /*10b40*/  F2FP.F16.E4M3.UNPACK_B R124, R124.H1 ;  /* 0x0000007cff7c723e */ /* 0x000fc400030006ff */
[----:B------:R-:W-:Y:S02]  /*10b50*/  F2FP.F16.E4M3.UNPACK_B R125, R125.H1 ;  /* 0x0000007dff7d723e */ /* 0x000fe400030006ff */
[----:B------:R-:W-:Y:S02]  /*10b60*/  F2FP.F16.E4M3.UNPACK_B R116, R116.H1 ;  /* 0x00000074ff74723e */ /* 0x000fe400030006ff */
[----:B------:R-:W-:Y:S02]  /*10b70*/  F2FP.F16.E4M3.UNPACK_B R117, R117.H1 ;  /* 0x00000075ff75723e */ /* 0x000fe400030006ff */
[----:B------:R-:W-:Y:S01]  /*10b80*/  F2FP.F16.E4M3.UNPACK_B R44, R44.H1 ;  /* 0x0000002cff2c723e */ /* 0x000fe200030006ff */
[----:B------:R-:W-:Y:S01]  /*10b90*/  HMMA.16816.F32 R108, R136, R124, R108 ;  /* 0x0000007c886c723c */ /* 0x000fe2000000186c */
[----:B------:R-:W-:Y:S02]  /*10ba0*/  F2FP.F16.E4M3.UNPACK_B R45, R45.H1 ;  /* 0x0000002dff2d723e */ /* 0x000fe400030006ff */
[----:B------:R-:W-:-:S02]  /*10bb0*/  F2FP.F16.E4M3.UNPACK_B R112, R112.H1 ;  /* 0x00000070ff70723e */ /* 0x000fc400030006ff */
[----:B------:R-:W-:Y:S02]  /*10bc0*/  F2FP.F16.E4M3.UNPACK_B R113, R113.H1 ;  /* 0x00000071ff71723e */ /* 0x000fe400030006ff */
[----:B------:R-:W-:Y:S02]  /*10bd0*/  F2FP.F16.E4M3.UNPACK_B R132, R132.H1 ;  /* 0x00000084ff84723e */ /* 0x000fe400030006ff */
[----:B------:R-:W-:Y:S01]  /*10be0*/  F2FP.F16.E4M3.UNPACK_B R133, R133.H1 ;  /* 0x00000085ff85723e */ /* 0x000fe200030006ff */
[----:B------:R-:W-:Y:S01]  /*10bf0*/  HMMA.16816.F32 R16, R20, R124, R16 ;  /* 0x0000007c1410723c */ /* 0x000fe20000001810 */
[----:B------:R-:W-:Y:S01]  /*10c00*/  IMAD.MOV.U32 R142, RZ, RZ, R141 ;  /* 0x000000ffff8e7224 */ /* 0x000fe200078e008d */
[-C--:B------:R-:W-:Y:S01]  /*10c10*/  F2FP.F16.E4M3.UNPACK_B R102, R38.reuse ;  /* 0x00000026ff66723e */ /* 0x080fe200020006ff */
[----:B------:R-:W-:Y:S01]  /*10c20*/  IMAD.MOV.U32 R141, RZ, RZ, R129 ;  /* 0x000000ffff8d7224 */ /* 0x000fe200078e0081 */
[----:B------:R-:W-:Y:S01]  /*10c30*/  F2FP.F16.E4M3.UNPACK_B R103, R39 ;  /* 0x00000027ff67723e */ /* 0x000fe200020006ff */
[----:B------:R-:W-:Y:S01]  /*10c40*/  LDS.64 R128, [R9+UR11+0x8c00] ;  /* 0x008c000b09807984 */ /* 0x000fe20008000a00 */
[----:B------:R-:W-:-:S02]  /*10c50*/  F2FP.F16.E4M3.UNPACK_B R124, R38.H1 ;  /* 0x00000026ff7c723e */ /* 0x000fc400030006ff */
[C---:B------:R-:W-:Y:S01]  /*10c60*/  HMMA.16816.F32 R88, R136.reuse, R116, R88 ;  /* 0x000000748858723c */ /* 0x040fe20000001858 */
[----:B------:R-:W-:Y:S02]  /*10c70*/  F2FP.F16.E4M3.UNPACK_B R125, R39.H1 ;  /* 0x00000027ff7d723e */ /* 0x000fe400030006ff */
[----:B------:R-:W3:Y:S05]  /*10c80*/  LDS.64 R38, [R212+UR11+0x8800] ;  /* 0x0088000bd4267984 */ /* 0x000eea0008000a00 */
[----:B------:R-:W-:Y:S01]  /*10c90*/  HMMA.16816.F32 R72, R136, R120, R72 ;  /* 0x000000788848723c */ /* 0x000fe20000001848 */
[----:B0-----:R-:W-:Y:S01]  /*10ca0*/  IMAD.MOV.U32 R48, RZ, RZ, R26 ;  /* 0x000000ffff307224 */ /* 0x001fe200078e001a */
[----:B------:R-:W-:Y:S01]  /*10cb0*/  F2FP.F16.E4M3.UNPACK_B R70, R126 ;  /* 0x0000007eff46723e */ /* 0x000fe200020006ff */
[----:B-1----:R-:W-:-:S05]  /*10cc0*/  IMAD.MOV.U32 R49, RZ, RZ, R40 ;  /* 0x000000ffff317224 */ /* 0x002fca00078e0028 */
[----:B------:R-:W-:Y:S01]  /*10cd0*/  HMMA.16816.F32 R12, R12, R44, R52 ;  /* 0x0000002c0c0c723c */ /* 0x000fe20000001834 */
[----:B--2---:R-:W-:Y:S01]  /*10ce0*/  IMAD.MOV.U32 R50, RZ, RZ, R42 ;  /* 0x000000ffff327224 */ /* 0x004fe200078e002a */
[----:B------:R-:W-:Y:S01]  /*10cf0*/  F2FP.F16.E4M3.UNPACK_B R71, R127 ;  /* 0x0000007fff47723e */ /* 0x000fe200020006ff */
[----:B------:R-:W-:-:S05]  /*10d00*/  IMAD.MOV.U32 R51, RZ, RZ, R24 ;  /* 0x000000ffff337224 */ /* 0x000fca00078e0018 */
[C---:B------:R-:W-:Y:S01]  /*10d10*/  HMMA.16816.F32 R64, R20.reuse, R116, R64 ;  /* 0x000000741440723c */ /* 0x040fe20000001840 */
[----:B------:R-:W0:Y:S07]  /*10d20*/  LDS.64 R116, [R212+UR11+0x8c00] ;  /* 0x008c000bd4747984 */ /* 0x000e2e0008000a00 */
[----:B------:R-:W-:Y:S01]  /*10d30*/  HMMA.16816.F32 R96, R20, R120, R96 ;  /* 0x000000781460723c */ /* 0x000fe20000001860 */
[----:B------:R-:W1:Y:S01]  /*10d40*/  LDS.64 R120, [R9+UR11+0x8800] ;  /* 0x0088000b09787984 */ /* 0x000e620008000a00 */
[----:B------:R-:W-:-:S06]  /*10d50*/  IMAD.MOV.U32 R140, RZ, RZ, R145 ;  /* 0x000000ffff8c7224 */ /* 0x000fcc00078e0091 */
[C---:B------:R-:W-:Y:S08]  /*10d60*/  HMMA.16816.F32 R84, R136.reuse, R112, R84 ;  /* 0x000000708854723c */ /* 0x040ff00000001854 */
[----:B------:R-:W-:Y:S01]  /*10d70*/  HMMA.16816.F32 R80, R136, R132, R80 ;  /* 0x000000848850723c */ /* 0x000fe20000001850 */
[----:B------:R-:W-:Y:S02]  /*10d80*/  F2FP.F16.E4M3.UNPACK_B R68, R134 ;  /* 0x00000086ff44723e */ /* 0x000fe400020006ff */
[----:B------:R-:W-:-:S05]  /*10d90*/  F2FP.F16.E4M3.UNPACK_B R69, R135 ;  /* 0x00000087ff45723e */ /* 0x000fca00020006ff */
        /* <DEDUP_REMOVED lines=8> */
[----:B------:R-:W-:Y:S02]  /*10e20*/  F2FP.F16.E4M3.UNPACK_B R21, R131 ;  /* 0x00000083ff15723e */ /* 0x000fe400020006ff */
[----:B------:R-:W-:Y:S02]  /*10e30*/  F2FP.F16.E4M3.UNPACK_B R22, R114 ;  /* 0x00000072ff16723e */ /* 0x000fe400020006ff */
[----:B------:R-:W-:Y:S01]  /*10e40*/  F2FP.F16.E4M3.UNPACK_B R23, R115 ;  /* 0x00000073ff17723e */ /* 0x000fe200020006ff */
[----:B------:R-:W-:Y:S01]  /*10e50*/  HMMA.16816.F32 R32, R140, R44, R32 ;  /* 0x0000002c8c20723c */ /* 0x000fe20000001820 */
[----:B------:R-:W-:Y:S02]  /*10e60*/  F2FP.F16.E4M3.UNPACK_B R44, R118 ;  /* 0x00000076ff2c723e */ /* 0x000fe400020006ff */
[----:B------:R-:W-:-:S05]  /*10e70*/  F2FP.F16.E4M3.UNPACK_B R45, R119 ;  /* 0x00000077ff2d723e */ /* 0x000fca00020006ff */
[----:B------:R-:W-:Y:S01]  /*10e80*/  HMMA.16816.F32 R12, R48, R112, R12 ;  /* 0x00000070300c723c */ /* 0x000fe2000000180c */
[----:B------:R-:W-:Y:S02]  /*10e90*/  F2FP.F16.E4M3.UNPACK_B R126, R126.H1 ;  /* 0x0000007eff7e723e */ /* 0x000fe400030006ff */
[----:B------:R-:W-:-:S05]  /*10ea0*/  F2FP.F16.E4M3.UNPACK_B R127, R127.H1 ;  /* 0x0000007fff7f723e */ /* 0x000fca00030006ff */
[C---:B------:R-:W-:Y:S08]  /*10eb0*/  HMMA.16816.F32 R76, R48.reuse, R20, R76 ;  /* 0x00000014304c723c */ /* 0x040ff0000000184c */
[C---:B------:R-:W-:Y:S08]  /*10ec0*/  HMMA.16816.F32 R84, R48.reuse, R22, R84 ;  /* 0x000000163054723c */ /* 0x040ff00000001854 */
[C---:B------:R-:W-:Y:S08]  /*10ed0*/  HMMA.16816.F32 R88, R48.reuse, R44, R88 ;  /* 0x0000002c3058723c */ /* 0x040ff00000001858 */
[C---:B------:R-:W-:Y:S08]  /*10ee0*/  HMMA.16816.F32 R80, R48.reuse, R68, R80 ;  /* 0x000000443050723c */ /* 0x040ff00000001850 */
[C---:B------:R-:W-:Y:S08]  /*10ef0*/  HMMA.16816.F32 R60, R48.reuse, R100, R60 ;  /* 0x00000064303c723c */ /* 0x040ff0000000183c */
[----:B------:R-:W-:Y:S01]  /*10f00*/  HMMA.16816.F32 R72, R48, R102, R72 ;  /* 0x000000663048723c */ /* 0x000fe20000001848 */
[----:B------:R-:W-:-:S02]  /*10f10*/  IMAD.MOV.U32 R48, RZ, RZ, R27 ;  /* 0x000000ffff307224 */ /* 0x000fc400078e001b */
[----:B------:R-:W-:Y:S02]  /*10f20*/  IMAD.MOV.U32 R49, RZ, RZ, R41 ;  /* 0x000000ffff317224 */ /* 0x000fe400078e0029 */
[----:B------:R-:W-:Y:S02]  /*10f30*/  IMAD.MOV.U32 R50, RZ, RZ, R43 ;  /* 0x000000ffff327224 */ /* 0x000fe400078e002b */
[----:B------:R-:W-:Y:S01]  /*10f40*/  IMAD.MOV.U32 R51, RZ, RZ, R25 ;  /* 0x000000ffff337224 */ /* 0x000fe200078e0019 */
[----:B------:R-:W-:Y:S02]  /*10f50*/  F2FP.F16.E4M3.UNPACK_B R46, R46.H1 ;  /* 0x0000002eff2e723e */ /* 0x000fe400030006ff */
[----:B------:R-:W-:-:S04]  /*10f60*/  F2FP.F16.E4M3.UNPACK_B R47, R47.H1 ;  /* 0x0000002fff2f723e */ /* 0x000fc800030006ff */
[----:B------:R-:W-:Y:S01]  /*10f70*/  HMMA.16816.F32 R52, R48, R126, R108 ;  /* 0x0000007e3034723c */ /* 0x000fe2000000186c */
[----:B------:R-:W-:Y:S02]  /*10f80*/  IMAD.MOV.U32 R108, RZ, RZ, R27 ;  /* 0x000000ffff6c7224 */ /* 0x000fe400078e001b */
[----:B------:R-:W-:Y:S02]  /*10f90*/  IMAD.MOV.U32 R109, RZ, RZ, R41 ;  /* 0x000000ffff6d7224 */ /* 0x000fe400078e0029 */
[----:B------:R-:W-:Y:S02]  /*10fa0*/  IMAD.MOV.U32 R110, RZ, RZ, R43 ;  /* 0x000000ffff6e7224 */ /* 0x000fe400078e002b */
[----:B------:R-:W-:-:S07]  /*10fb0*/  IMAD.MOV.U32 R111, RZ, RZ, R25 ;  /* 0x000000ffff6f7224 */ /* 0x000fce00078e0019 */
[----:B------:R-:W-:Y:S01]  /*10fc0*/  HMMA.16816.F32 R108, R108, R46, R12 ;  /* 0x0000002e6c6c723c */ /* 0x000fe2000000180c */
[----:B---3--:R-:W-:Y:S02]  /*10fd0*/  IMAD.MOV.U32 R12, RZ, RZ, R38 ;  /* 0x000000ffff0c7224 */ /* 0x008fe400078e0026 */
[----:B0-----:R-:W-:Y:S02]  /*10fe0*/  IMAD.MOV.U32 R13, RZ, RZ, R116 ;  /* 0x000000ffff0d7224 */ /* 0x001fe400078e0074 */
[----:B-1----:R-:W-:Y:S02]  /*10ff0*/  IMAD.MOV.U32 R14, RZ, RZ, R120 ;  /* 0x000000ffff0e7224 */ /* 0x002fe400078e0078 */
[----:B------:R-:W-:-:S07]  /*11000*/  IMAD.MOV.U32 R15, RZ, RZ, R128 ;  /* 0x000000ffff0f7224 */ /* 0x000fce00078e0080 */
[C---:B------:R-:W-:Y:S08]  /*11010*/  HMMA.16816.F32 R92, R12.reuse, R20, R92 ;  /* 0x000000140c5c723c */ /* 0x040ff0000000185c */
[C---:B------:R-:W-:Y:S08]  /*11020*/  HMMA.16816.F32 R56, R12.reuse, R22, R56 ;  /* 0x000000160c38723c */ /* 0x040ff00000001838 */
[C---:B------:R-:W-:Y:S08]  /*11030*/  HMMA.16816.F32 R64, R12.reuse, R44, R64 ;  /* 0x0000002c0c40723c */ /* 0x040ff00000001840 */
[C---:B------:R-:W-:Y:S08]  /*11040*/  HMMA.16816.F32 R28, R12.reuse, R68, R28 ;  /* 0x000000440c1c723c */ /* 0x040ff0000000181c */
[C---:B------:R-:W-:Y:S08]  /*11050*/  HMMA.16816.F32 R16, R12.reuse, R70, R16 ;  /* 0x000000460c10723c */ /* 0x040ff00000001810 */
[C---:B------:R-:W-:Y:S08]  /*11060*/  HMMA.16816.F32 R104, R12.reuse, R100, R104 ;  /* 0x000000640c68723c */ /* 0x040ff00000001868 */
[C---:B------:R-:W-:Y:S08]  /*11070*/  HMMA.16816.F32 R96, R12.reuse, R102, R96 ;  /* 0x000000660c60723c */ /* 0x040ff00000001860 */
[----:B------:R-:W-:Y:S01]  /*11080*/  HMMA.16816.F32 R32, R12, R112, R32 ;  /* 0x000000700c20723c */ /* 0x000fe20000001820 */
[----:B------:R-:W-:Y:S01]  /*11090*/  F2FP.F16.E4M3.UNPACK_B R130, R130.H1 ;  /* 0x00000082ff82723e */ /* 0x000fe200030006ff */
[----:B------:R-:W-:Y:S01]  /*110a0*/  IMAD.MOV.U32 R12, RZ, RZ, R39 ;  /* 0x000000ffff0c7224 */ /* 0x000fe200078e0027 */
        /* <DEDUP_REMOVED lines=14> */
[----:B------:R-:W-:-:S02]  /*11190*/  F2FP.F16.E4M3.UNPACK_B R134, R134.H1 ;  /* 0x00000086ff86723e */ /* 0x000fc400030006ff */
[----:B------:R-:W-:Y:S01]  /*111a0*/  F2FP.F16.E4M3.UNPACK_B R135, R135.H1 ;  /* 0x00000087ff87723e */ /* 0x000fe200030006ff */
[----:B------:R-:W-:Y:S01]  /*111b0*/  HMMA.16816.F32 R76, R48, R130, R76 ;  /* 0x00000082304c723c */ /* 0x000fe2000000184c */
[----:B------:R-:W-:-:S07]  /*111c0*/  UIADD3 UR6, UPT, UPT, UR6, 0x40, URZ ;  /* 0x0000004006067890 */ /* 0x000fce000fffe0ff */
[C---:B------:R-:W-:Y:S08]  /*111d0*/  HMMA.16816.F32 R60, R48.reuse, R122, R60 ;  /* 0x0000007a303c723c */ /* 0x040ff0000000183c */
[C---:B------:R-:W-:Y:S08]  /*111e0*/  HMMA.16816.F32 R84, R48.reuse, R114, R84 ;  /* 0x000000723054723c */ /* 0x040ff00000001854 */
[C---:B------:R-:W-:Y:S08]  /*111f0*/  HMMA.16816.F32 R88, R48.reuse, R118, R88 ;  /* 0x000000763058723c */ /* 0x040ff00000001858 */
[C---:B------:R-:W-:Y:S08]  /*11200*/  HMMA.16816.F32 R72, R48.reuse, R124, R72 ;  /* 0x0000007c3048723c */ /* 0x040ff00000001848 */
[----:B------:R-:W-:Y:S01]  /*11210*/  HMMA.16816.F32 R80, R48, R134, R80 ;  /* 0x000000863050723c */ /* 0x000fe20000001850 */
[----:B------:R-:W-:-:S07]  /*11220*/  UISETP.GE.AND UP0, UPT, UR6, UR16, UPT ;  /* 0x000000100600728c */ /* 0x000fce000bf06270 */
[C---:B------:R-:W-:Y:S08]  /*11230*/  HMMA.16816.F32 R92, R12.reuse, R130, R92 ;  /* 0x000000820c5c723c */ /* 0x040ff0000000185c */
[C---:B------:R-:W-:Y:S08]  /*11240*/  HMMA.16816.F32 R104, R12.reuse, R122, R104 ;  /* 0x0000007a0c68723c */ /* 0x040ff00000001868 */
[C---:B------:R-:W-:Y:S08]  /*11250*/  HMMA.16816.F32 R56, R12.reuse, R114, R56 ;  /* 0x000000720c38723c */ /* 0x040ff00000001838 */
[C---:B------:R-:W-:Y:S08]  /*11260*/  HMMA.16816.F32 R64, R12.reuse, R118, R64 ;  /* 0x000000760c40723c */ /* 0x040ff00000001840 */
[C---:B------:R-:W-:Y:S08]  /*11270*/  HMMA.16816.F32 R96, R12.reuse, R124, R96 ;  /* 0x0000007c0c60723c */ /* 0x040ff00000001860 */
[C---:B------:R-:W-:Y:S08]  /*11280*/  HMMA.16816.F32 R68, R12.reuse, R134, R28 ;  /* 0x000000860c44723c */ /* 0x040ff0000000181c */
[----:B------:R-:W-:Y:S08]  /*11290*/  HMMA.16816.F32 R48, R12, R126, R16 ;  /* 0x0000007e0c30723c */ /* 0x000ff00000001810 */
[----:B------:R-:W-:Y:S01]  /*112a0*/  HMMA.16816.F32 R100, R100, R46, R32 ;  /* 0x0000002e6464723c */ /* 0x000fe20000001820 */
[----:B------:R-:W-:-:S02]  /*112b0*/  FFMA2 R158, R158.F32x2.HI_LO, R36.F32x2.HI_LO, R160.F32x2.HI_LO ;  /* 0x000000249e9e7249 */ /* 0x000fc400000000a0 */
[----:B------:R-:W-:Y:S02]  /*112c0*/  IMAD.MOV.U32 R155, RZ, RZ, R8 ;  /* 0x000000ffff9b7224 */ /* 0x000fe400078e0008 */
[----:B------:R-:W-:Y:S02]  /*112d0*/  IMAD.MOV.U32 R154, RZ, RZ, R7 ;  /* 0x000000ffff9a7224 */ /* 0x000fe400078e0007 */
[----:B------:R-:W-:Y:S02]  /*112e0*/  IMAD.MOV.U32 R9, RZ, RZ, R6 ;  /* 0x000000ffff097224 */ /* 0x000fe400078e0006 */
[----:B------:R-:W-:Y:S01]  /*112f0*/  IMAD.MOV.U32 R10, RZ, RZ, R5 ;  /* 0x000000ffff0a7224 */ /* 0x000fe200078e0005 */
[----:B------:R-:W-:Y:S02]  /*11300*/  ULEA UR5, UR77, UR5, 0x6 ;  /* 0x000000054d057291 */ /* 0x000fe4000f8e30ff */
[----:B------:R-:W-:Y:S01]  /*11310*/  ULEA UR4, UR12, UR4, 0x6 ;  /* 0x000000040c047291 */ /* 0x000fe2000f8e30ff */
[----:B------:R-:W-:Y:S11]  /*11320*/  BRA.U !UP0, `(.L_x_1) ;  /* 0xffffff6108dc7547 */ /* 0x000ff6000b83ffff */
.L_x_0:
[----:B------:R-:W0:Y:S01]  /*11330*/  S2R R0, SR_TID.X ;  /* 0x0000000000007919 */ /* 0x000e220000002100 */
[C---:B------:R-:W-:Y:S01]  /*11340*/  FSETP.GT.AND P1, PT, |R157|.reuse, 8.50705917302346158658e+37, PT ;  /* 0x7e8000009d00780b */ /* 0x040fe20003f24200 */
[----:B------:R-:W-:Y:S01]  /*11350*/  IMAD.MOV.U32 R13, RZ, RZ, R79 ;  /* 0x000000ffff0d7224 */ /* 0x000fe200078e004f */
[C---:B------:R-:W-:Y:S01]  /*11360*/  FSETP.GEU.AND P5, PT, |R157|.reuse, 1.175494350822287508e-38, PT ;  /* 0x008000009d00780b */ /* 0x040fe20003fae200 */
[C---:B------:R-:W-:Y:S01]  /*11370*/  FMUL R14, R156.reuse, 8388608 ;  /* 0x4b0000009c0e7820 */ /* 0x040fe20000400000 */
[----:B------:R-:W-:Y:S01]  /*11380*/  FSETP.GEU.AND P4, PT, R157, 1.175494350822287508e-38, PT ;  /* 0x008000009d00780b */ /* 0x000fe20003f8e000 */
[----:B------:R-:W-:Y:S01]  /*11390*/  IMAD.MOV.U32 R37, RZ, RZ, R60 ;  /* 0x000000ffff257224 */ /* 0x000fe200078e003c */
[C---:B------:R-:W-:Y:S01]  /*113a0*/  FSETP.GT.AND P2, PT, |R156|.reuse, 8.50705917302346158658e+37, PT ;  /* 0x7e8000009c00780b */ /* 0x040fe20003f44200 */
[----:B------:R-:W-:Y:S01]  /*113b0*/  IMAD.MOV.U32 R41, RZ, RZ, R76 ;  /* 0x000000ffff297224 */ /* 0x000fe200078e004c */
[----:B------:R-:W-:Y:S01]  /*113c0*/  FSETP.GEU.AND P3, PT, R156, 1.175494350822287508e-38, PT ;  /* 0x008000009c00780b */ /* 0x000fe20003f6e000 */
[----:B------:R-:W-:Y:S01]  /*113d0*/  IMAD.MOV.U32 R39, RZ, RZ, R77 ;  /* 0x000000ffff277224 */ /* 0x000fe200078e004d */
[----:B------:R-:W-:Y:S01]  /*113e0*/  FSEL R18, RZ, -23, P4 ;  /* 0xc1b80000ff127808 */ /* 0x000fe20002000000 */
[----:B------:R-:W-:Y:S01]  /*113f0*/  IMAD.MOV.U32 R35, RZ, RZ, R84 ;  /* 0x000000ffff237224 */ /* 0x000fe200078e0054 */
[----:B------:R-:W-:Y:S01]  /*11400*/  FSEL R14, R14, R156, !P3 ;  /* 0x0000009c0e0e7208 */ /* 0x000fe20005800000 */
[----:B------:R-:W-:Y:S01]  /*11410*/  @P1 FMUL R111, R111, 0.25 ;  /* 0x3e8000006f6f1820 */ /* 0x000fe20000400000 */
        /* <DEDUP_REMOVED lines=14> */
[----:B------:R-:W-:Y:S01]  /*11500*/  @!P5 FMUL R75, R75, 16777216 ;  /* 0x4b8000004b4bd820 */ /* 0x000fe20000400000 */
[----:B------:R-:W-:Y:S01]  /*11510*/  @!P5 FMUL R111, R111, 16777216 ;  /* 0x4b8000006f6fd820 */ /* 0x000fe20000400000 */
[----:B------:R-:W-:Y:S01]  /*11520*/  @!P5 FMUL R110, R110, 16777216 ;  /* 0x4b8000006e6ed820 */ /* 0x000fe20000400000 */
[C---:B0-----:R-:W-:Y:S01]  /*11530*/  LOP3.LUT R2, R0.reuse, 0xff, RZ, 0xc0, !PT ;  /* 0x000000ff00027812 */ /* 0x041fe200078ec0ff */
[C---:B------:R-:W-:Y:S01]  /*11540*/  IMAD.SHL.U32 R11, R0.reuse, 0x20, RZ ;  /* 0x00000020000b7824 */ /* 0x040fe200078e00ff */
[----:B------:R-:W-:Y:S01]  /*11550*/  LOP3.LUT R4, R0, 0xe0, RZ, 0xc0, !PT ;  /* 0x000000e000047812 */ /* 0x000fe200078ec0ff */
[----:B------:R-:W-:Y:S01]  /*11560*/  @!P5 FMUL R55, R55, 16777216 ;  /* 0x4b8000003737d820 */ /* 0x000fe20000400000 */
[----:B------:R-:W-:Y:S01]  /*11570*/  ISETP.GE.U32.AND P0, PT, R2, 0x20, PT ;  /* 0x000000200200780c */ /* 0x000fe20003f06070 */
[----:B------:R-:W-:Y:S01]  /*11580*/  @!P5 FMUL R54, R54, 16777216 ;  /* 0x4b8000003636d820 */ /* 0x000fe20000400000 */
[----:B------:R-:W-:Y:S01]  /*11590*/  SHF.R.S32.HI R3, RZ, 0x4, R0 ;  /* 0x00000004ff037819 */ /* 0x000fe20000011400 */
[----:B------:R-:W-:Y:S01]  /*115a0*/  IMAD.SHL.U32 R4, R4, 0x10, RZ ;  /* 0x0000001004047824 */ /* 0x000fe200078e00ff */
[C---:B------:R-:W-:Y:S01]  /*115b0*/  LOP3.LUT R2, R0.reuse, 0xc, RZ, 0xc0, !PT ;  /* 0x0000000c00027812 */ /* 0x040fe200078ec0ff */
[----:B------:R-:W-:Y:S01]  /*115c0*/  @!P5 FMUL R83, R83, 16777216 ;  /* 0x4b8000005353d820 */ /* 0x000fe20000400000 */
[----:B------:R-:W-:Y:S01]  /*115d0*/  LOP3.LUT R9, R0, 0x3f, RZ, 0xc0, !PT ;  /* 0x0000003f00097812 */ /* 0x000fe200078ec0ff */
[----:B------:R-:W-:Y:S01]  /*115e0*/  @!P5 FMUL R82, R82, 16777216 ;  /* 0x4b8000005252d820 */ /* 0x000fe20000400000 */
[----:B------:R-:W-:Y:S01]  /*115f0*/  SGXT R3, R3, 0x1 ;  /* 0x000000010303781a */ /* 0x000fe20000000200 */
[----:B------:R-:W-:Y:S01]  /*11600*/  @!P5 FMUL R74, R74, 16777216 ;  /* 0x4b8000004a4ad820 */ /* 0x000fe20000400000 */
[----:B------:R-:W-:Y:S01]  /*11610*/  LOP3.LUT R12, R0, 0xc0, RZ, 0xc0, !PT ;  /* 0x000000c0000c7812 */ /* 0x000fe200078ec0ff */
[----:B------:R-:W-:Y:S01]  /*11620*/  IMAD R9, R2, 0x80, R9 ;  /* 0x0000008002097824 */ /* 0x000fe200078e0209 */
[----:B------:R-:W-:Y:S01]  /*11630*/  LOP3.LUT R3, R3, 0x1020, RZ, 0xc0, !PT ;  /* 0x0000102003037812 */ /* 0x000fe200078ec0ff */
[----:B------:R-:W-:Y:S01]  /*11640*/  @!P5 FMUL R91, R91, 16777216 ;  /* 0x4b8000005b5bd820 */ /* 0x000fe20000400000 */
[----:B------:R-:W-:Y:S01]  /*11650*/  LOP3.LUT R10, R4, 0x60, R11, 0xf8, !PT ;  /* 0x00000060040a7812 */ /* 0x000fe200078ef80b */
[----:B------:R-:W-:Y:S01]  /*11660*/  IMAD.SHL.U32 R9, R9, 0x8, RZ ;  /* 0x0000000809097824 */ /* 0x000fe200078e00ff */
[----:B------:R-:W-:Y:S01]  /*11670*/  SHF.R.U32.HI R4, RZ, 0x1, R12 ;  /* 0x00000001ff047819 */ /* 0x000fe2000001160c */
[----:B------:R-:W-:-:S02]  /*11680*/  IMAD R3, R2, 0x2, R3 ;  /* 0x0000000202037824 */ /* 0x000fc400078e0203 */
[----:B------:R-:W-:Y:S01]  /*11690*/  @!P5 FMUL R90, R90, 16777216 ;  /* 0x4b8000005a5ad820 */ /* 0x000fe20000400000 */
[----:B------:R-:W-:Y:S01]  /*116a0*/  IMAD.SHL.U32 R11, R0, 0x10, RZ ;  /* 0x00000010000b7824 */ /* 0x000fe200078e00ff */
[----:B------:R-:W-:Y:S01]  /*116b0*/  LOP3.LUT R2, R9, R4, RZ, 0x3c, !PT ;  /* 0x0000000409027212 */ /* 0x000fe200078e3cff */
[----:B------:R-:W-:Y:S01]  /*116c0*/  FMUL R9, R157, 8388608 ;  /* 0x4b0000009d097820 */ /* 0x000fe20000400000 */
[----:B------:R-:W-:Y:S01]  /*116d0*/  LOP3.LUT R10, R3, R10, RZ, 0x3c, !PT ;  /* 0x0000000a030a7212 */ /* 0x000fe200078e3cff */
[----:B------:R-:W-:Y:S01]  /*116e0*/  @!P5 FMUL R87, R87, 16777216 ;  /* 0x4b8000005757d820 */ /* 0x000fe20000400000 */
[----:B------:R-:W-:Y:S01]  /*116f0*/  LOP3.LUT R3, R11, 0x70, RZ, 0xc0, !PT ;  /* 0x000000700b037812 */ /* 0x000fe200078ec0ff */
[----:B------:R-:W-:Y:S01]  /*11700*/  IMAD.MOV.U32 R11, RZ, RZ, R62 ;  /* 0x000000ffff0b7224 */ /* 0x000fe200078e003e */
[----:B------:R-:W-:Y:S01]  /*11710*/  FSEL R9, R9, R157, !P4 ;  /* 0x0000009d09097208 */ /* 0x000fe20006000000 */
[----:B------:R-:W-:Y:S01]  /*11720*/  @P1 FMUL R157, R157, 0.25 ;  /* 0x3e8000009d9d1820 */ /* 0x000fe20000400000 */
[----:B------:R-:W-:Y:S01]  /*11730*/  @!P5 FMUL R86, R86, 16777216 ;  /* 0x4b8000005656d820 */ /* 0x000fe20000400000 */
[----:B------:R-:W-:Y:S01]  /*11740*/  @P1 FMUL R11, R11, 0.25 ;  /* 0x3e8000000b0b1820 */ /* 0x000fe20000400000 */
[C---:B------:R-:W-:Y:S01]  /*11750*/  FSETP.GEU.AND P1, PT, |R156|.reuse, 1.175494350822287508e-38, PT ;  /* 0x008000009c00780b */ /* 0x040fe20003f2e200 */
[----:B------:R-:W-:Y:S01]  /*11760*/  @!P5 FMUL R157, R157, 16777216 ;  /* 0x4b8000009d9dd820 */ /* 0x000fe20000400000 */
[----:B------:R-:W-:Y:S01]  /*11770*/  @P2 FMUL R156, R156, 0.25 ;  /* 0x3e8000009c9c2820 */ /* 0x000fe20000400000 */
[----:B------:R-:W-:Y:S01]  /*11780*/  @!P5 FMUL R63, R63, 16777216 ;  /* 0x4b8000003f3fd820 */ /* 0x000fe20000400000 */
[----:B------:R-:W-:Y:S01]  /*11790*/  @!P5 FMUL R11, R11, 16777216 ;  /* 0x4b8000000b0bd820 */ /* 0x000fe20000400000 */
[----:B------:R-:W0:Y:S01]  /*117a0*/  MUFU.RCP R4, R157 ;  /* 0x0000009d00047308 */ /* 0x000e220000001000 */
[----:B------:R-:W-:Y:S01]  /*117b0*/  @!P5 FMUL R13, R13, 16777216 ;  /* 0x4b8000000d0dd820 */ /* 0x000fe20000400000 */
[----:B------:R-:W-:Y:S01]  /*117c0*/  @!P5 FMUL R78, R78, 16777216 ;  /* 0x4b8000004e4ed820 */ /* 0x000fe20000400000 */
[----:B------:R-:W-:-:S02]  /*117d0*/  IMAD.MOV.U32 R62, RZ, RZ, R94 ;  /* 0x000000ffff3e7224 */ /* 0x000fc400078e005e */
[----:B------:R-:W-:Y:S01]  /*117e0*/  @P2 FMUL R109, R109, 0.25 ;  /* 0x3e8000006d6d2820 */ /* 0x000fe20000400000 */
[----:B------:R-:W-:Y:S02]  /*117f0*/  IMAD.MOV.U32 R94, RZ, RZ, R56 ;  /* 0x000000ffff5e7224 */ /* 0x000fe400078e0038 */
[----:B------:R-:W-:Y:S01]  /*11800*/  @P2 FMUL R53, R53, 0.25 ;  /* 0x3e80000035352820 */ /* 0x000fe20000400000 */
[----:B------:R-:W-:Y:S02]  /*11810*/  IMAD.MOV.U32 R79, RZ, RZ, R85 ;  /* 0x000000ffff4f7224 */ /* 0x000fe400078e0055 */
[----:B------:R-:W-:Y:S01]  /*11820*/  @!P1 FMUL R156, R156, 16777216 ;  /* 0x4b8000009c9c9820 */ /* 0x000fe20000400000 */
[----:B------:R-:W-:Y:S02]  /*11830*/  IMAD.MOV.U32 R33, RZ, RZ, R88 ;  /* 0x000000ffff217224 */ /* 0x000fe400078e0058 */
[----:B------:R-:W-:Y:S01]  /*11840*/  @P2 FMUL R89, R89, 0.25 ;  /* 0x3e80000059592820 */ /* 0x000fe20000400000 */
[----:B------:R-:W-:-:S02]  /*11850*/  IMAD.MOV.U32 R31, RZ, RZ, R72 ;  /* 0x000000ffff1f7224 */ /* 0x000fc400078e0048 */
[----:B------:R-:W-:Y:S01]  /*11860*/  @P2 FMUL R79, R79, 0.25 ;  /* 0x3e8000004f4f2820 */ /* 0x000fe20000400000 */
[----:B------:R-:W-:Y:S02]  /*11870*/  IMAD.MOV.U32 R27, RZ, RZ, R80 ;  /* 0x000000ffff1b7224 */ /* 0x000fe400078e0050 */
[----:B------:R-:W-:Y:S01]  /*11880*/  @P2 FMUL R33, R33, 0.25 ;  /* 0x3e80000021212820 */ /* 0x000fe20000400000 */
[----:B------:R-:W-:Y:S02]  /*11890*/  IMAD.MOV.U32 R19, RZ, RZ, R81 ;  /* 0x000000ffff137224 */ /* 0x000fe400078e0051 */
[----:B------:R-:W-:Y:S01]  /*118a0*/  @P2 FMUL R31, R31, 0.25 ;  /* 0x3e8000001f1f2820 */ /* 0x000fe20000400000 */
[----:B------:R-:W-:Y:S02]  /*118b0*/  IMAD.MOV.U32 R60, RZ, RZ, R65 ;  /* 0x000000ffff3c7224 */ /* 0x000fe400078e0041 */
[----:B0-----:R-:W-:Y:S01]  /*118c0*/  FMUL R21, R4, R75 ;  /* 0x0000004b04157220 */ /* 0x001fe20000400000 */
[----:B------:R-:W-:-:S02]  /*118d0*/  IMAD.MOV.U32 R32, RZ, RZ, R67 ;  /* 0x000000ffff207224 */ /* 0x000fc400078e0043 */
[C---:B------:R-:W-:Y:S01]  /*118e0*/  FMUL R30, R4.reuse, R111 ;  /* 0x0000006f041e7220 */ /* 0x040fe20000400000 */
[----:B------:R-:W-:Y:S02]  /*118f0*/  IMAD.MOV.U32 R56, RZ, RZ, R68 ;  /* 0x000000ffff387224 */ /* 0x000fe400078e0044 */
        /* <DEDUP_REMOVED lines=14> */
[----:B------:R-:W-:Y:S01]  /*119e0*/  IMAD.MOV.U32 R29, RZ, RZ, R73 ;  /* 0x000000ffff1d7224 */ /* 0x000fe200078e0049 */
[----:B------:R-:W0:Y:S01]  /*119f0*/  MUFU.RCP R4, R156 ;  /* 0x0000009c00047308 */ /* 0x000e220000001000 */
[----:B------:R-:W-:-:S02]  /*11a00*/  IMAD.MOV.U32 R17, RZ, RZ, R52 ;  /* 0x000000ffff117224 */ /* 0x000fc400078e0034 */
[----:B------:R-:W-:Y:S01]  /*11a10*/  @P2 FMUL R19, R19, 0.25 ;  /* 0x3e80000013132820 */ /* 0x000fe20000400000 */
[----:B------:R-:W-:Y:S02]  /*11a20*/  IMAD.MOV.U32 R15, RZ, RZ, R108 ;  /* 0x000000ffff0f7224 */ /* 0x000fe400078e006c */
[----:B------:R-:W-:Y:S01]  /*11a30*/  @P2 FMUL R27, R27, 0.25 ;  /* 0x3e8000001b1b2820 */ /* 0x000fe20000400000 */
[----:B------:R-:W-:Y:S02]  /*11a40*/  VIADD R26, R9, 0xc0cafb0d ;  /* 0xc0cafb0d091a7836 */ /* 0x000fe40000000000 */
        /* <DEDUP_REMOVED lines=9> */
[----:B------:R-:W-:Y:S01]  /*11ae0*/  LOP3.LUT R26, R26, 0xff800000, RZ, 0xc0, !PT ;  /* 0xff8000001a1a7812 */ /* 0x000fe200078ec0ff */
[----:B------:R-:W-:Y:S01]  /*11af0*/  @!P1 FMUL R109, R109, 16777216 ;  /* 0x4b8000006d6d9820 */ /* 0x000fe20000400000 */
        /* <DEDUP_REMOVED lines=14> */
[----:B------:R-:W-:Y:S01]  /*11be0*/  IMAD.MOV.U32 R52, RZ, RZ, R69 ;  /* 0x000000ffff347224 */ /* 0x000fe200078e0045 */
[----:B------:R-:W-:Y:S01]  /*11bf0*/  I2FP.F32.S32 R13, R26 ;  /* 0x0000001a000d7245 */ /* 0x000fe20000201400 */
[----:B------:R-:W-:-:S02]  /*11c00*/  IMAD.MOV.U32 R24, RZ, RZ, R66 ;  /* 0x000000ffff187224 */ /* 0x000fc400078e0042 */
[C---:B0-----:R-:W-:Y:S01]  /*11c10*/  FMUL R69, R4.reuse, R19 ;  /* 0x0000001304457220 */ /* 0x041fe20000400000 */
[----:B------:R-:W-:Y:S01]  /*11c20*/  IMAD.MOV.U32 R44, RZ, RZ, R70 ;  /* 0x000000ffff2c7224 */ /* 0x000fe200078e0046 */
[----:B------:R-:W-:Y:S01]  /*11c30*/  FSETP.GT.AND P1, PT, |R159|, 8.50705917302346158658e+37, PT ;  /* 0x7e8000009f00780b */ /* 0x000fe20003f24200 */
        /* <DEDUP_REMOVED lines=16> */
[----:B------:R-:W-:Y:S01]  /*11d40*/  SHF.R.U32.HI R4, RZ, 0x5, R0 ;  /* 0x00000005ff047819 */ /* 0x000fe20000011600 */
[----:B------:R-:W-:Y:S01]  /*11d50*/  FFMA.FTZ R18, R13, 1.1920928955078125e-07, R18 ;  /* 0x340000000d127823 */ /* 0x000fe20000010012 */
[----:B------:R-:W-:Y:S01]  /*11d60*/  FSETP.GEU.AND P5, PT, |R159|, 1.175494350822287508e-38, PT ;  /* 0x008000009f00780b */ /* 0x000fe20003fae200 */
[----:B------:R-:W-:Y:S01]  /*11d70*/  VIADD R73, R14, 0xc0cafb0d ;  /* 0xc0cafb0d0e497836 */ /* 0x000fe20000000000 */
[----:B------:R-:W-:Y:S01]  /*11d80*/  SHF.R.U32.HI R12, RZ, 0x1, R0 ;  /* 0x00000001ff0c7819 */ /* 0x000fe20000011600 */
[----:B------:R-:W-:Y:S01]  /*11d90*/  @P1 FMUL R103, R103, 0.25 ;  /* 0x3e80000067671820 */ /* 0x000fe20000400000 */
[----:B------:R-:W-:Y:S01]  /*11da0*/  SGXT.U32 R13, R4, 0x3 ;  /* 0x00000003040d781a */ /* 0x000fe20000000000 */
[C---:B------:R-:W-:Y:S01]  /*11db0*/  FMUL R4, R159.reuse, 8388608 ;  /* 0x4b0000009f047820 */ /* 0x040fe20000400000 */
[----:B------:R-:W-:Y:S01]  /*11dc0*/  FSETP.GEU.AND P4, PT, R159, 1.175494350822287508e-38, PT ;  /* 0x008000009f00780b */ /* 0x000fe20003f8e000 */
[----:B------:R-:W-:Y:S01]  /*11dd0*/  @P1 FMUL R102, R102, 0.25 ;  /* 0x3e80000066661820 */ /* 0x000fe20000400000 */
[----:B------:R-:W-:Y:S01]  /*11de0*/  LOP3.LUT R12, R12, 0xc, RZ, 0xc0, !PT ;  /* 0x0000000c0c0c7812 */ /* 0x000fe200078ec0ff */
[----:B------:R-:W-:Y:S01]  /*11df0*/  @P1 FMUL R51, R51, 0.25 ;  /* 0x3e80000033331820 */ /* 0x000fe20000400000 */
[----:B------:R-:W-:Y:S01]  /*11e00*/  LOP3.LUT R73, R73, 0xff800000, RZ, 0xc0, !PT ;  /* 0xff80000049497812 */ /* 0x000fe200078ec0ff */
[----:B------:R-:W-:Y:S01]  /*11e10*/  @P1 FMUL R50, R50, 0.25 ;  /* 0x3e80000032321820 */ /* 0x000fe20000400000 */
[----:B------:R-:W-:Y:S01]  /*11e20*/  FSEL R4, R4, R159, !P4 ;  /* 0x0000009f04047208 */ /* 0x000fe20006000000 */
[----:B------:R-:W-:Y:S01]  /*11e30*/  @P1 FMUL R159, R159, 0.25 ;  /* 0x3e8000009f9f1820 */ /* 0x000fe20000400000 */
[----:B------:R-:W-:Y:S01]  /*11e40*/  IADD3 R3, PT, PT, R12, UR11, R3 ;  /* 0x0000000b0c037c10 */ /* 0x000fe2000fffe003 */
[----:B------:R-:W-:Y:S01]  /*11e50*/  @P1 FMUL R22, R22, 0.25 ;  /* 0x3e80000016161820 */ /* 0x000fe20000400000 */
[----:B------:R-:W-:Y:S01]  /*11e60*/  FSEL R20, RZ, -23, P3 ;  /* 0xc1b80000ff147808 */ /* 0x000fe20001800000 */
[----:B------:R-:W0:Y:S01]  /*11e70*/  LDC R12, c[0x0][0x3e8] ;  /* 0x0000fa00ff0c7b82 */ /* 0x000e220000000800 */
[----:B------:R-:W-:Y:S01]  /*11e80*/  I2FP.F32.S32 R11, R73 ;  /* 0x00000049000b7245 */ /* 0x000fe20000201400 */
[----:B------:R-:W-:Y:S01]  /*11e90*/  @!P5 FMUL R159, R159, 16777216 ;  /* 0x4b8000009f9fd820 */ /* 0x000fe20000400000 */
[----:B------:R-:W-:Y:S01]  /*11ea0*/  FSETP.GT.AND P2, PT, |R158|, 8.50705917302346158658e+37, PT ;  /* 0x7e8000009e00780b */ /* 0x000fe20003f44200 */
[----:B------:R-:W-:Y:S01]  /*11eb0*/  @P1 FMUL R44, R44, 0.25 ;  /* 0x3e8000002c2c1820 */ /* 0x000fe20000400000 */
[----:B------:R-:W-:Y:S01]  /*11ec0*/  @P1 FMUL R99, R99, 0.25 ;  /* 0x3e80000063631820 */ /* 0x000fe20000400000 */
[----:B------:R-:W-:Y:S01]  /*11ed0*/  FFMA.FTZ R20, R11, 1.1920928955078125e-07, R20 ;  /* 0x340000000b147823 */ /* 0x000fe20000010014 */
[----:B------:R-:W-:Y:S01]  /*11ee0*/  @P1 FMUL R98, R98, 0.25 ;  /* 0x3e80000062621820 */ /* 0x000fe20000400000 */
[----:B------:R-:W1:Y:S01]  /*11ef0*/  MUFU.RCP R11, R159 ;  /* 0x0000009f000b7308 */ /* 0x000e620000001000 */
        /* <DEDUP_REMOVED lines=8> */
[C---:B------:R-:W-:Y:S01]  /*11f80*/  FSETP.GEU.AND P1, PT, |R158|.reuse, 1.175494350822287508e-38, PT ;  /* 0x008000009e00780b */ /* 0x040fe20003f2e200 */
[C---:B------:R-:W-:Y:S01]  /*11f90*/  FMUL R16, R158.reuse, 8388608 ;  /* 0x4b0000009e107820 */ /* 0x040fe20000400000 */
[----:B------:R-:W-:Y:S01]  /*11fa0*/  FSETP.GEU.AND P3, PT, R158, 1.175494350822287508e-38, PT ;  /* 0x008000009e00780b */ /* 0x000fe20003f6e000 */
[----:B------:R-:W-:Y:S01]  /*11fb0*/  @!P5 FMUL R59, R59, 16777216 ;  /* 0x4b8000003b3bd820 */ /* 0x000fe20000400000 */
[----:B------:R-:W-:Y:S01]  /*11fc0*/  @!P5 FMUL R58, R58, 16777216 ;  /* 0x4b8000003a3ad820 */ /* 0x000fe20000400000 */
[----:B------:R-:W-:Y:S01]  /*11fd0*/  @!P5 FMUL R103, R103, 16777216 ;  /* 0x4b8000006767d820 */ /* 0x000fe20000400000 */
[----:B------:R-:W-:Y:S01]  /*11fe0*/  FSEL R16, R16, R158, !P3 ;  /* 0x0000009e10107208 */ /* 0x000fe20005800000 */
[----:B------:R-:W-:Y:S01]  /*11ff0*/  @P2 FMUL R158, R158, 0.25 ;  /* 0x3e8000009e9e2820 */ /* 0x000fe20000400000 */
        /* <DEDUP_REMOVED lines=13> */
[----:B------:R-:W-:-:S02]  /*120d0*/  IMAD.MOV.U32 R108, RZ, RZ, R92 ;  /* 0x000000ffff6c7224 */ /* 0x000fc400078e005c */
[----:B------:R-:W-:Y:S01]  /*120e0*/  @!P1 FMUL R158, R158, 16777216 ;  /* 0x4b8000009e9e9820 */ /* 0x000fe20000400000 */
[----:B------:R-:W-:Y:S02]  /*120f0*/  IMAD.MOV.U32 R92, RZ, RZ, R57 ;  /* 0x000000ffff5c7224 */ /* 0x000fe400078e0039 */
[C---:B-1----:R-:W-:Y:S01]  /*12100*/  FMUL R29, R11.reuse, R59 ;  /* 0x0000003b0b1d7220 */ /* 0x042fe20000400000 */
        /* <DEDUP_REMOVED lines=16> */
[----:B0-----:R-:W-:-:S02]  /*12210*/  IMAD R11, R13, R12, RZ ;  /* 0x0000000c0d0b7224 */ /* 0x001fc400078e02ff */
[----:B------:R-:W-:Y:S01]  /*12220*/  @P2 FMUL R46, R46, 0.25 ;  /* 0x3e8000002e2e2820 */ /* 0x000fe20000400000 */
[----:B------:R-:W0:Y:S01]  /*12230*/  MUFU.RCP R13, R158 ;  /* 0x0000009e000d7308 */ /* 0x000e220000001000 */
        /* <DEDUP_REMOVED lines=20> */
[----:B------:R-:W-:-:S02]  /*12380*/  VIADD R49, R4, 0xc0cafb0d ;  /* 0xc0cafb0d04317836 */ /* 0x000fc40000000000 */
[----:B------:R-:W-:Y:S01]  /*12390*/  @!P1 FMUL R56, R56, 16777216 ;  /* 0x4b80000038389820 */ /* 0x000fe20000400000 */
[----:B------:R-:W-:Y:S01]  /*123a0*/  @!P1 FMUL R60, R60, 16777216 ;  /* 0x4b8000003c3c9820 */ /* 0x000fe20000400000 */
        /* <DEDUP_REMOVED lines=12> */
[C---:B0-----:R-:W-:Y:S01]  /*12470*/  FMUL R41, R13.reuse, R42 ;  /* 0x0000002a0d297220 */ /* 0x041fe20000400000 */
[C---:B------:R-:W-:Y:S01]  /*12480*/  FMUL R42, R13.reuse, R46 ;  /* 0x0000002e0d2a7220 */ /* 0x040fe20000400000 */
[C---:B------:R-:W-:Y:S01]  /*12490*/  FMUL R43, R13.reuse, R52 ;  /* 0x000000340d2b7220 */ /* 0x040fe20000400000 */
[----:B------:R-:W-:Y:S01]  /*124a0*/  FSEL R24, RZ, -23, P3 ;  /* 0xc1b80000ff187808 */ /* 0x000fe20001800000 */
[----:B------:R-:W-:Y:S01]  /*124b0*/  FMUL R46, R13, R56 ;  /* 0x000000380d2e7220 */ /* 0x000fe20000400000 */
[----:B------:R-:W-:Y:S01]  /*124c0*/  LOP3.LUT R49, R49, 0xff800000, RZ, 0xc0, !PT ;  /* 0xff80000031317812 */ /* 0x000fe200078ec0ff */
[C---:B------:R-:W-:Y:S01]  /*124d0*/  FMUL R52, R13.reuse, R60 ;  /* 0x0000003c0d347220 */ /* 0x040fe20000400000 */
[----:B------:R-:W-:Y:S01]  /*124e0*/  I2FP.F32.S32 R15, R51 ;  /* 0x00000033000f7245 */ /* 0x000fe20000201400 */
        /* <DEDUP_REMOVED lines=11> */
[C---:B------:R-:W-:Y:S01]  /*125a0*/  IMAD R13, R12.reuse, 0x8, R11 ;  /* 0x000000080c0d7824 */ /* 0x040fe200078e020b */
[----:B------:R-:W-:Y:S01]  /*125b0*/  FSEL R22, RZ, -23, P4 ;  /* 0xc1b80000ff167808 */ /* 0x000fe20002000000 */
[----:B------:R-:W-:Y:S01]  /*125c0*/  FFMA.FTZ R24, R15, 1.1920928955078125e-07, R24 ;  /* 0x340000000f187823 */ /* 0x000fe20000010018 */
[----:B------:R-:W-:Y:S01]  /*125d0*/  I2FP.F32.S32 R17, R49 ;  /* 0x0000003100117245 */ /* 0x000fe20000201400 */
[----:B------:R-:W-:Y:S01]  /*125e0*/  IMAD R15, R12, 0x8, R13 ;  /* 0x000000080c0f7824 */ /* 0x000fe200078e020d */
[----:B------:R-:W-:Y:S01]  /*125f0*/  F2FP.SATFINITE.E4M3.F32.PACK_AB_MERGE_C R34, R34, R19, RZ ;  /* 0x000000132222723e */ /* 0x000fe200048070ff */
[----:B------:R-:W-:Y:S01]  /*12600*/  IMAD.MOV.U32 R113, RZ, RZ, 0x3dc6b27f ;  /* 0x3dc6b27fff717424 */ /* 0x000fe200078e00ff */
[----:B------:R-:W-:Y:S01]  /*12610*/  F2FP.SATFINITE.E4M3.F32.PACK_AB_MERGE_C R76, R21, R76, RZ ;  /* 0x0000004c154c723e */ /* 0x000fe200048070ff */
[----:B------:R-:W-:Y:S01]  /*12620*/  FFMA.FTZ R22, R17, 1.1920928955078125e-07, R22 ;  /* 0x3400000011167823 */ /* 0x000fe20000010016 */
[----:B------:R-:W-:Y:S01]  /*12630*/  IMAD R17, R12, 0x8, R15 ;  /* 0x000000080c117824 */ /* 0x000fe200078e020f */
[----:B------:R-:W-:Y:S01]  /*12640*/  F2FP.SATFINITE.E4M3.F32.PACK_AB_MERGE_C R70, R23, R70, RZ ;  /* 0x000000461746723e */ /* 0x000fe200048070ff */
[----:B------:R-:W-:Y:S01]  /*12650*/  IMAD.IADD R26, R9, 0x1, -R26 ;  /* 0x00000001091a7824 */ /* 0x000fe200078e0a1a */
[----:B------:R-:W-:Y:S01]  /*12660*/  F2FP.SATFINITE.E4M3.F32.PACK_AB_MERGE_C R30, R30, R25, RZ ;  /* 0x000000191e1e723e */ /* 0x000fe200048070ff */
        /* <DEDUP_REMOVED lines=10> */
[----:B------:R-:W-:Y:S01]  /*12710*/  FADD R26, R26, -1 ;  /* 0xbf8000001a1a7421 */ /* 0x000fe20000000000 */
[----:B------:R-:W-:Y:S01]  /*12720*/  F2FP.SATFINITE.E4M3.F32.PACK_AB_MERGE_C R83, R83, R86, RZ ;  /* 0x000000565353723e */ /* 0x000fe200048070ff */
[C---:B------:R-:W-:Y:S01]  /*12730*/  IMAD R25, R12.reuse, 0x8, R23 ;  /* 0x000000080c197824 */ /* 0x040fe200078e0217 */
[----:B------:R-:W-:Y:S01]  /*12740*/  F2FP.SATFINITE.E4M3.F32.PACK_AB_MERGE_C R79, R79, R82, RZ ;  /* 0x000000524f4f723e */ /* 0x000fe200048070ff */
[----:B------:R-:W-:Y:S01]  /*12750*/  FADD R51, R51, -1 ;  /* 0xbf80000033337421 */ /* 0x000fe20000000000 */
[----:B------:R-:W-:Y:S01]  /*12760*/  F2FP.SATFINITE.E4M3.F32.PACK_AB_MERGE_C R71, R71, R78, RZ ;  /* 0x0000004e4747723e */ /* 0x000fe200048070ff */
[C---:B------:R-:W-:Y:S01]  /*12770*/  IMAD R27, R12.reuse, 0x8, R25 ;  /* 0x000000080c1b7824 */ /* 0x040fe200078e0219 */
[----:B------:R-:W-:Y:S01]  /*12780*/  F2FP.SATFINITE.E4M3.F32.PACK_AB_MERGE_C R69, R69, R74, RZ ;  /* 0x0000004a4545723e */ /* 0x000fe200048070ff */
[----:B------:R-:W0:Y:S01]  /*12790*/  S2R R167, SR_TID.X ;  /* 0x0000000000a77919 */ /* 0x000e220000002100 */
[----:B------:R-:W-:Y:S01]  /*127a0*/  F2FP.SATFINITE.E4M3.F32.PACK_AB_MERGE_C R45, R45, R48, RZ ;  /* 0x000000302d2d723e */ /* 0x000fe200048070ff */
[C---:B------:R-:W-:Y:S01]  /*127b0*/  IMAD R29, R12.reuse, 0x8, R27 ;  /* 0x000000080c1d7824 */ /* 0x040fe200078e021b */
[----:B------:R-:W-:Y:S01]  /*127c0*/  F2FP.SATFINITE.E4M3.F32.PACK_AB_MERGE_C R48, R35, R38, RZ ;  /* 0x000000262330723e */ /* 0x000fe200048070ff */
[----:B------:R-:W1:Y:S01]  /*127d0*/  S2R R166, SR_CTAID.X ;  /* 0x0000000000a67919 */ /* 0x000e620000002500 */
[----:B------:R-:W-:Y:S01]  /*127e0*/  F2FP.SATFINITE.E4M3.F32.PACK_AB_MERGE_C R65, R65, R68, RZ ;  /* 0x000000444141723e */ /* 0x000fe200048070ff */
[C---:B------:R-:W-:Y:S01]  /*127f0*/  IMAD R31, R12.reuse, 0x8, R29 ;  /* 0x000000080c1f7824 */ /* 0x040fe200078e021d */
[----:B------:R-:W-:Y:S01]  /*12800*/  F2FP.SATFINITE.E4M3.F32.PACK_AB_MERGE_C R59, R59, R62, RZ ;  /* 0x0000003e3b3b723e */ /* 0x000fe200048070ff */
[----:B------:R-:W2:Y:S01]  /*12810*/  LDCU.64 UR4, c[0x0][0x3e0] ;  /* 0x00007c00ff0477ac */ /* 0x000ea20008000a00 */
[----:B------:R-:W-:Y:S01]  /*12820*/  F2FP.SATFINITE.E4M3.F32.PACK_AB_MERGE_C R55, R55, R56, RZ ;  /* 0x000000383737723e */ /* 0x000fe200048070ff */
[----:B------:R-:W-:Y:S01]  /*12830*/  IMAD R33, R12, 0x8, R31 ;  /* 0x000000080c217824 */ /* 0x000fe200078e021f */
[----:B------:R-:W-:Y:S01]  /*12840*/  LOP3.LUT R56, R87, 0xffff, RZ, 0xc0, !PT ;  /* 0x0000ffff57387812 */ /* 0x000fe200078ec0ff */
[----:B------:R-:W-:Y:S01]  /*12850*/  IMAD.SHL.U32 R0, R0, 0x4, RZ ;  /* 0x0000000400007824 */ /* 0x000fe200078e00ff */
[----:B------:R-:W-:Y:S01]  /*12860*/  LOP3.LUT R83, R83, 0xffff, RZ, 0xc0, !PT ;  /* 0x0000ffff53537812 */ /* 0x000fe200078ec0ff */
[----:B------:R-:W-:Y:S01]  /*12870*/  IMAD R35, R12, 0x8, R33 ;  /* 0x000000080c237824 */ /* 0x000fe200078e0221 */
[----:B------:R-:W-:-:S02]  /*12880*/  LOP3.LUT R62, R79, 0xffff, RZ, 0xc0, !PT ;  /* 0x0000ffff4f3e7812 */ /* 0x000fc400078ec0ff */
[----:B------:R-:W-:Y:S02]  /*12890*/  LOP3.LUT R70, R70, 0xffff, RZ, 0xc0, !PT ;  /* 0x0000ffff46467812 */ /* 0x000fe400078ec0ff */
[----:B------:R-:W-:Y:S02]  /*128a0*/  LOP3.LUT R71, R71, 0xffff, RZ, 0xc0, !PT ;  /* 0x0000ffff47477812 */ /* 0x000fe400078ec0ff */
[----:B------:R-:W-:Y:S02]  /*128b0*/  LOP3.LUT R68, R69, 0xffff, RZ, 0xc0, !PT ;  /* 0x0000ffff45447812 */ /* 0x000fe400078ec0ff */
[----:B------:R-:W-:Y:S02]  /*128c0*/  F2FP.SATFINITE.E4M3.F32.PACK_AB_MERGE_C R85, R85, R88, RZ ;  /* 0x000000585555723e */ /* 0x000fe400048070ff */
[----:B------:R-:W-:Y:S01]  /*128d0*/  F2FP.SATFINITE.E4M3.F32.PACK_AB_MERGE_C R81, R81, R84, RZ ;  /* 0x000000545151723e */ /* 0x000fe200048070ff */
[----:B--2---:R-:W-:Y:S01]  /*128e0*/  UIMAD UR4, UR10, UR4, URZ ;  /* 0x000000040a0472a4 */ /* 0x004fe2000f8e02ff */
[----:B------:R-:W-:-:S02]  /*128f0*/  F2FP.SATFINITE.E4M3.F32.PACK_AB_MERGE_C R77, R77, R80, RZ ;  /* 0x000000504d4d723e */ /* 0x000fc400048070ff */
[----:B------:R-:W-:Y:S02]  /*12900*/  F2FP.SATFINITE.E4M3.F32.PACK_AB_MERGE_C R61, R61, R64, RZ ;  /* 0x000000403d3d723e */ /* 0x000fe400048070ff */
[----:B------:R-:W-:Y:S02]  /*12910*/  F2FP.SATFINITE.E4M3.F32.PACK_AB_MERGE_C R43, R43, R46, RZ ;  /* 0x0000002e2b2b723e */ /* 0x000fe400048070ff */
[----:B------:R-:W-:Y:S02]  /*12920*/  F2FP.SATFINITE.E4M3.F32.PACK_AB_MERGE_C R41, R41, R42, RZ ;  /* 0x0000002a2929723e */ /* 0x000fe400048070ff */
[----:B------:R-:W-:Y:S01]  /*12930*/  F2FP.SATFINITE.E4M3.F32.PACK_AB_MERGE_C R40, R37, R40, RZ ;  /* 0x000000282528723e */ /* 0x000fe200048070ff */
[----:B------:R-:W-:Y:S01]  /*12940*/  IMAD R37, R12, 0x8, R35 ;  /* 0x000000080c257824 */ /* 0x000fe200078e0223 */
[----:B------:R-:W-:Y:S02]  /*12950*/  F2FP.SATFINITE.E4M3.F32.PACK_AB_MERGE_C R52, R52, R53, RZ ;  /* 0x000000353434723e */ /* 0x000fe400048070ff */
[----:B------:R-:W-:-:S02]  /*12960*/  F2FP.SATFINITE.E4M3.F32.PACK_AB_MERGE_C R32, R32, R47, RZ ;  /* 0x0000002f2020723e */ /* 0x000fc400048070ff */
[----:B------:R-:W-:Y:S02]  /*12970*/  F2FP.SATFINITE.E4M3.F32.PACK_AB_MERGE_C R66, R63, R66, RZ ;  /* 0x000000423f42723e */ /* 0x000fe400048070ff */
[----:B------:R-:W-:Y:S02]  /*12980*/  F2FP.SATFINITE.E4M3.F32.PACK_AB_MERGE_C R57, R57, R58, RZ ;  /* 0x0000003a3939723e */ /* 0x000fe400048070ff */
[--C-:B------:R-:W-:Y:S02]  /*12990*/  PRMT R47, R62, 0x3340, R1.reuse ;  /* 0x000033403e2f7816 */ /* 0x100fe40000000001 */
[----:B------:R-:W-:Y:S02]  /*129a0*/  PRMT R53, R70, 0x3340, R1 ;  /* 0x0000334046357816 */ /* 0x000fe40000000001 */
[----:B------:R-:W-:Y:S02]  /*129b0*/  PRMT R38, R56, 0x3340, R83 ;  /* 0x0000334038267816 */ /* 0x000fe40000000053 */
[----:B------:R-:W-:-:S02]  /*129c0*/  PRMT R42, R71, 0x3340, R68 ;  /* 0x00003340472a7816 */ /* 0x000fc40000000044 */
[----:B------:R-:W-:Y:S01]  /*129d0*/  F2FP.SATFINITE.E4M3.F32.PACK_AB_MERGE_C R36, R36, R39, RZ ;  /* 0x000000272424723e */ /* 0x000fe200048070ff */
[----:B------:R-:W-:Y:S01]  /*129e0*/  IMAD R39, R12, 0x8, R37 ;  /* 0x000000080c277824 */ /* 0x000fe200078e0225 */
[----:B------:R-:W-:Y:S02]  /*129f0*/  LOP3.LUT R58, R85, 0xffff, RZ, 0xc0, !PT ;  /* 0x0000ffff553a7812 */ /* 0x000fe400078ec0ff */
[----:B------:R-:W-:Y:S02]  /*12a00*/  LOP3.LUT R81, R81, 0xffff, RZ, 0xc0, !PT ;  /* 0x0000ffff51517812 */ /* 0x000fe400078ec0ff */
[----:B------:R-:W-:Y:S02]  /*12a10*/  LOP3.LUT R64, R77, 0xffff, RZ, 0xc0, !PT ;  /* 0x0000ffff4d407812 */ /* 0x000fe400078ec0ff */
[----:B------:R-:W-:Y:S02]  /*12a20*/  LOP3.LUT R61, R61, 0xffff, RZ, 0xc0, !PT ;  /* 0x0000ffff3d3d7812 */ /* 0x000fe400078ec0ff */
[----:B------:R-:W-:-:S02]  /*12a30*/  LOP3.LUT R60, R60, 0xffff, RZ, 0xc0, !PT ;  /* 0x0000ffff3c3c7812 */ /* 0x000fc400078ec0ff */
[----:B------:R-:W-:Y:S02]  /*12a40*/  LOP3.LUT R78, R55, 0xffff, RZ, 0xc0, !PT ;  /* 0x0000ffff374e7812 */ /* 0x000fe400078ec0ff */
[----:B------:R-:W-:Y:S01]  /*12a50*/  LOP3.LUT R86, R41, 0xffff, RZ, 0xc0, !PT ;  /* 0x0000ffff29567812 */ /* 0x000fe200078ec0ff */
[----:B------:R-:W-:Y:S01]  /*12a60*/  IMAD R41, R12, 0x8, R39 ;  /* 0x000000080c297824 */ /* 0x000fe200078e0227 */
[----:B------:R-:W-:Y:S02]  /*12a70*/  LOP3.LUT R63, R50, 0xffff, RZ, 0xc0, !PT ;  /* 0x0000ffff323f7812 */ /* 0x000fe400078ec0ff */
[----:B------:R-:W-:Y:S02]  /*12a80*/  LOP3.LUT R84, R43, 0xffff, RZ, 0xc0, !PT ;  /* 0x0000ffff2b547812 */ /* 0x000fe400078ec0ff */
[----:B------:R-:W-:Y:S02]  /*12a90*/  F2FP.SATFINITE.E4M3.F32.PACK_AB_MERGE_C R67, R67, R72, RZ ;  /* 0x000000484343723e */ /* 0x000fe400048070ff */
[----:B------:R-:W-:-:S02]  /*12aa0*/  F2FP.SATFINITE.E4M3.F32.PACK_AB_MERGE_C R28, R28, R75, RZ ;  /* 0x0000004b1c1c723e */ /* 0x000fc400048070ff */
[----:B------:R-:W-:Y:S02]  /*12ab0*/  PRMT R75, R38, 0x5410, R47 ;  /* 0x00005410264b7816 */ /* 0x000fe4000000002f */
[----:B------:R-:W-:Y:S02]  /*12ac0*/  PRMT R79, R42, 0x5410, R53 ;  /* 0x000054102a4f7816 */ /* 0x000fe40000000035 */
[--C-:B------:R-:W-:Y:S02]  /*12ad0*/  PRMT R43, R78, 0x3340, R1.reuse ;  /* 0x000033404e2b7816 */ /* 0x100fe40000000001 */
[--C-:B------:R-:W-:Y:S02]  /*12ae0*/  PRMT R47, R86, 0x3340, R1.reuse ;  /* 0x00003340562f7816 */ /* 0x100fe40000000001 */
[----:B------:R-:W-:Y:S02]  /*12af0*/  PRMT R53, R64, 0x3340, R1 ;  /* 0x0000334040357816 */ /* 0x000fe40000000001 */
[----:B------:R-:W-:-:S02]  /*12b00*/  PRMT R38, R61, 0x3340, R60 ;  /* 0x000033403d267816 */ /* 0x000fc4000000003c */
[----:B------:R-:W-:Y:S02]  /*12b10*/  PRMT R42, R63, 0x3340, R84 ;  /* 0x000033403f2a7816 */ /* 0x000fe40000000054 */
[----:B------:R-:W-:Y:S02]  /*12b20*/  PRMT R46, R58, 0x3340, R81 ;  /* 0x000033403a2e7816 */ /* 0x000fe40000000051 */
[----:B------:R-:W-:Y:S02]  /*12b30*/  LOP3.LUT R76, R76, 0xffff, RZ, 0xc0, !PT ;  /* 0x0000ffff4c4c7812 */ /* 0x000fe400078ec0ff */
[----:B------:R-:W-:Y:S02]  /*12b40*/  LOP3.LUT R67, R67, 0xffff, RZ, 0xc0, !PT ;  /* 0x0000ffff43437812 */ /* 0x000fe400078ec0ff */
[----:B------:R-:W-:Y:S02]  /*12b50*/  LOP3.LUT R72, R65, 0xffff, RZ, 0xc0, !PT ;  /* 0x0000ffff41487812 */ /* 0x000fe400078ec0ff */
[----:B------:R-:W-:-:S02]  /*12b60*/  LOP3.LUT R69, R59, 0xffff, RZ, 0xc0, !PT ;  /* 0x0000ffff3b457812 */ /* 0x000fc400078ec0ff */
[----:B------:R-:W-:Y:S02]  /*12b70*/  LOP3.LUT R74, R57, 0xffff, RZ, 0xc0, !PT ;  /* 0x0000ffff394a7812 */ /* 0x000fe400078ec0ff */
[----:B------:R-:W-:Y:S02]  /*12b80*/  LOP3.LUT R80, R54, 0xffff, RZ, 0xc0, !PT ;  /* 0x0000ffff36507812 */ /* 0x000fe400078ec0ff */
[----:B------:R-:W-:Y:S02]  /*12b90*/  LOP3.LUT R82, R45, 0xffff, RZ, 0xc0, !PT ;  /* 0x0000ffff2d527812 */ /* 0x000fe400078ec0ff */
[----:B------:R-:W-:Y:S02]  /*12ba0*/  LOP3.LUT R88, R40, 0xffff, RZ, 0xc0, !PT ;  /* 0x0000ffff28587812 */ /* 0x000fe400078ec0ff */
[----:B------:R-:W-:Y:S02]  /*12bb0*/  LOP3.LUT R89, R44, 0xffff, RZ, 0xc0, !PT ;  /* 0x0000ffff2c597812 */ /* 0x000fe400078ec0ff */
[----:B------:R-:W-:Y:S01]  /*12bc0*/  PRMT R77, R38, 0x5410, R43 ;  /* 0x00005410264d7816 */ /* 0x000fe2000000002b */
[----:B------:R-:W-:Y:S01]  /*12bd0*/  IMAD R43, R12, 0x8, R41 ;  /* 0x000000080c2b7824 */ /* 0x000fe200078e0229 */
[----:B------:R-:W-:-:S02]  /*12be0*/  PRMT R87, R42, 0x5410, R47 ;  /* 0x000054102a577816 */ /* 0x000fc4000000002f */
[----:B------:R-:W-:Y:S01]  /*12bf0*/  PRMT R95, R46, 0x5410, R53 ;  /* 0x000054102e5f7816 */ /* 0x000fe20000000035 */
[----:B------:R-:W-:Y:S01]  /*12c00*/  IMAD R45, R12, 0x8, R43 ;  /* 0x000000080c2d7824 */ /* 0x000fe200078e022b */
[--C-:B------:R-:W-:Y:S02]  /*12c10*/  PRMT R47, R72, 0x3340, R1.reuse ;  /* 0x00003340482f7816 */ /* 0x100fe40000000001 */
[--C-:B------:R-:W-:Y:S02]  /*12c20*/  PRMT R53, R80, 0x3340, R1.reuse ;  /* 0x0000334050357816 */ /* 0x100fe40000000001 */
[----:B------:R-:W-:Y:S02]  /*12c30*/  PRMT R55, R88, 0x3340, R1 ;  /* 0x0000334058377816 */ /* 0x000fe40000000001 */
[----:B------:R-:W-:Y:S02]  /*12c40*/  PRMT R38, R76, 0x3340, R67 ;  /* 0x000033404c267816 */ /* 0x000fe40000000043 */
[----:B------:R-:W-:-:S02]  /*12c50*/  PRMT R40, R69, 0x3340, R74 ;  /* 0x0000334045287816 */ /* 0x000fc4000000004a */
[----:B------:R-:W-:Y:S02]  /*12c60*/  PRMT R42, R82, 0x3340, R89 ;  /* 0x00003340522a7816 */ /* 0x000fe40000000059 */
[----:B------:R-:W-:Y:S01]  /*12c70*/  PRMT R99, R38, 0x5410, R47 ;  /* 0x0000541026637816 */ /* 0x000fe2000000002f */
[----:B------:R-:W-:Y:S01]  /*12c80*/  IMAD R47, R12, 0x8, R45 ;  /* 0x000000080c2f7824 */ /* 0x000fe200078e022d */
[----:B------:R-:W-:Y:S02]  /*12c90*/  PRMT R105, R40, 0x5410, R53 ;  /* 0x0000541028697816 */ /* 0x000fe40000000035 */
[----:B------:R-:W-:Y:S01]  /*12ca0*/  PRMT R107, R42, 0x5410, R55 ;  /* 0x000054102a6b7816 */ /* 0x000fe20000000037 */
[----:B------:R-:W-:Y:S01]  /*12cb0*/  IMAD R53, R12, 0x8, R47 ;  /* 0x000000080c357824 */ /* 0x000fe200078e022f */
[----:B------:R-:W-:Y:S02]  /*12cc0*/  SHF.R.U32.HI R38, RZ, 0x8, R56 ;  /* 0x00000008ff267819 */ /* 0x000fe40000011638 */
[----:B------:R-:W-:-:S02]  /*12cd0*/  SHF.R.U32.HI R40, RZ, 0x8, R83 ;  /* 0x00000008ff287819 */ /* 0x000fc40000011653 */
[----:B------:R-:W-:Y:S02]  /*12ce0*/  SHF.R.U32.HI R42, RZ, 0x8, R62 ;  /* 0x00000008ff2a7819 */ /* 0x000fe4000001163e */
[----:B------:R-:W-:Y:S02]  /*12cf0*/  SHF.R.U32.HI R44, RZ, 0x8, R71 ;  /* 0x00000008ff2c7819 */ /* 0x000fe40000011647 */
[----:B------:R-:W-:Y:S02]  /*12d00*/  LOP3.LUT R40, R40, 0xffff, RZ, 0xc0, !PT ;  /* 0x0000ffff28287812 */ /* 0x000fe400078ec0ff */
[----:B------:R-:W-:Y:S02]  /*12d10*/  LOP3.LUT R55, R38, 0xffff, RZ, 0xc0, !PT ;  /* 0x0000ffff26377812 */ /* 0x000fe400078ec0ff */
[----:B------:R-:W-:Y:S02]  /*12d20*/  LOP3.LUT R42, R42, 0xffff, RZ, 0xc0, !PT ;  /* 0x0000ffff2a2a7812 */ /* 0x000fe400078ec0ff */
[----:B------:R-:W-:-:S02]  /*12d30*/  SHF.R.U32.HI R46, RZ, 0x8, R68 ;  /* 0x00000008ff2e7819 */ /* 0x000fc40000011644 */
[----:B------:R-:W-:Y:S02]  /*12d40*/  LOP3.LUT R57, R44, 0xffff, RZ, 0xc0, !PT ;  /* 0x0000ffff2c397812 */ /* 0x000fe400078ec0ff */
[----:B------:R-:W-:Y:S01]  /*12d50*/  PRMT R50, R55, 0x3340, R40 ;  /* 0x0000334037327816 */ /* 0x000fe20000000028 */
[----:B------:R-:W-:Y:S01]  /*12d60*/  IMAD R55, R12, 0x8, R53 ;  /* 0x000000080c377824 */ /* 0x000fe200078e0235 */
[----:B------:R-:W-:Y:S02]  /*12d70*/  PRMT R83, R42, 0x3340, R1 ;  /* 0x000033402a537816 */ /* 0x000fe40000000001 */
[----:B------:R-:W-:Y:S02]  /*12d80*/  SHF.R.U32.HI R38, RZ, 0x8, R70 ;  /* 0x00000008ff267819 */ /* 0x000fe40000011646 */
[----:B------:R-:W-:Y:S02]  /*12d90*/  SHF.R.U32.HI R42, RZ, 0x8, R60 ;  /* 0x00000008ff2a7819 */ /* 0x000fe4000001163c */
[----:B------:R-:W-:-:S02]  /*12da0*/  SHF.R.U32.HI R40, RZ, 0x8, R61 ;  /* 0x00000008ff287819 */ /* 0x000fc4000001163d */
[----:B------:R-:W-:Y:S02]  /*12db0*/  SHF.R.U32.HI R44, RZ, 0x8, R78 ;  /* 0x00000008ff2c7819 */ /* 0x000fe4000001164e */
[----:B------:R-:W-:Y:S02]  /*12dc0*/  LOP3.LUT R46, R46, 0xffff, RZ, 0xc0, !PT ;  /* 0x0000ffff2e2e7812 */ /* 0x000fe400078ec0ff */
[----:B------:R-:W-:Y:S02]  /*12dd0*/  LOP3.LUT R38, R38, 0xffff, RZ, 0xc0, !PT ;  /* 0x0000ffff26267812 */ /* 0x000fe400078ec0ff */
[----:B------:R-:W-:Y:S02]  /*12de0*/  LOP3.LUT R42, R42, 0xffff, RZ, 0xc0, !PT ;  /* 0x0000ffff2a2a7812 */ /* 0x000fe400078ec0ff */
[----:B------:R-:W-:Y:S02]  /*12df0*/  LOP3.LUT R59, R40, 0xffff, RZ, 0xc0, !PT ;  /* 0x0000ffff283b7812 */ /* 0x000fe400078ec0ff */
[----:B------:R-:W-:-:S02]  /*12e00*/  LOP3.LUT R44, R44, 0xffff, RZ, 0xc0, !PT ;  /* 0x0000ffff2c2c7812 */ /* 0x000fc400078ec0ff */
[----:B------:R-:W-:Y:S01]  /*12e10*/  PRMT R54, R57, 0x3340, R46 ;  /* 0x0000334039367816 */ /* 0x000fe2000000002e */
[----:B------:R-:W-:Y:S01]  /*12e20*/  IMAD R57, R12, 0x8, R55 ;  /* 0x000000080c397824 */ /* 0x000fe200078e0237 */
[----:B------:R-:W-:Y:S02]  /*12e30*/  PRMT R85, R38, 0x3340, R1 ;  /* 0x0000334026557816 */ /* 0x000fe40000000001 */
[----:B------:R-:W-:Y:S01]  /*12e40*/  PRMT R56, R59, 0x3340, R42 ;  /* 0x000033403b387816 */ /* 0x000fe2000000002a */
[----:B------:R-:W-:Y:S01]  /*12e50*/  IMAD R59, R12, 0x8, R57 ;  /* 0x000000080c3b7824 */ /* 0x000fe200078e0239 */
[----:B------:R-:W-:Y:S02]  /*12e60*/  PRMT R91, R44, 0x3340, R1 ;  /* 0x000033402c5b7816 */ /* 0x000fe40000000001 */
[----:B------:R-:W-:Y:S01]  /*12e70*/  SHF.R.U32.HI R38, RZ, 0x8, R58 ;  /* 0x00000008ff267819 */ /* 0x000fe2000001163a */
[----:B------:R-:W-:Y:S01]  /*12e80*/  IMAD R61, R12, 0x8, R59 ;  /* 0x000000080c3d7824 */ /* 0x000fe200078e023b */
[----:B------:R-:W-:-:S02]  /*12e90*/  SHF.R.U32.HI R40, RZ, 0x8, R81 ;  /* 0x00000008ff287819 */ /* 0x000fc40000011651 */
[----:B------:R-:W-:Y:S02]  /*12ea0*/  SHF.R.U32.HI R42, RZ, 0x8, R63 ;  /* 0x00000008ff2a7819 */ /* 0x000fe4000001163f */
[----:B------:R-:W-:Y:S02]  /*12eb0*/  SHF.R.U32.HI R44, RZ, 0x8, R84 ;  /* 0x00000008ff2c7819 */ /* 0x000fe40000011654 */
[----:B------:R-:W-:Y:S02]  /*12ec0*/  LOP3.LUT R40, R40, 0xffff, RZ, 0xc0, !PT ;  /* 0x0000ffff28287812 */ /* 0x000fe400078ec0ff */
[----:B------:R-:W-:Y:S02]  /*12ed0*/  LOP3.LUT R65, R38, 0xffff, RZ, 0xc0, !PT ;  /* 0x0000ffff26417812 */ /* 0x000fe400078ec0ff */
[----:B------:R-:W-:Y:S02]  /*12ee0*/  LOP3.LUT R44, R44, 0xffff, RZ, 0xc0, !PT ;  /* 0x0000ffff2c2c7812 */ /* 0x000fe400078ec0ff */
[----:B------:R-:W-:-:S02]  /*12ef0*/  LOP3.LUT R63, R42, 0xffff, RZ, 0xc0, !PT ;  /* 0x0000ffff2a3f7812 */ /* 0x000fc400078ec0ff */
[----:B------:R-:W-:Y:S02]  /*12f00*/  PRMT R60, R65, 0x3340, R40 ;  /* 0x00003340413c7816 */ /* 0x000fe40000000028 */
[----:B------:R-:W-:Y:S02]  /*12f10*/  SHF.R.U32.HI R38, RZ, 0x8, R64 ;  /* 0x00000008ff267819 */ /* 0x000fe40000011640 */
[----:B------:R-:W-:Y:S01]  /*12f20*/  PRMT R58, R63, 0x3340, R44 ;  /* 0x000033403f3a7816 */ /* 0x000fe2000000002c */
[C---:B------:R-:W-:Y:S01]  /*12f30*/  IMAD R63, R12.reuse, 0x8, R61 ;  /* 0x000000080c3f7824 */ /* 0x040fe200078e023d */
[----:B------:R-:W-:Y:S02]  /*12f40*/  SHF.R.U32.HI R42, RZ, 0x8, R67 ;  /* 0x00000008ff2a7819 */ /* 0x000fe40000011643 */
[----:B------:R-:W-:Y:S01]  /*12f50*/  SHF.R.U32.HI R40, RZ, 0x8, R76 ;  /* 0x00000008ff287819 */ /* 0x000fe2000001164c */
[----:B------:R-:W-:Y:S01]  /*12f60*/  IMAD R67, R12, 0x8, R63 ;  /* 0x000000080c437824 */ /* 0x000fe200078e023f */
[----:B------:R-:W-:-:S02]  /*12f70*/  LOP3.LUT R38, R38, 0xffff, RZ, 0xc0, !PT ;  /* 0x0000ffff26267812 */ /* 0x000fc400078ec0ff */
[----:B------:R-:W-:Y:S02]  /*12f80*/  LOP3.LUT R42, R42, 0xffff, RZ, 0xc0, !PT ;  /* 0x0000ffff2a2a7812 */ /* 0x000fe400078ec0ff */
[----:B------:R-:W-:Y:S02]  /*12f90*/  LOP3.LUT R65, R40, 0xffff, RZ, 0xc0, !PT ;  /* 0x0000ffff28417812 */ /* 0x000fe400078ec0ff */
[----:B------:R-:W-:Y:S02]  /*12fa0*/  PRMT R97, R38, 0x3340, R1 ;  /* 0x0000334026617816 */ /* 0x000fe40000000001 */
[----:B------:R-:W-:Y:S01]  /*12fb0*/  PRMT R62, R65, 0x3340, R42 ;  /* 0x00003340413e7816 */ /* 0x000fe2000000002a */
[C---:B------:R-:W-:Y:S01]  /*12fc0*/  IMAD R65, R12.reuse, 0x8, R67 ;  /* 0x000000080c417824 */ /* 0x040fe200078e0243 */
[----:B------:R-:W-:Y:S02]  /*12fd0*/  SHF.R.U32.HI R38, RZ, 0x8, R69 ;  /* 0x00000008ff267819 */ /* 0x000fe40000011645 */
[----:B------:R-:W-:Y:S01]  /*12fe0*/  SHF.R.U32.HI R40, RZ, 0x8, R74 ;  /* 0x00000008ff287819 */ /* 0x000fe2000001164a */
[----:B------:R-:W-:Y:S01]  /*12ff0*/  IMAD R71, R12, 0x8, R65 ;  /* 0x000000080c477824 */ /* 0x000fe200078e0241 */
[----:B------:R-:W-:-:S02]  /*13000*/  SHF.R.U32.HI R46, RZ, 0x8, R86 ;  /* 0x00000008ff2e7819 */ /* 0x000fc40000011656 */
[----:B------:R-:W-:Y:S02]  /*13010*/  SHF.R.U32.HI R44, RZ, 0x8, R72 ;  /* 0x00000008ff2c7819 */ /* 0x000fe40000011648 */
[----:B------:R-:W-:Y:S02]  /*13020*/  LOP3.LUT R40, R40, 0xffff, RZ, 0xc0, !PT ;  /* 0x0000ffff28287812 */ /* 0x000fe400078ec0ff */
[----:B------:R-:W-:Y:S02]  /*13030*/  LOP3.LUT R69, R38, 0xffff, RZ, 0xc0, !PT ;  /* 0x0000ffff26457812 */ /* 0x000fe400078ec0ff */
[----:B------:R-:W-:Y:S02]  /*13040*/  LOP3.LUT R46, R46, 0xffff, RZ, 0xc0, !PT ;  /* 0x0000ffff2e2e7812 */ /* 0x000fe400078ec0ff */
[----:B------:R-:W-:Y:S02]  /*13050*/  LOP3.LUT R44, R44, 0xffff, RZ, 0xc0, !PT ;  /* 0x0000ffff2c2c7812 */ /* 0x000fe400078ec0ff */
[----:B------:R-:W-:Y:S01]  /*13060*/  PRMT R40, R69, 0x3340, R40 ;  /* 0x0000334045287816 */ /* 0x000fe20000000028 */
[----:B------:R-:W-:Y:S01]  /*13070*/  IMAD R69, R12, 0x8, R71 ;  /* 0x000000080c457824 */ /* 0x000fe200078e0247 */
[----:B------:R-:W-:-:S02]  /*13080*/  LOP3.LUT R38, R34, 0xffff, RZ, 0xc0, !PT ;  /* 0x0000ffff22267812 */ /* 0x000fc400078ec0ff */
[--C-:B------:R-:W-:Y:S02]  /*13090*/  PRMT R93, R46, 0x3340, R1.reuse ;  /* 0x000033402e5d7816 */ /* 0x100fe40000000001 */
[----:B------:R-:W-:Y:S02]  /*130a0*/  PRMT R103, R44, 0x3340, R1 ;  /* 0x000033402c677816 */ /* 0x000fe40000000001 */
[----:B------:R-:W-:Y:S02]  /*130b0*/  SHF.R.U32.HI R42, RZ, 0x8, R80 ;  /* 0x00000008ff2a7819 */ /* 0x000fe40000011650 */
[----:B------:R-:W-:Y:S02]  /*130c0*/  SHF.R.U32.HI R44, RZ, 0x8, R82 ;  /* 0x00000008ff2c7819 */ /* 0x000fe40000011652 */
[----:B------:R-:W-:Y:S02]  /*130d0*/  SHF.R.U32.HI R46, RZ, 0x8, R89 ;  /* 0x00000008ff2e7819 */ /* 0x000fe40000011659 */
[----:B------:R-:W-:-:S02]  /*130e0*/  LOP3.LUT R52, R52, 0xffff, RZ, 0xc0, !PT ;  /* 0x0000ffff34347812 */ /* 0x000fc400078ec0ff */
[----:B------:R-:W-:Y:S01]  /*130f0*/  PRMT R80, R75, 0x4210, R38 ;  /* 0x000042104b507816 */ /* 0x000fe20000000026 */
[----:B------:R-:W-:Y:S01]  /*13100*/  IMAD R75, R12, 0x8, R69 ;  /* 0x000000080c4b7824 */ /* 0x000fe200078e0245 */
[----:B------:R-:W-:Y:S02]  /*13110*/  LOP3.LUT R46, R46, 0xffff, RZ, 0xc0, !PT ;  /* 0x0000ffff2e2e7812 */ /* 0x000fe400078ec0ff */
[----:B------:R-:W-:Y:S02]  /*13120*/  LOP3.LUT R81, R44, 0xffff, RZ, 0xc0, !PT ;  /* 0x0000ffff2c517812 */ /* 0x000fe400078ec0ff */
[----:B------:R-:W-:Y:S02]  /*13130*/  SHF.R.U32.HI R34, RZ, 0x8, R88 ;  /* 0x00000008ff227819 */ /* 0x000fe40000011658 */
[----:B------:R-:W-:Y:S02]  /*13140*/  LOP3.LUT R66, R66, 0xffff, RZ, 0xc0, !PT ;  /* 0x0000ffff42427812 */ /* 0x000fe400078ec0ff */
[----:B------:R-:W-:Y:S01]  /*13150*/  PRMT R86, R77, 0x4210, R52 ;  /* 0x000042104d567816 */ /* 0x000fe20000000034 */
[----:B------:R-:W-:Y:S01]  /*13160*/  IMAD R77, R12, 0x8, R75 ;  /* 0x000000080c4d7824 */ /* 0x000fe200078e024b */
[----:B------:R-:W-:-:S02]  /*13170*/  PRMT R46, R81, 0x3340, R46 ;  /* 0x00003340512e7816 */ /* 0x000fc4000000002e */
[----:B------:R-:W-:Y:S02]  /*13180*/  LOP3.LUT R34, R34, 0xffff, RZ, 0xc0, !PT ;  /* 0x0000ffff22227812 */ /* 0x000fe400078ec0ff */
[----:B------:R-:W-:Y:S01]  /*13190*/  PRMT R81, R79, 0x4210, R66 ;  /* 0x000042104f517816 */ /* 0x000fe20000000042 */
[----:B------:R-:W-:Y:S01]  /*131a0*/  BAR.SYNC.DEFER_BLOCKING 0x0 ;  /* 0x0000000000007b1d */ /* 0x000fe20000010000 */
[----:B------:R-:W-:Y:S01]  /*131b0*/  IMAD R79, R12, 0x8, R77 ;  /* 0x000000080c4f7824 */ /* 0x000fe200078e024d */
[----:B------:R-:W-:Y:S01]  /*131c0*/  PRMT R111, R34, 0x3340, R1 ;  /* 0x00003340226f7816 */ /* 0x000fe20000000001 */
[----:B------:R-:W-:Y:S01]  /*131d0*/  IMAD.IADD R34, R14, 0x1, -R73 ;  /* 0x000000010e227824 */ /* 0x000fe200078e0a49 */
[----:B------:R-:W-:Y:S01]  /*131e0*/  LOP3.LUT R48, R48, 0xffff, RZ, 0xc0, !PT ;  /* 0x0000ffff30307812 */ /* 0x000fe200078ec0ff */
[----:B------:R-:W-:Y:S01]  /*131f0*/  IMAD R73, R12, 0x8, R79 ;  /* 0x000000080c497824 */ /* 0x000fe200078e024f */
[----:B------:R-:W-:Y:S01]  /*13200*/  PRMT R83, R50, 0x5410, R83 ;  /* 0x0000541032537816 */ /* 0x000fe20000000053 */
[----:B------:R-:W-:Y:S01]  /*13210*/  FADD R34, R34, -1 ;  /* 0xbf80000022227421 */ /* 0x000fe20000000000 */
[----:B------:R-:W-:-:S02]  /*13220*/  PRMT R87, R87, 0x4210, R48 ;  /* 0x0000421057577816 */ /* 0x000fc40000000030 */
[----:B------:R-:W-:Y:S02]  /*13230*/  PRMT R88, R83, 0x5210, R38 ;  /* 0x0000521053587816 */ /* 0x000fe40000000026 */
[----:B------:R-:W-:Y:S02]  /*13240*/  PRMT R91, R56, 0x5410, R91 ;  /* 0x00005410385b7816 */ /* 0x000fe4000000005b */
[----:B------:R-:W-:Y:S02]  /*13250*/  PRMT R93, R58, 0x5410, R93 ;  /* 0x000054103a5d7816 */ /* 0x000fe4000000005d */
[----:B------:R-:W-:Y:S02]  /*13260*/  PRMT R96, R91, 0x5210, R52 ;  /* 0x000052105b607816 */ /* 0x000fe40000000034 */
[----:B------:R-:W-:Y:S02]  /*13270*/  PRMT R101, R60, 0x5410, R97 ;  /* 0x000054103c657816 */ /* 0x000fe40000000061 */
[----:B------:R-:W-:-:S02]  /*13280*/  PRMT R97, R93, 0x5210, R48 ;  /* 0x000052105d617816 */ /* 0x000fc40000000030 */
[----:B------:R-:W-:Y:S01]  /*13290*/  LOP3.LUT R28, R28, 0xffff, RZ, 0xc0, !PT ;  /* 0x0000ffff1c1c7812 */ /* 0x000fe200078ec0ff */
[----:B------:R2:W-:Y:S01]  /*132a0*/  STS.64 [R10+UR11], R80 ;  /* 0x000000500a007988 */ /* 0x0005e20008000a0b */
[----:B------:R-:W-:Y:S01]  /*132b0*/  PRMT R89, R54, 0x5410, R85 ;  /* 0x0000541036597816 */ /* 0x000fe20000000055 */
[----:B------:R-:W-:Y:S01]  /*132c0*/  FFMA.FTZ R85, R34, R113, -0.16845393180847167969 ;  /* 0xbe2c7f3022557423 */ /* 0x000fe20000010071 */
[----:B------:R-:W-:Y:S01]  /*132d0*/  PRMT R98, R95, 0x4210, R28 ;  /* 0x000042105f627816 */ /* 0x000fe2000000001c */
[----:B------:R3:W-:Y:S01]  /*132e0*/  STS.64 [R10+UR11+0x80], R86 ;  /* 0x000080560a007988 */ /* 0x0007e20008000a0b */
[----:B------:R-:W-:Y:S01]  /*132f0*/  PRMT R103, R62, 0x5410, R103 ;  /* 0x000054103e677816 */ /* 0x000fe20000000067 */
[----:B------:R-:W-:Y:S01]  /*13300*/  FFMA.FTZ R85, R34, R85, 0.1716887056827545166 ;  /* 0x3e2fcf2a22557423 */ /* 0x000fe20000010055 */
[----:B------:R-:W-:Y:S01]  /*13310*/  LOP3.LUT R30, R30, 0xffff, RZ, 0xc0, !PT ;  /* 0x0000ffff1e1e7812 */ /* 0x000fe200078ec0ff */
[----:B------:R-:W-:Y:S01]  /*13320*/  STS.64 [R10+UR11+0x180], R96 ;  /* 0x000180600a007988 */ /* 0x000fe20008000a0b */
[----:B------:R-:W-:Y:S01]  /*13330*/  PRMT R89, R89, 0x5210, R66 ;  /* 0x0000521059597816 */ /* 0x000fe20000000042 */
[----:B------:R-:W-:Y:S01]  /*13340*/  FFMA.FTZ R85, R34, R85, -0.17900948226451873779 ;  /* 0xbe374e4322557423 */ /* 0x000fe20000010055 */
[----:B------:R-:W-:Y:S01]  /*13350*/  PRMT R100, R101, 0x5210, R28 ;  /* 0x0000521065647816 */ /* 0x000fe2000000001c */
[----:B--2---:R-:W-:Y:S01]  /*13360*/  IMAD R81, R12, 0x8, R73 ;  /* 0x000000080c517824 */ /* 0x004fe200078e0249 */
[--C-:B------:R-:W-:Y:S01]  /*13370*/  PRMT R101, R103, 0x5210, R30.reuse ;  /* 0x0000521067657816 */ /* 0x100fe2000000001e */
[----:B------:R2:W-:Y:S01]  /*13380*/  STS.64 [R10+UR11+0x100], R88 ;  /* 0x000100580a007988 */ /* 0x0005e20008000a0b */
[----:B------:R-:W-:Y:S01]  /*13390*/  LOP3.LUT R32, R32, 0xffff, RZ, 0xc0, !PT ;  /* 0x0000ffff20207812 */ /* 0x000fe200078ec0ff */
[----:B------:R-:W-:Y:S01]  /*133a0*/  IMAD R83, R12, 0x8, R81 ;  /* 0x000000080c537824 */ /* 0x000fe200078e0251 */
[----:B------:R-:W-:Y:S01]  /*133b0*/  LOP3.LUT R42, R42, 0xffff, RZ, 0xc0, !PT ;  /* 0x0000ffff2a2a7812 */ /* 0x000fe200078ec0ff */
[----:B------:R-:W-:Y:S01]  /*133c0*/  FADD R28, R49, -1 ;  /* 0xbf800000311c7421 */ /* 0x000fe20000000000 */
[----:B------:R-:W-:Y:S01]  /*133d0*/  LOP3.LUT R36, R36, 0xffff, RZ, 0xc0, !PT ;  /* 0x0000ffff24247812 */ /* 0x000fe200078ec0ff */
[----:B---3--:R-:W-:Y:S01]  /*133e0*/  IMAD R87, R12, 0x8, R83 ;  /* 0x000000080c577824 */ /* 0x008fe200078e0253 */
[----:B------:R-:W-:Y:S01]  /*133f0*/  PRMT R109, R42, 0x3340, R1 ;  /* 0x000033402a6d7816 */ /* 0x000fe20000000001 */
[----:B------:R-:W-:Y:S01]  /*13400*/  FFMA.FTZ R49, R26, R113, -0.16845393180847167969 ;  /* 0xbe2c7f301a317423 */ /* 0x000fe20000010071 */
[----:B------:R-:W-:Y:S01]  /*13410*/  PRMT R99, R99, 0x4210, R30 ;  /* 0x0000421063637816 */ /* 0x000fe2000000001e */
[----:B------:R-:W-:Y:S01]  /*13420*/  IMAD R91, R12, 0x8, R87 ;  /* 0x000000080c5b7824 */ /* 0x000fe200078e0257 */
[----:B------:R-:W-:Y:S01]  /*13430*/  PRMT R115, R40, 0x5410, R109 ;  /* 0x0000541028737816 */ /* 0x000fe2000000006d */
[----:B------:R-:W-:Y:S01]  /*13440*/  FFMA.FTZ R85, R34, R85, 0.20512372255325317383 ;  /* 0x3e520bf422557423 */ /* 0x000fe20000010055 */
[----:B--2---:R-:W-:Y:S01]  /*13450*/  PRMT R88, R105, 0x4210, R32 ;  /* 0x0000421069587816 */ /* 0x004fe20000000020 */
[----:B------:R-:W-:Y:S01]  /*13460*/  IMAD R93, R12, 0x8, R91 ;  /* 0x000000080c5d7824 */ /* 0x000fe200078e025b */
[----:B------:R-:W-:Y:S01]  /*13470*/  PRMT R89, R107, 0x4210, R36 ;  /* 0x000042106b597816 */ /* 0x000fe20000000024 */
[----:B------:R-:W-:Y:S01]  /*13480*/  FFMA.FTZ R85, R34, R85, -0.24046532809734344482 ;  /* 0xbe763c8b22557423 */ /* 0x000fe20000010055 */
[----:B------:R-:W-:Y:S01]  /*13490*/  LOP3.LUT R30, R10, 0x40, RZ, 0x3c, !PT ;  /* 0x000000400a1e7812 */ /* 0x000fe200078e3cff */
[----:B------:R-:W-:Y:S01]  /*134a0*/  IMAD R95, R12, 0x8, R93 ;  /* 0x000000080c5f7824 */ /* 0x000fe200078e025d */
[----:B------:R-:W-:Y:S01]  /*134b0*/  PRMT R117, R46, 0x5410, R111 ;  /* 0x000054102e757816 */ /* 0x000fe2000000006f */
[C---:B------:R-:W-:Y:S01]  /*134c0*/  FFMA.FTZ R10, R51.reuse, R113, -0.16845393180847167969 ;  /* 0xbe2c7f30330a7423 */ /* 0x040fe20000010071 */
[----:B------:R-:W-:Y:S01]  /*134d0*/  FFMA.FTZ R49, R26, R49, 0.1716887056827545166 ;  /* 0x3e2fcf2a1a317423 */ /* 0x000fe20000010031 */
[----:B------:R-:W-:Y:S01]  /*134e0*/  IMAD R97, R12, 0x8, R95 ;  /* 0x000000080c617824 */ /* 0x000fe200078e025f */
[----:B------:R2:W-:Y:S01]  /*134f0*/  STS.64 [R30+UR11+0x2080], R88 ;  /* 0x002080581e007988 */ /* 0x0005e20008000a0b */
[----:B------:R-:W-:Y:S01]  /*13500*/  FFMA.FTZ R85, R34, R85, 0.28857114911079406738 ;  /* 0x3e93bf9922557423 */ /* 0x000fe20000010055 */
[----:B------:R-:W-:Y:S01]  /*13510*/  FFMA.FTZ R10, R51, R10, 0.1716887056827545166 ;  /* 0x3e2fcf2a330a7423 */ /* 0x000fe2000001000a */
[----:B------:R-:W-:-:S02]  /*13520*/  IMAD R103, R12, 0x8, R97 ;  /* 0x000000080c677824 */ /* 0x000fc400078e0261 */
[----:B------:R-:W-:Y:S01]  /*13530*/  FFMA.FTZ R49, R26, R49, -0.17900948226451873779 ;  /* 0xbe374e431a317423 */ /* 0x000fe20000010031 */
[----:B------:R-:W-:Y:S01]  /*13540*/  FFMA.FTZ R85, R34, R85, -0.36067417263984680176 ;  /* 0xbeb8aa4922557423 */ /* 0x000fe20000010055 */
[C---:B------:R-:W-:Y:S01]  /*13550*/  FFMA.FTZ R10, R51.reuse, R10, -0.17900948226451873779 ;  /* 0xbe374e43330a7423 */ /* 0x040fe2000001000a */
[----:B------:R-:W-:Y:S02]  /*13560*/  IMAD R105, R12, 0x8, R103 ;  /* 0x000000080c697824 */ /* 0x000fe400078e0267 */
[----:B------:R-:W-:Y:S01]  /*13570*/  FFMA.FTZ R49, R26, R49, 0.20512372255325317383 ;  /* 0x3e520bf41a317423 */ /* 0x000fe20000010031 */
[----:B------:R-:W-:Y:S01]  /*13580*/  FFMA.FTZ R85, R34, R85, 0.48089820146560668945 ;  /* 0x3ef6384a22557423 */ /* 0x000fe20000010055 */
[----:B------:R-:W-:Y:S01]  /*13590*/  FFMA.FTZ R10, R51, R10, 0.20512372255325317383 ;  /* 0x3e520bf4330a7423 */ /* 0x000fe2000001000a */
[----:B------:R-:W-:Y:S02]  /*135a0*/  IMAD R107, R12, 0x8, R105 ;  /* 0x000000080c6b7824 */ /* 0x000fe400078e0269 */
[----:B--2---:R-:W-:Y:S01]  /*135b0*/  FFMA.FTZ R89, R28, R113, -0.16845393180847167969 ;  /* 0xbe2c7f301c597423 */ /* 0x004fe20000010071 */
[----:B------:R-:W-:Y:S01]  /*135c0*/  FFMA.FTZ R49, R26, R49, -0.24046532809734344482 ;  /* 0xbe763c8b1a317423 */ /* 0x000fe20000010031 */
[----:B------:R-:W-:Y:S01]  /*135d0*/  FFMA.FTZ R85, R34, R85, -0.72134751081466674805 ;  /* 0xbf38aa3b22557423 */ /* 0x000fe20000010055 */
[----:B------:R-:W-:-:S02]  /*135e0*/  IMAD R109, R12, 0x8, R107 ;  /* 0x000000080c6d7824 */ /* 0x000fc400078e026b */
[----:B------:R-:W-:Y:S01]  /*135f0*/  FFMA.FTZ R89, R28, R89, 0.1716887056827545166 ;  /* 0x3e2fcf2a1c597423 */ /* 0x000fe20000010059 */
[C---:B------:R-:W-:Y:S01]  /*13600*/  FFMA.FTZ R10, R51.reuse, R10, -0.24046532809734344482 ;  /* 0xbe763c8b330a7423 */ /* 0x040fe2000001000a */
[----:B------:R-:W-:Y:S01]  /*13610*/  FFMA.FTZ R49, R26, R49, 0.28857114911079406738 ;  /* 0x3e93bf991a317423 */ /* 0x000fe20000010031 */
[----:B------:R-:W-:Y:S02]  /*13620*/  IMAD R111, R12, 0x8, R109 ;  /* 0x000000080c6f7824 */ /* 0x000fe400078e026d */
[----:B------:R-:W-:Y:S01]  /*13630*/  FMUL R85, R34, R85 ;  /* 0x0000005522557220 */ /* 0x000fe20000400000 */
[----:B------:R-:W-:Y:S01]  /*13640*/  FFMA.FTZ R89, R28, R89, -0.17900948226451873779 ;  /* 0xbe374e431c597423 */ /* 0x000fe20000010059 */
[----:B------:R-:W-:Y:S01]  /*13650*/  FFMA.FTZ R10, R51, R10, 0.28857114911079406738 ;  /* 0x3e93bf99330a7423 */ /* 0x000fe2000001000a */
[----:B------:R-:W-:Y:S02]  /*13660*/  IMAD R113, R12, 0x8, R111 ;  /* 0x000000080c717824 */ /* 0x000fe400078e026f */
[----:B------:R-:W-:Y:S01]  /*13670*/  FFMA.FTZ R49, R26, R49, -0.36067417263984680176 ;  /* 0xbeb8aa491a317423 */ /* 0x000fe20000010031 */
[----:B------:R-:W-:Y:S01]  /*13680*/  FMUL R85, R34, R85 ;  /* 0x0000005522557220 */ /* 0x000fe20000400000 */
[----:B------:R-:W-:Y:S01]  /*13690*/  FFMA.FTZ R89, R28, R89, 0.20512372255325317383 ;  /* 0x3e520bf41c597423 */ /* 0x000fe20000010059 */
[----:B------:R-:W-:-:S02]  /*136a0*/  IMAD R119, R12, 0x8, R113 ;  /* 0x000000080c777824 */ /* 0x000fc400078e0271 */
[C---:B------:R-:W-:Y:S01]  /*136b0*/  FFMA.FTZ R10, R51.reuse, R10, -0.36067417263984680176 ;  /* 0xbeb8aa49330a7423 */ /* 0x040fe2000001000a */
[----:B------:R-:W-:Y:S01]  /*136c0*/  FFMA.FTZ R49, R26, R49, 0.48089820146560668945 ;  /* 0x3ef6384a1a317423 */ /* 0x000fe20000010031 */
[----:B------:R-:W-:Y:S01]  /*136d0*/  FFMA.FTZ R85, R34, 1.4426950216293334961, R85 ;  /* 0x3fb8aa3b22557823 */ /* 0x000fe20000010055 */
[----:B------:R-:W-:Y:S02]  /*136e0*/  IMAD R123, R12, 0x8, R119 ;  /* 0x000000080c7b7824 */ /* 0x000fe400078e0277 */
[----:B------:R-:W-:Y:S01]  /*136f0*/  FFMA.FTZ R89, R28, R89, -0.24046532809734344482 ;  /* 0xbe763c8b1c597423 */ /* 0x000fe20000010059 */
[----:B------:R-:W-:Y:S01]  /*13700*/  FFMA.FTZ R10, R51, R10, 0.48089820146560668945 ;  /* 0x3ef6384a330a7423 */ /* 0x000fe2000001000a */
[----:B------:R-:W-:Y:S01]  /*13710*/  FFMA.FTZ R49, R26, R49, -0.72134751081466674805 ;  /* 0xbf38aa3b1a317423 */ /* 0x000fe20000010031 */
[----:B------:R-:W-:Y:S02]  /*13720*/  IMAD R125, R12, 0x8, R123 ;  /* 0x000000080c7d7824 */ /* 0x000fe400078e027b */
[----:B------:R-:W-:Y:S01]  /*13730*/  FADD R72, R20, R85 ;  /* 0x0000005514487221 */ /* 0x000fe20000000000 */
[----:B------:R-:W-:Y:S01]  /*13740*/  FFMA.FTZ R89, R28, R89, 0.28857114911079406738 ;  /* 0x3e93bf991c597423 */ /* 0x000fe20000010059 */
[----:B------:R-:W2:Y:S01]  /*13750*/  LDC.64 R84, c[0x0][0x398] ;  /* 0x0000e600ff547b82 */ /* 0x000ea20000000a00 */
[----:B------:R-:W-:-:S02]  /*13760*/  IMAD R133, R12, 0x8, R125 ;  /* 0x000000080c857824 */ /* 0x000fc400078e027d */
[----:B------:R-:W-:Y:S01]  /*13770*/  FFMA.FTZ R10, R51, R10, -0.72134751081466674805 ;  /* 0xbf38aa3b330a7423 */ /* 0x000fe2000001000a */
[----:B------:R-:W-:Y:S01]  /*13780*/  FMUL R49, R26, R49 ;  /* 0x000000311a317220 */ /* 0x000fe20000400000 */
[----:B------:R-:W-:Y:S01]  /*13790*/  ISETP.GE.U32.AND P1, PT, R14, 0x7f800000, PT ;  /* 0x7f8000000e00780c */ /* 0x000fe20003f26070 */
[----:B------:R-:W-:Y:S01]  /*137a0*/  IMAD R135, R12, 0x8, R133 ;  /* 0x000000080c877824 */ /* 0x000fe200078e0285 */
[----:B------:R-:W-:Y:S01]  /*137b0*/  ISETP.GE.U32.AND P6, PT, R9, 0x7f800000, PT ;  /* 0x7f8000000900780c */ /* 0x000fe20003fc6070 */
[----:B------:R-:W-:Y:S01]  /*137c0*/  FFMA.FTZ R89, R28, R89, -0.36067417263984680176 ;  /* 0xbeb8aa491c597423 */ /* 0x000fe20000010059 */
[----:B------:R-:W-:Y:S01]  /*137d0*/  FMUL R10, R51, R10 ;  /* 0x0000000a330a7220 */ /* 0x000fe20000400000 */
[----:B------:R-:W-:Y:S02]  /*137e0*/  IMAD R137, R12, 0x8, R135 ;  /* 0x000000080c897824 */ /* 0x000fe400078e0287 */
[----:B------:R-:W-:Y:S01]  /*137f0*/  FMUL R49, R26, R49 ;  /* 0x000000311a317220 */ /* 0x000fe20000400000 */
[----:B------:R-:W-:Y:S01]  /*13800*/  ISETP.GE.U32.AND P4, PT, R16, 0x7f800000, PT ;  /* 0x7f8000001000780c */ /* 0x000fe20003f86070 */
[----:B------:R-:W-:Y:S01]  /*13810*/  FFMA.FTZ R89, R28, R89, 0.48089820146560668945 ;  /* 0x3ef6384a1c597423 */ /* 0x000fe20000010059 */
[----:B------:R-:W-:-:S02]  /*13820*/  IMAD R139, R12, 0x8, R137 ;  /* 0x000000080c8b7824 */ /* 0x000fc400078e0289 */
[----:B------:R-:W-:Y:S01]  /*13830*/  FMUL R10, R51, R10 ;  /* 0x0000000a330a7220 */ /* 0x000fe20000400000 */
[----:B------:R-:W-:Y:S01]  /*13840*/  FFMA.FTZ R49, R26, 1.4426950216293334961, R49 ;  /* 0x3fb8aa3b1a317823 */ /* 0x000fe20000010031 */
[----:B0-----:R-:W-:Y:S01]  /*13850*/  LOP3.LUT R167, R167, 0x1f, RZ, 0xc0, !PT ;  /* 0x0000001fa7a77812 */ /* 0x001fe200078ec0ff */
[----:B------:R-:W-:Y:S02]  /*13860*/  IMAD R141, R12, 0x8, R139 ;  /* 0x000000080c8d7824 */ /* 0x000fe400078e028b */
[----:B------:R-:W-:Y:S01]  /*13870*/  FFMA.FTZ R89, R28, R89, -0.72134751081466674805 ;  /* 0xbf38aa3b1c597423 */ /* 0x000fe20000010059 */
[----:B------:R-:W-:Y:S01]  /*13880*/  FFMA.FTZ R51, R51, 1.4426950216293334961, R10 ;  /* 0x3fb8aa3b33337823 */ /* 0x000fe2000001000a */
[----:B------:R-:W-:Y:S01]  /*13890*/  FADD R82, R18, R49 ;  /* 0x0000003112527221 */ /* 0x000fe20000000000 */
[----:B------:R-:W-:Y:S01]  /*138a0*/  IMAD R143, R12, 0x8, R141 ;  /* 0x000000080c8f7824 */ /* 0x000fe200078e028d */
[----:B------:R-:W-:Y:S01]  /*138b0*/  ISETP.GE.U32.AND P5, PT, R4, 0x7f800000, PT ;  /* 0x7f8000000400780c */ /* 0x000fe20003fa6070 */
[----:B------:R-:W-:-:S02]  /*138c0*/  @P1 IMAD.MOV.U32 R49, RZ, RZ, 0x7f800000 ;  /* 0x7f800000ff311424 */ /* 0x000fc400078e00ff */
[----:B------:R-:W-:Y:S01]  /*138d0*/  FMUL R89, R28, R89 ;  /* 0x000000591c597220 */ /* 0x000fe20000400000 */
[----:B------:R-:W-:Y:S01]  /*138e0*/  IMAD R145, R12, 0x8, R143 ;  /* 0x000000080c917824 */ /* 0x000fe200078e028f */
[C---:B------:R-:W-:Y:S01]  /*138f0*/  FSETP.NEU.AND P2, PT, R9.reuse, RZ, PT ;  /* 0x000000ff0900720b */ /* 0x040fe20003f4d000 */
[----:B------:R-:W-:Y:S02]  /*13900*/  @P6 IMAD.MOV.U32 R10, RZ, RZ, 0x7f800000 ;  /* 0x7f800000ff0a6424 */ /* 0x000fe400078e00ff */
[----:B------:R-:W-:Y:S01]  /*13910*/  @P1 FFMA.FTZ R72, R14, R49, +INF ;  /* 0x7f8000000e481423 */ /* 0x000fe20000010031 */
[----:B------:R-:W-:Y:S02]  /*13920*/  IMAD R149, R12, 0x8, R145 ;  /* 0x000000080c957824 */ /* 0x000fe400078e0291 */
[----:B------:R-:W-:Y:S01]  /*13930*/  FMUL R89, R28, R89 ;  /* 0x000000591c597220 */ /* 0x000fe20000400000 */
[----:B-1----:R-:W-:Y:S02]  /*13940*/  IMAD R166, R166, 0x20, R167 ;  /* 0x00000020a6a67824 */ /* 0x002fe400078e02a7 */
[----:B------:R-:W-:Y:S01]  /*13950*/  @P6 FFMA.FTZ R82, R9, R10, +INF ;  /* 0x7f80000009526423 */ /* 0x000fe2000001000a */
[----:B------:R-:W-:-:S02]  /*13960*/  IMAD R151, R12, 0x8, R149 ;  /* 0x000000080c977824 */ /* 0x000fc400078e0295 */
[----:B------:R-:W-:Y:S01]  /*13970*/  FADD R80, R24, R51 ;  /* 0x0000003318507221 */ /* 0x000fe20000000000 */
[----:B------:R-:W-:Y:S02]  /*13980*/  @P4 IMAD.MOV.U32 R49, RZ, RZ, 0x7f800000 ;  /* 0x7f800000ff314424 */ /* 0x000fe400078e00ff */
[----:B------:R-:W-:Y:S01]  /*13990*/  FFMA.FTZ R89, R28, 1.4426950216293334961, R89 ;  /* 0x3fb8aa3b1c597823 */ /* 0x000fe20000010059 */
[----:B------:R-:W-:Y:S01]  /*139a0*/  IMAD R157, R12, 0x8, R151 ;  /* 0x000000080c9d7824 */ /* 0x000fe200078e0297 */
[----:B------:R-:W-:Y:S01]  /*139b0*/  FSETP.NEU.AND P3, PT, R14, RZ, PT ;  /* 0x000000ff0e00720b */ /* 0x000fe20003f6d000 */
[----:B------:R-:W-:Y:S02]  /*139c0*/  IMAD R9, R166, UR5, RZ ;  /* 0x00000005a6097c24 */ /* 0x000fe4000f8e02ff */
[----:B------:R-:W-:Y:S01]  /*139d0*/  @P4 FFMA.FTZ R80, R16, R49, +INF ;  /* 0x7f80000010504423 */ /* 0x000fe20000010031 */
[C---:B------:R-:W-:Y:S01]  /*139e0*/  IMAD R159, R12.reuse, 0x8, R157 ;  /* 0x000000080c9f7824 */ /* 0x040fe200078e029d */
[----:B------:R-:W-:Y:S01]  /*139f0*/  USHF.R.S32.HI UR5, URZ, 0x1f, UR4 ;  /* 0x0000001fff057899 */ /* 0x000fe20008011404 */
[----:B------:R-:W-:Y:S01]  /*13a00*/  @P5 IMAD.MOV.U32 R51, RZ, RZ, 0x7f800000 ;  /* 0x7f800000ff335424 */ /* 0x000fe200078e00ff */
[----:B--2---:R-:W-:Y:S01]  /*13a10*/  IADD3 R142, P4, P6, R9, UR4, R84 ;  /* 0x00000004098e7c10 */ /* 0x004fe2000fe9e054 */
[----:B------:R-:W-:Y:S01]  /*13a20*/  IMAD R161, R12, 0x8, R159 ;  /* 0x000000080ca17824 */ /* 0x000fe200078e029f */
[----:B------:R-:W-:Y:S01]  /*13a30*/  SHF.R.S32.HI R10, RZ, 0x1f, R9 ;  /* 0x0000001fff0a7819 */ /* 0x000fe20000011409 */
[----:B------:R-:W-:Y:S01]  /*13a40*/  FADD R86, R22, R89 ;  /* 0x0000005916567221 */ /* 0x000fe20000000000 */
[----:B------:R-:W-:Y:S01]  /*13a50*/  @P5 FFMA.FTZ R86, R4, R51, +INF ;  /* 0x7f80000004565423 */ /* 0x000fe20000010033 */
[----:B------:R-:W-:Y:S01]  /*13a60*/  IMAD R163, R12, 0x8, R161 ;  /* 0x000000080ca37824 */ /* 0x000fe200078e02a1 */
[----:B------:R-:W-:Y:S01]  /*13a70*/  IADD3.X R164, PT, PT, R10, UR5, R85, P4, P6 ;  /* 0x000000050aa47c10 */ /* 0x000fe2000a7ec455 */
[----:B------:R-:W-:Y:S01]  /*13a80*/  STS.64 [R30+UR11+0x2000], R98 ;  /* 0x002000621e007988 */ /* 0x000fe20008000a0b */
[-C--:B------:R-:W-:Y:S01]  /*13a90*/  IADD3 R10, P4, PT, R11, R142.reuse, RZ ;  /* 0x0000008e0b0a7210 */ /* 0x080fe20007f9e0ff */
[----:B------:R-:W-:Y:S01]  /*13aa0*/  IMAD R9, R12, 0x8, R163 ;  /* 0x000000080c097824 */ /* 0x000fe200078e02a3 */
[-C--:B------:R-:W-:Y:S01]  /*13ab0*/  IADD3 R14, P5, PT, R15, R142.reuse, RZ ;  /* 0x0000008e0f0e7210 */ /* 0x080fe20007fbe0ff */
[----:B------:R-:W-:Y:S01]  /*13ac0*/  STS.64 [R30+UR11+0x2100], R100 ;  /* 0x002100641e007988 */ /* 0x000fe20008000a0b */
[----:B------:R-:W-:Y:S01]  /*13ad0*/  FSETP.NEU.AND P1, PT, R16, RZ, PT ;  /* 0x000000ff1000720b */ /* 0x000fe20003f2d000 */
[----:B------:R-:W-:Y:S01]  /*13ae0*/  IMAD R162, R12, 0x8, R9 ;  /* 0x000000080ca27824 */ /* 0x000fe200078e0209 */
[----:B------:R-:W-:Y:S01]  /*13af0*/  IADD3 R12, P6, PT, R13, R142, RZ ;  /* 0x0000008e0d0c7210 */ /* 0x000fe20007fde0ff */
[----:B------:R-:W0:Y:S01]  /*13b00*/  LDCU UR4, c[0x0][0x3ec] ;  /* 0x00007d80ff0477ac */ /* 0x000e220008000800 */
[----:B------:R-:W-:-:S02]  /*13b10*/  LEA.HI.X.SX32 R11, R11, R164, 0x1, P4 ;  /* 0x000000a40b0b7211 */ /* 0x000fc400020f0eff */
[----:B------:R-:W-:Y:S02]  /*13b20*/  LEA.HI.X.SX32 R13, R13, R164, 0x1, P6 ;  /* 0x000000a40d0d7211 */ /* 0x000fe400030f0eff */
[-C--:B------:R-:W-:Y:S02]  /*13b30*/  IADD3 R16, P4, PT, R17, R142.reuse, RZ ;  /* 0x0000008e11107210 */ /* 0x080fe40007f9e0ff */
[----:B------:R-:W-:Y:S02]  /*13b40*/  IADD3 R18, P6, PT, R19, R142, RZ ;  /* 0x0000008e13127210 */ /* 0x000fe40007fde0ff */
[----:B------:R-:W-:Y:S02]  /*13b50*/  LEA.HI.X.SX32 R15, R15, R164, 0x1, P5 ;  /* 0x000000a40f0f7211 */ /* 0x000fe400028f0eff */
[----:B------:R-:W-:Y:S02]  /*13b60*/  IADD3 R20, P5, PT, R21, R142, RZ ;  /* 0x0000008e15147210 */ /* 0x000fe40007fbe0ff */
[----:B------:R-:W-:-:S02]  /*13b70*/  PRMT R48, R115, 0x5210, R32 ;  /* 0x0000521073307816 */ /* 0x000fc40000000020 */
[----:B------:R-:W-:Y:S02]  /*13b80*/  PRMT R49, R117, 0x5210, R36 ;  /* 0x0000521075317816 */ /* 0x000fe40000000024 */
[-C--:B------:R-:W-:Y:S01]  /*13b90*/  LEA.HI.X.SX32 R17, R17, R164.reuse, 0x1, P4 ;  /* 0x000000a411117211 */ /* 0x080fe200020f0eff */
[----:B0-----:R-:W-:Y:S01]  /*13ba0*/  UIMAD UR4, UR10, UR4, URZ ;  /* 0x000000040a0472a4 */ /* 0x001fe2000f8e02ff */
[----:B------:R-:W-:Y:S01]  /*13bb0*/  LEA.HI.X.SX32 R19, R19, R164, 0x1, P6 ;  /* 0x000000a413137211 */ /* 0x000fe200030f0eff */
[----:B------:R0:W-:Y:S01]  /*13bc0*/  STS.64 [R30+UR11+0x2180], R48 ;  /* 0x002180301e007988 */ /* 0x0001e20008000a0b */
[----:B------:R-:W-:Y:S01]  /*13bd0*/  BAR.SYNC.DEFER_BLOCKING 0x0 ;  /* 0x0000000000007b1d */ /* 0x000fe20000010000 */
[-C--:B------:R-:W-:Y:S01]  /*13be0*/  IADD3 R22, P4, PT, R23, R142.reuse, RZ ;  /* 0x0000008e17167210 */ /* 0x080fe20007f9e0ff */
[----:B------:R-:W-:Y:S01]  /*13bf0*/  USHF.L.U32 UR6, UR4, 0x2, URZ ;  /* 0x0000000204067899 */ /* 0x000fe200080006ff */
[----:B------:R-:W-:Y:S01]  /*13c00*/  IADD3 R24, P6, PT, R25, R142, RZ ;  /* 0x0000008e19187210 */ /* 0x000fe20007fde0ff */
[----:B------:R-:W-:Y:S01]  /*13c10*/  UIMAD.WIDE UR4, UR4, 0x4, URZ ;  /* 0x00000004040478a5 */ /* 0x000fe2000f8e02ff */
[----:B------:R-:W-:-:S02]  /*13c20*/  LEA.HI.X.SX32 R21, R21, R164, 0x1, P5 ;  /* 0x000000a415157211 */ /* 0x000fc400028f0eff */
[----:B------:R-:W-:Y:S02]  /*13c30*/  IADD3 R26, P5, PT, R27, R142, RZ ;  /* 0x0000008e1b1a7210 */ /* 0x000fe40007fbe0ff */
[-C--:B------:R-:W-:Y:S02]  /*13c40*/  LEA.HI.X.SX32 R23, R23, R164.reuse, 0x1, P4 ;  /* 0x000000a417177211 */ /* 0x080fe400020f0eff */
[----:B------:R-:W-:Y:S02]  /*13c50*/  LEA.HI.X.SX32 R25, R25, R164, 0x1, P6 ;  /* 0x000000a419197211 */ /* 0x000fe400030f0eff */
[-C--:B------:R-:W-:Y:S02]  /*13c60*/  IADD3 R28, P4, PT, R29, R142.reuse, RZ ;  /* 0x0000008e1d1c7210 */ /* 0x080fe40007f9e0ff */
[----:B0-----:R-:W-:Y:S02]  /*13c70*/  IADD3 R30, P6, PT, R31, R142, RZ ;  /* 0x0000008e1f1e7210 */ /* 0x001fe40007fde0ff */
[----:B------:R-:W-:-:S02]  /*13c80*/  LEA.HI.X.SX32 R27, R27, R164, 0x1, P5 ;  /* 0x000000a41b1b7211 */ /* 0x000fc400028f0eff */
[----:B------:R-:W-:Y:S02]  /*13c90*/  IADD3 R32, P5, PT, R33, R142, RZ ;  /* 0x0000008e21207210 */ /* 0x000fe40007fbe0ff */
[-C--:B------:R-:W-:Y:S02]  /*13ca0*/  LEA.HI.X.SX32 R29, R29, R164.reuse, 0x1, P4 ;  /* 0x000000a41d1d7211 */ /* 0x080fe400020f0eff */
[----:B------:R-:W-:Y:S01]  /*13cb0*/  LEA.HI.X.SX32 R31, R31, R164, 0x1, P6 ;  /* 0x000000a41f1f7211 */ /* 0x000fe200030f0eff */
[----:B------:R-:W0:Y:S01]  /*13cc0*/  LDS.64 R114, [R2+UR11] ;  /* 0x0000000b02727984 */ /* 0x000e220008000a00 */
[-C--:B------:R-:W-:Y:S02]  /*13cd0*/  IADD3 R34, P4, PT, R35, R142.reuse, RZ ;  /* 0x0000008e23227210 */ /* 0x080fe40007f9e0ff */
[----:B------:R-:W-:Y:S02]  /*13ce0*/  IADD3 R36, P6, PT, R37, R142, RZ ;  /* 0x0000008e25247210 */ /* 0x000fe40007fde0ff */
[----:B------:R-:W-:-:S02]  /*13cf0*/  LEA.HI.X.SX32 R33, R33, R164, 0x1, P5 ;  /* 0x000000a421217211 */ /* 0x000fc400028f0eff */
[----:B------:R-:W-:Y:S02]  /*13d00*/  IADD3 R38, P5, PT, R39, R142, RZ ;  /* 0x0000008e27267210 */ /* 0x000fe40007fbe0ff */
[-C--:B------:R-:W-:Y:S02]  /*13d10*/  LEA.HI.X.SX32 R35, R35, R164.reuse, 0x1, P4 ;  /* 0x000000a423237211 */ /* 0x080fe400020f0eff */
[----:B------:R-:W-:Y:S02]  /*13d20*/  LEA.HI.X.SX32 R37, R37, R164, 0x1, P6 ;  /* 0x000000a425257211 */ /* 0x000fe400030f0eff */
        /* <DEDUP_REMOVED lines=24> */
[----:B------:R-:W-:Y:S02]  /*13eb0*/  IADD3 R66, P6, PT, R69, R142, RZ ;  /* 0x0000008e45427210 */ /* 0x000fe40007fde0ff */
[----:B------:R-:W-:Y:S02]  /*13ec0*/  LEA.HI.X.SX32 R63, R65, R164, 0x1, P5 ;  /* 0x000000a4413f7211 */ /* 0x000fe400028f0eff */
[----:B------:R-:W-:-:S02]  /*13ed0*/  IADD3 R64, P4, PT, R71, R142, RZ ;  /* 0x0000008e47407210 */ /* 0x000fc40007f9e0ff */
[----:B------:R-:W-:Y:S02]  /*13ee0*/  IADD3 R68, P5, PT, R75, R142, RZ ;  /* 0x0000008e4b447210 */ /* 0x000fe40007fbe0ff */
[-C--:B------:R-:W-:Y:S02]  /*13ef0*/  LEA.HI.X.SX32 R67, R69, R164.reuse, 0x1, P6 ;  /* 0x000000a445437211 */ /* 0x080fe400030f0eff */
[-C--:B------:R-:W-:Y:S02]  /*13f00*/  LEA.HI.X.SX32 R65, R71, R164.reuse, 0x1, P4 ;  /* 0x000000a447417211 */ /* 0x080fe400020f0eff */
[----:B------:R-:W-:Y:S02]  /*13f10*/  LEA.HI.X.SX32 R69, R75, R164, 0x1, P5 ;  /* 0x000000a44b457211 */ /* 0x000fe400028f0eff */
[-C--:B------:R-:W-:Y:S02]  /*13f20*/  IADD3 R76, P4, PT, R77, R142.reuse, RZ ;  /* 0x0000008e4d4c7210 */ /* 0x080fe40007f9e0ff */
[----:B------:R-:W-:-:S02]  /*13f30*/  IADD3 R70, P5, PT, R73, R142, RZ ;  /* 0x0000008e49467210 */ /* 0x000fc40007fbe0ff */
        /* <DEDUP_REMOVED lines=26> */
[----:B------:R-:W-:Y:S01]  /*140e0*/  LEA.HI.X.SX32 R117, R111, R164, 0x1, P5 ;  /* 0x000000a46f757211 */ /* 0x000fe200028f0eff */
[----:B------:R-:W-:Y:S01]  /*140f0*/  LDS.64 R106, [R2+UR11+0x800] ;  /* 0x0008000b026a7984 */ /* 0x000fe20008000a00 */
[----:B------:R-:W-:Y:S02]  /*14100*/  IADD3 R120, P4, PT, R113, R142, RZ ;  /* 0x0000008e71787210 */ /* 0x000fe40007f9e0ff */
[----:B------:R-:W-:Y:S01]  /*14110*/  LEA.HI.X.SX32 R105, R109, R164, 0x1, P6 ;  /* 0x000000a46d697211 */ /* 0x000fe200030f0eff */
[----:B------:R-:W-:Y:S01]  /*14120*/  LDS.64 R110, [R2+UR11+0x400] ;  /* 0x0004000b026e7984 */ /* 0x000fe20008000a00 */
[----:B------:R-:W-:-:S02]  /*14130*/  IADD3 R128, P5, PT, R123, R142, RZ ;  /* 0x0000008e7b807210 */ /* 0x000fc40007fbe0ff */
[----:B------:R-:W-:Y:S01]  /*14140*/  IADD3 R130, P6, PT, R119, R142, RZ ;  /* 0x0000008e77827210 */ /* 0x000fe20007fde0ff */
[----:B------:R-:W-:Y:S01]  /*14150*/  LDS.64 R108, [R2+UR11+0x600] ;  /* 0x0006000b026c7984 */ /* 0x000fe20008000a00 */
[-C--:B------:R-:W-:Y:S02]  /*14160*/  LEA.HI.X.SX32 R121, R113, R164.reuse, 0x1, P4 ;  /* 0x000000a471797211 */ /* 0x080fe400020f0eff */
[----:B------:R-:W-:Y:S01]  /*14170*/  LEA.HI.X.SX32 R129, R123, R164, 0x1, P5 ;  /* 0x000000a47b817211 */ /* 0x000fe200028f0eff */
[----:B------:R-:W1:Y:S01]  /*14180*/  LDS.64 R112, [R2+UR11+0x200] ;  /* 0x0002000b02707984 */ /* 0x000e620008000a00 */
[----:B------:R-:W-:Y:S02]  /*14190*/  IADD3 R126, P4, PT, R125, R142, RZ ;  /* 0x0000008e7d7e7210 */ /* 0x000fe40007f9e0ff */
[----:B------:R-:W-:Y:S02]  /*141a0*/  LEA.HI.X.SX32 R131, R119, R164, 0x1, P6 ;  /* 0x000000a477837211 */ /* 0x000fe400030f0eff */
[-C--:B------:R-:W-:Y:S01]  /*141b0*/  IADD3 R122, P5, PT, R135, R142.reuse, RZ ;  /* 0x0000008e877a7210 */ /* 0x080fe20007fbe0ff */
[----:B------:R-:W2:Y:S01]  /*141c0*/  LDS.64 R118, [R2+UR11+0xa00] ;  /* 0x000a000b02767984 */ /* 0x000ea20008000a00 */
[----:B------:R-:W-:-:S02]  /*141d0*/  IADD3 R124, P6, PT, R133, R142, RZ ;  /* 0x0000008e857c7210 */ /* 0x000fc40007fde0ff */
[-C--:B------:R-:W-:Y:S02]  /*141e0*/  LEA.HI.X.SX32 R127, R125, R164.reuse, 0x1, P4 ;  /* 0x000000a47d7f7211 */ /* 0x080fe400020f0eff */
[-C--:B------:R-:W-:Y:S02]  /*141f0*/  LEA.HI.X.SX32 R123, R135, R164.reuse, 0x1, P5 ;  /* 0x000000a4877b7211 */ /* 0x080fe400028f0eff */
[----:B------:R-:W-:Y:S01]  /*14200*/  LEA.HI.X.SX32 R125, R133, R164, 0x1, P6 ;  /* 0x000000a4857d7211 */ /* 0x000fe200030f0eff */
[----:B------:R-:W3:Y:S01]  /*14210*/  LDS.64 R134, [R2+UR11+0xc00] ;  /* 0x000c000b02867984 */ /* 0x000ee20008000a00 */
[-C--:B------:R-:W-:Y:S02]  /*14220*/  IADD3 R140, P5, PT, R141, R142.reuse, RZ ;  /* 0x0000008e8d8c7210 */ /* 0x080fe40007fbe0ff */
[-C--:B------:R-:W-:Y:S01]  /*14230*/  IADD3 R136, P4, PT, R137, R142.reuse, RZ ;  /* 0x0000008e89887210 */ /* 0x080fe20007f9e0ff */
[----:B------:R-:W4:Y:S01]  /*14240*/  LDS.64 R132, [R2+UR11+0xe00] ;  /* 0x000e000b02847984 */ /* 0x000f220008000a00 */
[----:B------:R-:W-:-:S02]  /*14250*/  IADD3 R138, P6, PT, R139, R142, RZ ;  /* 0x0000008e8b8a7210 */ /* 0x000fc40007fde0ff */
[----:B------:R-:W-:Y:S02]  /*14260*/  LEA.HI.X.SX32 R141, R141, R164, 0x1, P5 ;  /* 0x000000a48d8d7211 */ /* 0x000fe400028f0eff */
[----:B------:R-:W-:Y:S02]  /*14270*/  IADD3 R154, P5, PT, R149, R142, RZ ;  /* 0x0000008e959a7210 */ /* 0x000fe40007fbe0ff */
[----:B------:R-:W-:Y:S02]  /*14280*/  LEA.HI.X.SX32 R137, R137, R164, 0x1, P4 ;  /* 0x000000a489897211 */ /* 0x000fe400020f0eff */
[----:B------:R-:W-:Y:S02]  /*14290*/  IADD3 R146, P4, PT, R143, R142, RZ ;  /* 0x0000008e8f927210 */ /* 0x000fe40007f9e0ff */
[----:B------:R-:W-:Y:S02]  /*142a0*/  LEA.HI.X.SX32 R139, R139, R164, 0x1, P6 ;  /* 0x000000a48b8b7211 */ /* 0x000fe400030f0eff */
        /* <DEDUP_REMOVED lines=13> */
[----:B0-----:R-:W-:Y:S02]  /*14380*/  PRMT R73, R114, 0x7770, RZ ;  /* 0x0000777072497816 */ /* 0x001fe400000000ff */
[-C--:B------:R-:W-:Y:S02]  /*14390*/  LEA.HI.X.SX32 R159, R9, R164.reuse, 0x1, P5 ;  /* 0x000000a4099f7211 */ /* 0x080fe400028f0eff */
[----:B-1----:R-:W-:Y:S01]  /*143a0*/  PRMT R9, R112, 0x7770, RZ ;  /* 0x0000777070097816 */ /* 0x002fe200000000ff */
[----:B------:R4:W-:Y:S01]  /*143b0*/  STG.E.U8 desc[UR14][R10.64], R73 ;  /* 0x000000490a007986 */ /* 0x0009e2000c10110e */
[----:B------:R-:W-:Y:S02]  /*143c0*/  PRMT R81, R110, 0x7770, RZ ;  /* 0x000077706e517816 */ /* 0x000fe400000000ff */
[----:B------:R-:W-:Y:S01]  /*143d0*/  LEA.HI.X.SX32 R157, R161, R164, 0x1, P4 ;  /* 0x000000a4a19d7211 */ /* 0x000fe200020f0eff */
[----:B------:R0:W-:Y:S01]  /*143e0*/  STG.E.U8 desc[UR14][R12.64], R9 ;  /* 0x000000090c007986 */ /* 0x0001e2000c10110e */
[----:B------:R-:W-:-:S02]  /*143f0*/  PRMT R83, R108, 0x7770, RZ ;  /* 0x000077706c537816 */ /* 0x000fc400000000ff */
[----:B------:R-:W-:Y:S01]  /*14400*/  LEA.HI.X.SX32 R161, R163, R164, 0x1, P6 ;  /* 0x000000a4a3a17211 */ /* 0x000fe200030f0eff */
[----:B------:R1:W-:Y:S01]  /*14410*/  STG.E.U8 desc[UR14][R14.64], R81 ;  /* 0x000000510e007986 */ /* 0x0003e2000c10110e */
[----:B------:R-:W-:Y:S02]  /*14420*/  PRMT R87, R106, 0x7770, RZ ;  /* 0x000077706a577816 */ /* 0x000fe400000000ff */
[----:B--2---:R-:W-:Y:S01]  /*14430*/  PRMT R163, R118, 0x7770, RZ ;  /* 0x0000777076a37816 */ /* 0x004fe200000000ff */
[----:B------:R2:W-:Y:S01]  /*14440*/  STG.E.U8 desc[UR14][R16.64], R83 ;  /* 0x0000005310007986 */ /* 0x0005e2000c10110e */
[----:B---3--:R-:W-:Y:S02]  /*14450*/  PRMT R165, R134, 0x7770, RZ ;  /* 0x0000777086a57816 */ /* 0x008fe400000000ff */
[----:B----4-:R-:W-:Y:S01]  /*14460*/  PRMT R73, R132, 0x7770, RZ ;  /* 0x0000777084497816 */ /* 0x010fe200000000ff */
[----:B------:R3:W-:Y:S01]  /*14470*/  STG.E.U8 desc[UR14][R18.64], R87 ;  /* 0x0000005712007986 */ /* 0x0007e2000c10110e */
[----:B0-----:R-:W-:-:S02]  /*14480*/  PRMT R9, R114, 0x7771, RZ ;  /* 0x0000777172097816 */ /* 0x001fc400000000ff */
[----:B------:R-:W-:Y:S01]  /*14490*/  PRMT R11, R112, 0x7771, RZ ;  /* 0x00007771700b7816 */ /* 0x000fe200000000ff */
[----:B------:R0:W-:Y:S01]  /*144a0*/  STG.E.U8 desc[UR14][R20.64], R163 ;  /* 0x000000a314007986 */ /* 0x0001e2000c10110e */
[----:B------:R-:W-:Y:S02]  /*144b0*/  PRMT R13, R110, 0x7771, RZ ;  /* 0x000077716e0d7816 */ /* 0x000fe400000000ff */
[----:B-1----:R-:W-:Y:S01]  /*144c0*/  PRMT R15, R108, 0x7771, RZ ;  /* 0x000077716c0f7816 */ /* 0x002fe200000000ff */
[----:B------:R1:W-:Y:S01]  /*144d0*/  STG.E.U8 desc[UR14][R22.64], R165 ;  /* 0x000000a516007986 */ /* 0x0003e2000c10110e */
[----:B--2---:R-:W-:Y:S02]  /*144e0*/  PRMT R17, R106, 0x7771, RZ ;  /* 0x000077716a117816 */ /* 0x004fe400000000ff */
[----:B------:R-:W-:Y:S01]  /*144f0*/  IADD3 R142, P4, PT, R162, R142, RZ ;  /* 0x0000008ea28e7210 */ /* 0x000fe20007f9e0ff */
[----:B------:R-:W-:Y:S01]  /*14500*/  STG.E.U8 desc[UR14][R24.64], R73 ;  /* 0x0000004918007986 */ /* 0x000fe2000c10110e */
[----:B---3--:R-:W-:-:S02]  /*14510*/  PRMT R19, R118, 0x7771, RZ ;  /* 0x0000777176137816 */ /* 0x008fc400000000ff */
[----:B------:R-:W-:Y:S01]  /*14520*/  LEA.HI.X.SX32 R143, R162, R164, 0x1, P4 ;  /* 0x000000a4a28f7211 */ /* 0x000fe200020f0eff */
[----:B------:R2:W-:Y:S01]  /*14530*/  STG.E.U8 desc[UR14][R26.64], R9 ;  /* 0x000000091a007986 */ /* 0x0005e2000c10110e */
[----:B0-----:R-:W-:Y:S02]  /*14540*/  PRMT R21, R134, 0x7771, RZ ;  /* 0x0000777186157816 */ /* 0x001fe400000000ff */
[----:B------:R-:W-:Y:S01]  /*14550*/  FSETP.NEU.AND P6, PT, R4, RZ, PT ;  /* 0x000000ff0400720b */ /* 0x000fe20003fcd000 */
[----:B------:R0:W-:Y:S01]  /*14560*/  STG.E.U8 desc[UR14][R28.64], R11 ;  /* 0x0000000b1c007986 */ /* 0x0001e2000c10110e */
[----:B-1----:R-:W-:Y:S02]  /*14570*/  PRMT R23, R132, 0x7771, RZ ;  /* 0x0000777184177816 */ /* 0x002fe400000000ff */
[----:B------:R-:W-:Y:S01]  /*14580*/  FSEL R82, R82, -INF , P2 ;  /* 0xff80000052527808 */ /* 0x000fe20001000000 */
[----:B------:R1:W-:Y:S01]  /*14590*/  STG.E.U8 desc[UR14][R30.64], R13 ;  /* 0x0000000d1e007986 */ /* 0x0003e2000c10110e */
[----:B------:R-:W-:-:S02]  /*145a0*/  FSEL R86, R86, -INF , P6 ;  /* 0xff80000056567808 */ /* 0x000fc40003000000 */
[----:B------:R-:W-:Y:S01]  /*145b0*/  LOP3.LUT R2, R0, 0x70, RZ, 0xc0, !PT ;  /* 0x0000007000027812 */ /* 0x000fe200078ec0ff */
[----:B------:R3:W-:Y:S01]  /*145c0*/  STG.E.U8 desc[UR14][R32.64], R15 ;  /* 0x0000000f20007986 */ /* 0x0007e2000c10110e */
[----:B--2---:R-:W-:Y:S01]  /*145d0*/  PRMT R9, R114, 0x7772, RZ ;  /* 0x0000777272097816 */ /* 0x004fe200000000ff */
[----:B------:R-:W-:Y:S02]  /*145e0*/  IMAD.HI R0, R166, 0x4, RZ ;  /* 0x00000004a6007827 */ /* 0x000fe400078e02ff */
[----:B------:R2:W-:Y:S01]  /*145f0*/  STG.E.U8 desc[UR14][R34.64], R17 ;  /* 0x0000001122007986 */ /* 0x0005e2000c10110e */
[----:B0-----:R-:W-:-:S03]  /*14600*/  PRMT R11, R112, 0x7772, RZ ;  /* 0x00007772700b7816 */ /* 0x001fc600000000ff */
[----:B------:R0:W-:Y:S01]  /*14610*/  STG.E.U8 desc[UR14][R36.64], R19 ;  /* 0x0000001324007986 */ /* 0x0001e2000c10110e */
[----:B-1----:R-:W-:-:S03]  /*14620*/  PRMT R13, R110, 0x7772, RZ ;  /* 0x000077726e0d7816 */ /* 0x002fc600000000ff */
[----:B------:R1:W-:Y:S01]  /*14630*/  STG.E.U8 desc[UR14][R38.64], R21 ;  /* 0x0000001526007986 */ /* 0x0003e2000c10110e */
[----:B---3--:R-:W-:-:S03]  /*14640*/  PRMT R15, R108, 0x7772, RZ ;  /* 0x000077726c0f7816 */ /* 0x008fc600000000ff */
[----:B------:R3:W-:Y:S01]  /*14650*/  STG.E.U8 desc[UR14][R40.64], R23 ;  /* 0x0000001728007986 */ /* 0x0007e2000c10110e */
[----:B--2---:R-:W-:-:S03]  /*14660*/  PRMT R17, R106, 0x7772, RZ ;  /* 0x000077726a117816 */ /* 0x004fc600000000ff */
        /* <DEDUP_REMOVED lines=55> */
[C---:B--2---:R-:W-:Y:S02]  /*149e0*/  PRMT R9, R115.reuse, 0x7772, RZ ;  /* 0x0000777273097816 */ /* 0x044fe400000000ff */
[----:B------:R-:W-:Y:S01]  /*149f0*/  PRMT R115, R115, 0x7773, RZ ;  /* 0x0000777373737816 */ /* 0x000fe200000000ff */
[----:B------:R2:W-:Y:S01]  /*14a00*/  STG.E.U8 desc[UR14][R116.64], R17 ;  /* 0x0000001174007986 */ /* 0x0005e2000c10110e */
[C---:B0-----:R-:W-:Y:S02]  /*14a10*/  PRMT R11, R113.reuse, 0x7772, RZ ;  /* 0x00007772710b7816 */ /* 0x041fe400000000ff */
[----:B------:R-:W-:Y:S01]  /*14a20*/  PRMT R113, R113, 0x7773, RZ ;  /* 0x0000777371717816 */ /* 0x000fe200000000ff */
[----:B------:R0:W-:Y:S01]  /*14a30*/  STG.E.U8 desc[UR14][R120.64], R19 ;  /* 0x0000001378007986 */ /* 0x0001e2000c10110e */
[C---:B-1----:R-:W-:Y:S02]  /*14a40*/  PRMT R13, R111.reuse, 0x7772, RZ ;  /* 0x000077726f0d7816 */ /* 0x042fe400000000ff */
[----:B------:R-:W-:Y:S01]  /*14a50*/  PRMT R111, R111, 0x7773, RZ ;  /* 0x000077736f6f7816 */ /* 0x000fe200000000ff */
[----:B------:R1:W-:Y:S01]  /*14a60*/  STG.E.U8 desc[UR14][R130.64], R21 ;  /* 0x0000001582007986 */ /* 0x0003e2000c10110e */
[----:B---3--:R-:W-:-:S02]  /*14a70*/  PRMT R15, R109, 0x7772, RZ ;  /* 0x000077726d0f7816 */ /* 0x008fc400000000ff */
[----:B------:R-:W-:Y:S01]  /*14a80*/  PRMT R109, R109, 0x7773, RZ ;  /* 0x000077736d6d7816 */ /* 0x000fe200000000ff */
[----:B------:R-:W-:Y:S01]  /*14a90*/  STG.E.U8 desc[UR14][R128.64], R23 ;  /* 0x0000001780007986 */ /* 0x000fe2000c10110e */
[C---:B--2---:R-:W-:Y:S02]  /*14aa0*/  PRMT R17, R107.reuse, 0x7772, RZ ;  /* 0x000077726b117816 */ /* 0x044fe400000000ff */
[----:B------:R-:W-:Y:S01]  /*14ab0*/  PRMT R107, R107, 0x7773, RZ ;  /* 0x000077736b6b7816 */ /* 0x000fe200000000ff */
[----:B------:R2:W-:Y:S01]  /*14ac0*/  STG.E.U8 desc[UR14][R126.64], R9 ;  /* 0x000000097e007986 */ /* 0x0005e2000c10110e */
[C---:B0-----:R-:W-:Y:S02]  /*14ad0*/  PRMT R19, R119.reuse, 0x7772, RZ ;  /* 0x0000777277137816 */ /* 0x041fe400000000ff */
[----:B------:R-:W-:Y:S01]  /*14ae0*/  PRMT R119, R119, 0x7773, RZ ;  /* 0x0000777377777816 */ /* 0x000fe200000000ff */
[----:B------:R0:W-:Y:S01]  /*14af0*/  STG.E.U8 desc[UR14][R124.64], R11 ;  /* 0x0000000b7c007986 */ /* 0x0001e2000c10110e */
[----:B-1----:R-:W-:-:S02]  /*14b00*/  PRMT R21, R135, 0x7772, RZ ;  /* 0x0000777287157816 */ /* 0x002fc400000000ff */
[----:B------:R-:W-:Y:S01]  /*14b10*/  PRMT R135, R135, 0x7773, RZ ;  /* 0x0000777387877816 */ /* 0x000fe200000000ff */
[----:B------:R1:W-:Y:S01]  /*14b20*/  STG.E.U8 desc[UR14][R122.64], R13 ;  /* 0x0000000d7a007986 */ /* 0x0003e2000c10110e */
[----:B--2---:R-:W-:-:S03]  /*14b30*/  PRMT R9, R133, 0x7772, RZ ;  /* 0x0000777285097816 */ /* 0x004fc600000000ff */
[----:B------:R2:W-:Y:S01]  /*14b40*/  STG.E.U8 desc[UR14][R136.64], R15 ;  /* 0x0000000f88007986 */ /* 0x0005e2000c10110e */
[----:B------:R-:W-:Y:S01]  /*14b50*/  PRMT R133, R133, 0x7773, RZ ;  /* 0x0000777385857816 */ /* 0x000fe200000000ff */
[----:B0-----:R-:W0:Y:S02]  /*14b60*/  LDC.64 R10, c[0x0][0x3a0] ;  /* 0x0000e800ff0a7b82 */ /* 0x001e240000000a00 */
[----:B------:R-:W-:Y:S01]  /*14b70*/  STG.E.U8 desc[UR14][R138.64], R17 ;  /* 0x000000118a007986 */ /* 0x000fe2000c10110e */
[----:B-1----:R-:W-:-:S03]  /*14b80*/  FFMA R13, R82, 0.69314718246459960938, R7 ;  /* 0x3f317218520d7823 */ /* 0x002fc60000000007 */
[----:B------:R-:W-:Y:S04]  /*14b90*/  STG.E.U8 desc[UR14][R140.64], R19 ;  /* 0x000000138c007986 */ /* 0x000fe8000c10110e */
[----:B------:R-:W-:Y:S01]  /*14ba0*/  STG.E.U8 desc[UR14][R146.64], R21 ;  /* 0x0000001592007986 */ /* 0x000fe2000c10110e */
[----:B--2---:R-:W-:Y:S01]  /*14bb0*/  FFMA R15, R86, 0.69314718246459960938, R5 ;  /* 0x3f317218560f7823 */ /* 0x004fe20000000005 */
[----:B------:R-:W-:Y:S02]  /*14bc0*/  IMAD.SHL.U32 R5, R166, 0x4, RZ ;  /* 0x00000004a6057824 */ /* 0x000fe400078e00ff */
[----:B------:R1:W-:Y:S04]  /*14bd0*/  STG.E.U8 desc[UR14][R144.64], R9 ;  /* 0x0000000990007986 */ /* 0x0003e8000c10110e */
[----:B------:R2:W-:Y:S04]  /*14be0*/  STG.E.U8 desc[UR14][R154.64], R115 ;  /* 0x000000739a007986 */ /* 0x0005e8000c10110e */
[----:B------:R2:W-:Y:S04]  /*14bf0*/  STG.E.U8 desc[UR14][R152.64], R113 ;  /* 0x0000007198007986 */ /* 0x0005e8000c10110e */
[----:B------:R2:W-:Y:S01]  /*14c00*/  STG.E.U8 desc[UR14][R150.64], R111 ;  /* 0x0000006f96007986 */ /* 0x0005e2000c10110e */
[----:B-1----:R-:W-:-:S03]  /*14c10*/  FSEL R9, R72, -INF , P3 ;  /* 0xff80000048097808 */ /* 0x002fc60001800000 */
[----:B------:R2:W-:Y:S02]  /*14c20*/  STG.E.U8 desc[UR14][R148.64], R109 ;  /* 0x0000006d94007986 */ /* 0x0005e4000c10110e */
[----:B------:R-:W-:Y:S01]  /*14c30*/  FFMA R12, R9, 0.69314718246459960938, R8 ;  /* 0x3f317218090c7823 */ /* 0x000fe20000000008 */
[----:B------:R-:W-:Y:S01]  /*14c40*/  FSEL R9, R80, -INF , P1 ;  /* 0xff80000050097808 */ /* 0x000fe20000800000 */
[----:B------:R2:W-:Y:S01]  /*14c50*/  STG.E.U8 desc[UR14][R156.64], R107 ;  /* 0x0000006b9c007986 */ /* 0x0005e2000c10110e */
[----:B0-----:R-:W-:-:S03]  /*14c60*/  IADD3 R4, P1, P2, R5, UR6, R10 ;  /* 0x0000000605047c10 */ /* 0x001fc6000fa3e00a */
[----:B------:R2:W-:Y:S01]  /*14c70*/  STG.E.U8 desc[UR14][R160.64], R119 ;  /* 0x00000077a0007986 */ /* 0x0005e2000c10110e */
[----:B------:R-:W-:Y:S01]  /*14c80*/  FFMA R14, R9, 0.69314718246459960938, R6 ;  /* 0x3f317218090e7823 */ /* 0x000fe20000000006 */
[----:B------:R-:W-:Y:S02]  /*14c90*/  IADD3.X R5, PT, PT, R0, UR5, R11, P1, P2 ;  /* 0x0000000500057c10 */ /* 0x000fe40008fe440b */
[----:B------:R2:W-:Y:S04]  /*14ca0*/  STG.E.U8 desc[UR14][R158.64], R135 ;  /* 0x000000879e007986 */ /* 0x0005e8000c10110e */
[----:B------:R2:W-:Y:S01]  /*14cb0*/  STG.E.U8 desc[UR14][R142.64], R133 ;  /* 0x000000858e007986 */ /* 0x0005e2000c10110e */
[----:B------:R-:W-:Y:S06]  /*14cc0*/  BAR.SYNC.DEFER_BLOCKING 0x0 ;  /* 0x0000000000007b1d */ /* 0x000fec0000010000 */
[----:B------:R2:W-:Y:S02]  /*14cd0*/  STS.128 [R2+UR11], R12 ;  /* 0x0000000c02007988 */ /* 0x0005e40008000c0b */
[----:B------:R-:W-:Y:S06]  /*14ce0*/  BAR.SYNC.DEFER_BLOCKING 0x0 ;  /* 0x0000000000007b1d */ /* 0x000fec0000010000 */
[----:B------:R-:W-:Y:S05]  /*14cf0*/  @P0 EXIT ;  /* 0x000000000000094d */ /* 0x000fea0003800000 */
[----:B------:R-:W0:Y:S04]  /*14d00*/  LDS R3, [R3] ;  /* 0x0000000003037984 */ /* 0x000e280000000800 */
[----:B0-----:R-:W-:Y:S01]  /*14d10*/  STG.E desc[UR14][R4.64], R3 ;  /* 0x0000000304007986 */ /* 0x001fe2000c10190e */
[----:B------:R-:W-:Y:S05]  /*14d20*/  EXIT ;  /* 0x000000000000794d */ /* 0x000fea0003800000 */
.L_x_2:
[----:B------:R-:W-:-:S00]  /*14d30*/  BRA `(.L_x_2) ;  /* 0xfffffffc00fc7947 */ /* 0x000fc0000383ffff */
[----:B------:R-:W-:-:S00]  /*14d40*/  NOP ;  /* 0x0000000000007918 */ /* 0x000fc00000000000 */
        /* <DEDUP_REMOVED lines=11> */
.L_x_3:


//--------------------- .nv.global.init           --------------------------
	.section	.nv.global.init,"aw",@progbits
.nv.global.init:
	.type		_$_str,@object
	.size		_$_str,(.L_0 - _$_str)
_$_str:
        /*0000*/ 	.byte	0x5f, 0x5f, 0x43, 0x55, 0x44, 0x41, 0x5f, 0x46, 0x54, 0x5a, 0x00
.L_0:


//--------------------- .nv.shared.attn_fwd       --------------------------
	.section	.nv.shared.attn_fwd,"aw",@nobits
	.sectionflags	@""
	.align	16
	.zero		1024


//--------------------- .nv.shared.reserved.0     --------------------------
	.section	.nv.shared.reserved.0,"aw",@nobits
	.weak		__nv_reservedSMEM_offset_0_alias
	.size		__nv_reservedSMEM_offset_0_alias, 0, 64
	.other		__nv_reservedSMEM_offset_0_alias,@"STO_CUDA_RESERVED_SHARED STV_DEFAULT"
__nv_reservedSMEM_offset_0_alias:
	.zero		0
	.zero		64


//--------------------- .nv.constant0.attn_fwd    --------------------------
	.section	.nv.constant0.attn_fwd,"a",@progbits
	.sectionflags	@""
	.align	4
.nv.constant0.attn_fwd:
	.zero		1032


//--------------------- SYMBOLS --------------------------

	.type		.nv.reservedSmem.offset0,@object
	.size		.nv.reservedSmem.offset0,0x4
	.type		.nv.reservedSmem.cap,@object
	.size		.nv.reservedSmem.cap,0x4
